//
// Generated by NVIDIA NVVM Compiler
//
// Compiler Build ID: CL-36424714
// Cuda compilation tools, release 13.0, V13.0.88
// Based on NVVM 20.0.0
//

.version 9.0
.target sm_100
.address_size 64

	// .globl	default_function_kernel0
// _ZZ24default_function_kernel0E15pad_temp_shared has been demoted
// _ZZ24default_function_kernel0E13kernel_shared has been demoted
// _ZZ6conv2dPfPKfS_E5input has been demoted

.visible .entry default_function_kernel0(
	.param .u64 .ptr .align 1 default_function_kernel0_param_0,
	.param .u64 .ptr .align 1 default_function_kernel0_param_1,
	.param .u64 .ptr .align 1 default_function_kernel0_param_2
)
{
	.reg .pred 	%p<227>;
	.reg .b16 	%rs<27>;
	.reg .b32 	%r<883>;
	.reg .b32 	%f<618>;
	.reg .b64 	%rd<76>;
	// demoted variable
	.shared .align 4 .b8 _ZZ24default_function_kernel0E15pad_temp_shared[16384];
	// demoted variable
	.shared .align 4 .b8 _ZZ24default_function_kernel0E13kernel_shared[9216];
	mov.u32 	%r24, %tid.y;
	mov.u32 	%r25, %tid.x;
	mov.u32 	%r26, %tid.z;
	shl.b32 	%r27, %r26, 3;
	shl.b32 	%r28, %r26, 7;
	setp.gt.u32 	%p9, %r25, 12;
	mov.u32 	%r29, %ctaid.z;
	mul.lo.s32 	%r30, %r26, 2304;
	mad.lo.s32 	%r31, %r29, 4608, %r30;
	shl.b32 	%r32, %r25, 2;
	mad.lo.s32 	%r33, %r24, 55, %r32;
	cvt.u16.u32 	%rs3, %r33;
	mul.hi.u16 	%rs4, %rs3, -21845;
	shr.u16 	%rs5, %rs4, 5;
	mul.wide.u16 	%r34, %rs5, 288;
	add.s32 	%r35, %r34, %r31;
	mul.lo.s16 	%rs6, %rs5, 48;
	sub.s16 	%rs7, %rs3, %rs6;
	mul.lo.s16 	%rs8, %rs7, 3;
	cvt.u32.u16 	%r36, %rs8;
	add.s32 	%r1, %r35, %r36;
	mul.lo.s32 	%r37, %r25, 12;
	mad.lo.s32 	%r38, %r24, 165, %r37;
	mad.lo.s32 	%r39, %r26, 1152, %r38;
	add.s16 	%rs9, %rs3, 1;
	mul.hi.u16 	%rs10, %rs9, -21845;
	shr.u16 	%rs11, %rs10, 5;
	mul.wide.u16 	%r41, %rs11, 288;
	add.s32 	%r42, %r41, %r31;
	mul.lo.s16 	%rs12, %rs11, 48;
	sub.s16 	%rs13, %rs9, %rs12;
	mul.lo.s16 	%rs14, %rs13, 3;
	cvt.u32.u16 	%r43, %rs14;
	add.s32 	%r2, %r42, %r43;
	add.s16 	%rs15, %rs3, 2;
	mul.hi.u16 	%rs16, %rs15, -21845;
	shr.u16 	%rs17, %rs16, 5;
	cvt.u32.u16 	%r44, %rs17;
	add.s32 	%r3, %r27, %r44;
	shr.u16 	%rs18, %rs16, 1;
	cvt.u32.u16 	%r45, %rs18;
	add.s32 	%r46, %r28, %r45;
	setp.gt.u32 	%p10, %r46, 255;
	mad.lo.s32 	%r47, %r26, 384, %r33;
	setp.gt.u32 	%p11, %r47, 765;
	setp.gt.u32 	%p12, %r39, 2297;
	setp.gt.u32 	%p13, %r38, 1145;
	shl.b32 	%r50, %r29, 4;
	add.s32 	%r51, %r3, %r50;
	setp.gt.u32 	%p14, %r51, 31;
	mul.wide.u16 	%r53, %rs17, 288;
	add.s32 	%r4, %r53, %r31;
	mul.lo.s16 	%rs19, %rs17, 48;
	sub.s16 	%rs20, %rs15, %rs19;
	mul.lo.s16 	%rs1, %rs20, 3;
	setp.gt.u32 	%p15, %r39, 2296;
	setp.gt.u32 	%p16, %r38, 1144;
	setp.gt.u32 	%p17, %r39, 2295;
	setp.gt.u32 	%p18, %r38, 1143;
	add.s16 	%rs21, %rs3, 3;
	mul.hi.u16 	%rs22, %rs21, -21845;
	shr.u16 	%rs23, %rs22, 5;
	cvt.u32.u16 	%r54, %rs23;
	add.s32 	%r5, %r27, %r54;
	shr.u16 	%rs24, %rs4, 1;
	cvt.u32.u16 	%r55, %rs24;
	add.s32 	%r56, %r28, %r55;
	setp.gt.u32 	%p19, %r56, 254;
	setp.gt.u32 	%p20, %r47, 764;
	setp.gt.u32 	%p21, %r39, 2294;
	setp.gt.u32 	%p22, %r38, 1142;
	or.pred  	%p23, %p9, %p22;
	mul.wide.u16 	%r57, %rs23, 288;
	add.s32 	%r6, %r57, %r31;
	mul.lo.s16 	%rs25, %rs23, 48;
	sub.s16 	%rs26, %rs21, %rs25;
	mul.lo.s16 	%rs2, %rs26, 3;
	setp.gt.u32 	%p25, %r39, 2293;
	setp.gt.u32 	%p26, %r38, 1141;
	or.pred  	%p27, %p9, %p26;
	setp.gt.u32 	%p29, %r39, 2292;
	setp.gt.u32 	%p30, %r38, 1140;
	or.pred  	%p31, %p9, %p30;
	or.pred  	%p33, %p10, %p11;
	or.pred  	%p34, %p33, %p12;
	or.pred  	%p35, %p34, %p13;
	or.pred  	%p1, %p35, %p14;
	or.pred  	%p36, %p33, %p15;
	or.pred  	%p37, %p36, %p16;
	or.pred  	%p2, %p37, %p14;
	or.pred  	%p38, %p33, %p17;
	or.pred  	%p39, %p38, %p18;
	or.pred  	%p3, %p39, %p14;
	or.pred  	%p40, %p19, %p20;
	or.pred  	%p41, %p40, %p21;
	or.pred  	%p4, %p41, %p23;
	or.pred  	%p42, %p40, %p25;
	or.pred  	%p5, %p42, %p27;
	or.pred  	%p43, %p40, %p29;
	or.pred  	%p6, %p43, %p31;
	mov.f32 	%f602, 0f00000000;
	mov.b32 	%r880, 0;
	mov.pred 	%p226, -1;
	cvt.u64.u16 	%rd56, %rs1;
	cvt.u64.u32 	%rd57, %r4;
	add.s64 	%rd59, %rd57, %rd56;
	cvt.u64.u16 	%rd64, %rs2;
	mov.f32 	%f603, %f602;
	mov.f32 	%f604, %f602;
	mov.f32 	%f605, %f602;
	mov.f32 	%f606, %f602;
	mov.f32 	%f607, %f602;
	mov.f32 	%f608, %f602;
	mov.f32 	%f609, %f602;
	mov.f32 	%f610, %f602;
	mov.f32 	%f611, %f602;
	mov.f32 	%f612, %f602;
	mov.f32 	%f613, %f602;
	mov.f32 	%f614, %f602;
	mov.f32 	%f615, %f602;
	mov.f32 	%f616, %f602;
	mov.f32 	%f617, %f602;
$L__BB0_1:
	mov.pred 	%p7, %p226;
	ld.param.u64 	%rd73, [default_function_kernel0_param_0];
	cvta.to.global.u64 	%rd1, %rd73;
	mov.u32 	%r58, %ctaid.y;
	mul.lo.s32 	%r8, %r58, 392;
	mov.u32 	%r9, %tid.z;
	bar.sync 	0;
	mov.u32 	%r10, %tid.y;
	mov.u32 	%r11, %tid.x;
	mul.lo.s32 	%r59, %r11, 21;
	mad.lo.s32 	%r60, %r10, 37, %r59;
	shr.u32 	%r61, %r60, 4;
	and.b32  	%r62, %r61, 15;
	mul.lo.s32 	%r63, %r58, 14;
	or.b32  	%r64, %r62, %r63;
	setp.eq.s32 	%p44, %r64, 0;
	add.s32 	%r65, %r62, %r63;
	setp.gt.u32 	%p45, %r65, 28;
	add.s32 	%r67, %r10, %r11;
	mul.lo.s32 	%r68, %r67, 5;
	and.b32  	%r69, %r68, 15;
	mov.u32 	%r70, %ctaid.x;
	mul.lo.s32 	%r12, %r70, 14;
	or.b32  	%r71, %r69, %r12;
	setp.eq.s32 	%p46, %r71, 0;
	or.pred  	%p47, %p44, %p46;
	or.pred  	%p48, %p47, %p45;
	add.s32 	%r73, %r69, %r12;
	setp.gt.u32 	%p49, %r73, 28;
	or.pred  	%p50, %p48, %p49;
	mov.f32 	%f581, 0f00000000;
	@%p50 bra 	$L__BB0_3;
	mad.lo.s32 	%r79, %r9, 6272, %r8;
	add.s32 	%r80, %r79, %r73;
	shl.b32 	%r83, %r10, 8;
	add.s32 	%r84, %r60, %r83;
	shr.u32 	%r85, %r84, 8;
	mad.lo.s32 	%r86, %r85, 784, %r80;
	mad.lo.s32 	%r89, %r62, 28, %r86;
	mad.lo.s32 	%r90, %r880, 12544, %r89;
	add.s32 	%r91, %r90, -29;
	mul.wide.s32 	%rd8, %r91, 4;
	add.s64 	%rd9, %rd1, %rd8;
	ld.global.nc.f32 	%f581, [%rd9];
$L__BB0_3:
	mov.u32 	%r92, %tid.y;
	mov.u32 	%r93, %tid.x;
	mul.lo.s32 	%r94, %r93, 21;
	mad.lo.s32 	%r95, %r92, 37, %r94;
	shl.b32 	%r96, %r92, 8;
	add.s32 	%r97, %r95, %r96;
	mov.u32 	%r98, %tid.z;
	shl.b32 	%r99, %r98, 11;
	add.s32 	%r100, %r97, %r99;
	shl.b32 	%r101, %r100, 2;
	mov.u32 	%r102, _ZZ24default_function_kernel0E15pad_temp_shared;
	add.s32 	%r13, %r102, %r101;
	st.shared.f32 	[%r13], %f581;
	mul.lo.s32 	%r103, %r11, 21;
	mad.lo.s32 	%r104, %r10, 37, %r103;
	add.s32 	%r105, %r104, 1;
	shr.u32 	%r106, %r105, 4;
	and.b32  	%r107, %r106, 15;
	mov.u32 	%r108, %ctaid.y;
	mul.lo.s32 	%r109, %r108, 14;
	or.b32  	%r110, %r107, %r109;
	setp.eq.s32 	%p51, %r110, 0;
	add.s32 	%r111, %r107, %r109;
	setp.gt.u32 	%p52, %r111, 28;
	add.s32 	%r113, %r10, %r11;
	mad.lo.s32 	%r115, %r113, 5, 1;
	and.b32  	%r116, %r115, 15;
	or.b32  	%r117, %r116, %r12;
	setp.eq.s32 	%p53, %r117, 0;
	or.pred  	%p54, %p51, %p53;
	or.pred  	%p55, %p54, %p52;
	add.s32 	%r118, %r116, %r12;
	setp.gt.u32 	%p56, %r118, 28;
	or.pred  	%p57, %p55, %p56;
	mov.f32 	%f582, 0f00000000;
	@%p57 bra 	$L__BB0_5;
	mad.lo.s32 	%r123, %r9, 6272, %r8;
	add.s32 	%r124, %r123, %r118;
	shl.b32 	%r127, %r10, 8;
	add.s32 	%r129, %r105, %r127;
	shr.u32 	%r130, %r129, 8;
	mad.lo.s32 	%r131, %r130, 784, %r124;
	mad.lo.s32 	%r134, %r107, 28, %r131;
	mad.lo.s32 	%r135, %r880, 12544, %r134;
	add.s32 	%r136, %r135, -29;
	mul.wide.s32 	%rd10, %r136, 4;
	add.s64 	%rd11, %rd1, %rd10;
	ld.global.nc.f32 	%f582, [%rd11];
$L__BB0_5:
	st.shared.f32 	[%r13+4], %f582;
	mul.lo.s32 	%r137, %r11, 21;
	mad.lo.s32 	%r138, %r10, 37, %r137;
	add.s32 	%r139, %r138, 2;
	shr.u32 	%r140, %r139, 4;
	and.b32  	%r141, %r140, 15;
	mov.u32 	%r142, %ctaid.y;
	mul.lo.s32 	%r143, %r142, 14;
	or.b32  	%r144, %r141, %r143;
	setp.eq.s32 	%p58, %r144, 0;
	add.s32 	%r145, %r141, %r143;
	setp.gt.u32 	%p59, %r145, 28;
	add.s32 	%r147, %r10, %r11;
	mad.lo.s32 	%r149, %r147, 5, 2;
	and.b32  	%r150, %r149, 15;
	or.b32  	%r151, %r150, %r12;
	setp.eq.s32 	%p60, %r151, 0;
	or.pred  	%p61, %p58, %p60;
	or.pred  	%p62, %p61, %p59;
	add.s32 	%r152, %r150, %r12;
	setp.gt.u32 	%p63, %r152, 28;
	or.pred  	%p64, %p62, %p63;
	mov.f32 	%f583, 0f00000000;
	@%p64 bra 	$L__BB0_7;
	mad.lo.s32 	%r157, %r9, 6272, %r8;
	add.s32 	%r158, %r157, %r152;
	shl.b32 	%r161, %r10, 8;
	add.s32 	%r163, %r139, %r161;
	shr.u32 	%r164, %r163, 8;
	mad.lo.s32 	%r165, %r164, 784, %r158;
	mad.lo.s32 	%r168, %r141, 28, %r165;
	mad.lo.s32 	%r169, %r880, 12544, %r168;
	add.s32 	%r170, %r169, -29;
	mul.wide.s32 	%rd12, %r170, 4;
	add.s64 	%rd13, %rd1, %rd12;
	ld.global.nc.f32 	%f583, [%rd13];
$L__BB0_7:
	st.shared.f32 	[%r13+8], %f583;
	mul.lo.s32 	%r171, %r11, 21;
	mad.lo.s32 	%r172, %r10, 37, %r171;
	add.s32 	%r173, %r172, 3;
	shr.u32 	%r174, %r173, 4;
	and.b32  	%r175, %r174, 15;
	mov.u32 	%r176, %ctaid.y;
	mul.lo.s32 	%r177, %r176, 14;
	or.b32  	%r178, %r175, %r177;
	setp.eq.s32 	%p65, %r178, 0;
	add.s32 	%r179, %r175, %r177;
	setp.gt.u32 	%p66, %r179, 28;
	add.s32 	%r181, %r10, %r11;
	mad.lo.s32 	%r183, %r181, 5, 3;
	and.b32  	%r184, %r183, 15;
	or.b32  	%r185, %r184, %r12;
	setp.eq.s32 	%p67, %r185, 0;
	or.pred  	%p68, %p65, %p67;
	or.pred  	%p69, %p68, %p66;
	add.s32 	%r186, %r184, %r12;
	setp.gt.u32 	%p70, %r186, 28;
	or.pred  	%p71, %p69, %p70;
	mov.f32 	%f584, 0f00000000;
	@%p71 bra 	$L__BB0_9;
	mad.lo.s32 	%r191, %r9, 6272, %r8;
	add.s32 	%r192, %r191, %r186;
	shl.b32 	%r195, %r10, 8;
	add.s32 	%r197, %r173, %r195;
	shr.u32 	%r198, %r197, 8;
	mad.lo.s32 	%r199, %r198, 784, %r192;
	mad.lo.s32 	%r202, %r175, 28, %r199;
	mad.lo.s32 	%r203, %r880, 12544, %r202;
	add.s32 	%r204, %r203, -29;
	mul.wide.s32 	%rd14, %r204, 4;
	add.s64 	%rd15, %rd1, %rd14;
	ld.global.nc.f32 	%f584, [%rd15];
$L__BB0_9:
	st.shared.f32 	[%r13+12], %f584;
	mul.lo.s32 	%r205, %r11, 21;
	mad.lo.s32 	%r206, %r10, 37, %r205;
	add.s32 	%r207, %r206, 4;
	shr.u32 	%r208, %r207, 4;
	and.b32  	%r209, %r208, 15;
	mov.u32 	%r210, %ctaid.y;
	mul.lo.s32 	%r211, %r210, 14;
	or.b32  	%r212, %r209, %r211;
	setp.eq.s32 	%p72, %r212, 0;
	add.s32 	%r213, %r209, %r211;
	setp.gt.u32 	%p73, %r213, 28;
	add.s32 	%r215, %r10, %r11;
	mad.lo.s32 	%r217, %r215, 5, 4;
	and.b32  	%r218, %r217, 15;
	or.b32  	%r219, %r218, %r12;
	setp.eq.s32 	%p74, %r219, 0;
	or.pred  	%p75, %p72, %p74;
	or.pred  	%p76, %p75, %p73;
	add.s32 	%r220, %r218, %r12;
	setp.gt.u32 	%p77, %r220, 28;
	or.pred  	%p78, %p76, %p77;
	mov.f32 	%f585, 0f00000000;
	@%p78 bra 	$L__BB0_11;
	mad.lo.s32 	%r225, %r9, 6272, %r8;
	add.s32 	%r226, %r225, %r220;
	shl.b32 	%r229, %r10, 8;
	add.s32 	%r231, %r207, %r229;
	shr.u32 	%r232, %r231, 8;
	mad.lo.s32 	%r233, %r232, 784, %r226;
	mad.lo.s32 	%r236, %r209, 28, %r233;
	mad.lo.s32 	%r237, %r880, 12544, %r236;
	add.s32 	%r238, %r237, -29;
	mul.wide.s32 	%rd16, %r238, 4;
	add.s64 	%rd17, %rd1, %rd16;
	ld.global.nc.f32 	%f585, [%rd17];
$L__BB0_11:
	st.shared.f32 	[%r13+16], %f585;
	mul.lo.s32 	%r239, %r11, 21;
	mad.lo.s32 	%r240, %r10, 37, %r239;
	add.s32 	%r241, %r240, 5;
	shr.u32 	%r242, %r241, 4;
	and.b32  	%r243, %r242, 15;
	mov.u32 	%r244, %ctaid.y;
	mul.lo.s32 	%r245, %r244, 14;
	or.b32  	%r246, %r243, %r245;
	setp.eq.s32 	%p79, %r246, 0;
	add.s32 	%r247, %r243, %r245;
	setp.gt.u32 	%p80, %r247, 28;
	add.s32 	%r249, %r10, %r11;
	mad.lo.s32 	%r251, %r249, 5, 5;
	and.b32  	%r252, %r251, 15;
	or.b32  	%r253, %r252, %r12;
	setp.eq.s32 	%p81, %r253, 0;
	or.pred  	%p82, %p79, %p81;
	or.pred  	%p83, %p82, %p80;
	add.s32 	%r254, %r252, %r12;
	setp.gt.u32 	%p84, %r254, 28;
	or.pred  	%p85, %p83, %p84;
	mov.f32 	%f586, 0f00000000;
	@%p85 bra 	$L__BB0_13;
	mad.lo.s32 	%r259, %r9, 6272, %r8;
	add.s32 	%r260, %r259, %r254;
	shl.b32 	%r263, %r10, 8;
	add.s32 	%r265, %r241, %r263;
	shr.u32 	%r266, %r265, 8;
	mad.lo.s32 	%r267, %r266, 784, %r260;
	mad.lo.s32 	%r270, %r243, 28, %r267;
	mad.lo.s32 	%r271, %r880, 12544, %r270;
	add.s32 	%r272, %r271, -29;
	mul.wide.s32 	%rd18, %r272, 4;
	add.s64 	%rd19, %rd1, %rd18;
	ld.global.nc.f32 	%f586, [%rd19];
$L__BB0_13:
	st.shared.f32 	[%r13+20], %f586;
	mul.lo.s32 	%r273, %r11, 21;
	mad.lo.s32 	%r274, %r10, 37, %r273;
	add.s32 	%r275, %r274, 6;
	shr.u32 	%r276, %r275, 4;
	and.b32  	%r277, %r276, 15;
	mov.u32 	%r278, %ctaid.y;
	mul.lo.s32 	%r279, %r278, 14;
	or.b32  	%r280, %r277, %r279;
	setp.eq.s32 	%p86, %r280, 0;
	add.s32 	%r281, %r277, %r279;
	setp.gt.u32 	%p87, %r281, 28;
	add.s32 	%r283, %r10, %r11;
	mad.lo.s32 	%r285, %r283, 5, 6;
	and.b32  	%r286, %r285, 15;
	or.b32  	%r287, %r286, %r12;
	setp.eq.s32 	%p88, %r287, 0;
	or.pred  	%p89, %p86, %p88;
	or.pred  	%p90, %p89, %p87;
	add.s32 	%r288, %r286, %r12;
	setp.gt.u32 	%p91, %r288, 28;
	or.pred  	%p92, %p90, %p91;
	mov.f32 	%f587, 0f00000000;
	@%p92 bra 	$L__BB0_15;
	mad.lo.s32 	%r293, %r9, 6272, %r8;
	add.s32 	%r294, %r293, %r288;
	shl.b32 	%r297, %r10, 8;
	add.s32 	%r299, %r275, %r297;
	shr.u32 	%r300, %r299, 8;
	mad.lo.s32 	%r301, %r300, 784, %r294;
	mad.lo.s32 	%r304, %r277, 28, %r301;
	mad.lo.s32 	%r305, %r880, 12544, %r304;
	add.s32 	%r306, %r305, -29;
	mul.wide.s32 	%rd20, %r306, 4;
	add.s64 	%rd21, %rd1, %rd20;
	ld.global.nc.f32 	%f587, [%rd21];
$L__BB0_15:
	st.shared.f32 	[%r13+24], %f587;
	mul.lo.s32 	%r307, %r11, 21;
	mad.lo.s32 	%r308, %r10, 37, %r307;
	add.s32 	%r309, %r308, 7;
	shr.u32 	%r310, %r309, 4;
	and.b32  	%r311, %r310, 15;
	mov.u32 	%r312, %ctaid.y;
	mul.lo.s32 	%r313, %r312, 14;
	or.b32  	%r314, %r311, %r313;
	setp.eq.s32 	%p93, %r314, 0;
	add.s32 	%r315, %r311, %r313;
	setp.gt.u32 	%p94, %r315, 28;
	add.s32 	%r317, %r10, %r11;
	mad.lo.s32 	%r319, %r317, 5, 7;
	and.b32  	%r320, %r319, 15;
	or.b32  	%r321, %r320, %r12;
	setp.eq.s32 	%p95, %r321, 0;
	or.pred  	%p96, %p93, %p95;
	or.pred  	%p97, %p96, %p94;
	add.s32 	%r322, %r320, %r12;
	setp.gt.u32 	%p98, %r322, 28;
	or.pred  	%p99, %p97, %p98;
	mov.f32 	%f588, 0f00000000;
	@%p99 bra 	$L__BB0_17;
	mad.lo.s32 	%r327, %r9, 6272, %r8;
	add.s32 	%r328, %r327, %r322;
	shl.b32 	%r331, %r10, 8;
	add.s32 	%r333, %r309, %r331;
	shr.u32 	%r334, %r333, 8;
	mad.lo.s32 	%r335, %r334, 784, %r328;
	mad.lo.s32 	%r338, %r311, 28, %r335;
	mad.lo.s32 	%r339, %r880, 12544, %r338;
	add.s32 	%r340, %r339, -29;
	mul.wide.s32 	%rd22, %r340, 4;
	add.s64 	%rd23, %rd1, %rd22;
	ld.global.nc.f32 	%f588, [%rd23];
$L__BB0_17:
	st.shared.f32 	[%r13+28], %f588;
	mul.lo.s32 	%r341, %r11, 21;
	mad.lo.s32 	%r342, %r10, 37, %r341;
	add.s32 	%r343, %r342, 8;
	shr.u32 	%r344, %r343, 4;
	and.b32  	%r345, %r344, 15;
	mov.u32 	%r346, %ctaid.y;
	mul.lo.s32 	%r347, %r346, 14;
	or.b32  	%r348, %r345, %r347;
	setp.eq.s32 	%p100, %r348, 0;
	add.s32 	%r349, %r345, %r347;
	setp.gt.u32 	%p101, %r349, 28;
	add.s32 	%r351, %r10, %r11;
	mul.lo.s32 	%r353, %r351, 5;
	and.b32  	%r354, %r353, 15;
	xor.b32  	%r355, %r354, 8;
	or.b32  	%r356, %r355, %r12;
	setp.eq.s32 	%p102, %r356, 0;
	or.pred  	%p103, %p100, %p102;
	or.pred  	%p104, %p103, %p101;
	add.s32 	%r357, %r355, %r12;
	setp.gt.u32 	%p105, %r357, 28;
	or.pred  	%p106, %p104, %p105;
	mov.f32 	%f589, 0f00000000;
	@%p106 bra 	$L__BB0_19;
	mad.lo.s32 	%r363, %r9, 6272, %r8;
	add.s32 	%r364, %r363, %r357;
	shl.b32 	%r367, %r10, 8;
	add.s32 	%r369, %r343, %r367;
	shr.u32 	%r370, %r369, 8;
	mad.lo.s32 	%r371, %r370, 784, %r364;
	mad.lo.s32 	%r374, %r345, 28, %r371;
	mad.lo.s32 	%r375, %r880, 12544, %r374;
	add.s32 	%r376, %r375, -29;
	mul.wide.s32 	%rd24, %r376, 4;
	add.s64 	%rd25, %rd1, %rd24;
	ld.global.nc.f32 	%f589, [%rd25];
$L__BB0_19:
	st.shared.f32 	[%r13+32], %f589;
	mul.lo.s32 	%r377, %r11, 21;
	mad.lo.s32 	%r378, %r10, 37, %r377;
	add.s32 	%r379, %r378, 9;
	shr.u32 	%r380, %r379, 4;
	and.b32  	%r381, %r380, 15;
	mov.u32 	%r382, %ctaid.y;
	mul.lo.s32 	%r383, %r382, 14;
	or.b32  	%r384, %r381, %r383;
	setp.eq.s32 	%p107, %r384, 0;
	add.s32 	%r385, %r381, %r383;
	setp.gt.u32 	%p108, %r385, 28;
	add.s32 	%r387, %r10, %r11;
	mad.lo.s32 	%r389, %r387, 5, 9;
	and.b32  	%r390, %r389, 15;
	or.b32  	%r391, %r390, %r12;
	setp.eq.s32 	%p109, %r391, 0;
	or.pred  	%p110, %p107, %p109;
	or.pred  	%p111, %p110, %p108;
	add.s32 	%r392, %r390, %r12;
	setp.gt.u32 	%p112, %r392, 28;
	or.pred  	%p113, %p111, %p112;
	mov.f32 	%f590, 0f00000000;
	@%p113 bra 	$L__BB0_21;
	mad.lo.s32 	%r397, %r9, 6272, %r8;
	add.s32 	%r398, %r397, %r392;
	shl.b32 	%r401, %r10, 8;
	add.s32 	%r403, %r379, %r401;
	shr.u32 	%r404, %r403, 8;
	mad.lo.s32 	%r405, %r404, 784, %r398;
	mad.lo.s32 	%r408, %r381, 28, %r405;
	mad.lo.s32 	%r409, %r880, 12544, %r408;
	add.s32 	%r410, %r409, -29;
	mul.wide.s32 	%rd26, %r410, 4;
	add.s64 	%rd27, %rd1, %rd26;
	ld.global.nc.f32 	%f590, [%rd27];
$L__BB0_21:
	st.shared.f32 	[%r13+36], %f590;
	mul.lo.s32 	%r411, %r11, 21;
	mad.lo.s32 	%r412, %r10, 37, %r411;
	add.s32 	%r413, %r412, 10;
	shr.u32 	%r414, %r413, 4;
	and.b32  	%r415, %r414, 15;
	mov.u32 	%r416, %ctaid.y;
	mul.lo.s32 	%r417, %r416, 14;
	or.b32  	%r418, %r415, %r417;
	setp.eq.s32 	%p114, %r418, 0;
	add.s32 	%r419, %r415, %r417;
	setp.gt.u32 	%p115, %r419, 28;
	add.s32 	%r421, %r10, %r11;
	mad.lo.s32 	%r423, %r421, 5, 10;
	and.b32  	%r424, %r423, 15;
	or.b32  	%r425, %r424, %r12;
	setp.eq.s32 	%p116, %r425, 0;
	or.pred  	%p117, %p114, %p116;
	or.pred  	%p118, %p117, %p115;
	add.s32 	%r426, %r424, %r12;
	setp.gt.u32 	%p119, %r426, 28;
	or.pred  	%p120, %p118, %p119;
	mov.f32 	%f591, 0f00000000;
	@%p120 bra 	$L__BB0_23;
	mad.lo.s32 	%r431, %r9, 6272, %r8;
	add.s32 	%r432, %r431, %r426;
	shl.b32 	%r435, %r10, 8;
	add.s32 	%r437, %r413, %r435;
	shr.u32 	%r438, %r437, 8;
	mad.lo.s32 	%r439, %r438, 784, %r432;
	mad.lo.s32 	%r442, %r415, 28, %r439;
	mad.lo.s32 	%r443, %r880, 12544, %r442;
	add.s32 	%r444, %r443, -29;
	mul.wide.s32 	%rd28, %r444, 4;
	add.s64 	%rd29, %rd1, %rd28;
	ld.global.nc.f32 	%f591, [%rd29];
$L__BB0_23:
	st.shared.f32 	[%r13+40], %f591;
	mul.lo.s32 	%r445, %r11, 21;
	mad.lo.s32 	%r446, %r10, 37, %r445;
	add.s32 	%r447, %r446, 11;
	shr.u32 	%r448, %r447, 4;
	and.b32  	%r449, %r448, 15;
	mov.u32 	%r450, %ctaid.y;
	mul.lo.s32 	%r451, %r450, 14;
	or.b32  	%r452, %r449, %r451;
	setp.eq.s32 	%p121, %r452, 0;
	add.s32 	%r453, %r449, %r451;
	setp.gt.u32 	%p122, %r453, 28;
	add.s32 	%r455, %r10, %r11;
	mad.lo.s32 	%r457, %r455, 5, 11;
	and.b32  	%r458, %r457, 15;
	or.b32  	%r459, %r458, %r12;
	setp.eq.s32 	%p123, %r459, 0;
	or.pred  	%p124, %p121, %p123;
	or.pred  	%p125, %p124, %p122;
	add.s32 	%r460, %r458, %r12;
	setp.gt.u32 	%p126, %r460, 28;
	or.pred  	%p127, %p125, %p126;
	mov.f32 	%f592, 0f00000000;
	@%p127 bra 	$L__BB0_25;
	mad.lo.s32 	%r465, %r9, 6272, %r8;
	add.s32 	%r466, %r465, %r460;
	shl.b32 	%r469, %r10, 8;
	add.s32 	%r471, %r447, %r469;
	shr.u32 	%r472, %r471, 8;
	mad.lo.s32 	%r473, %r472, 784, %r466;
	mad.lo.s32 	%r476, %r449, 28, %r473;
	mad.lo.s32 	%r477, %r880, 12544, %r476;
	add.s32 	%r478, %r477, -29;
	mul.wide.s32 	%rd30, %r478, 4;
	add.s64 	%rd31, %rd1, %rd30;
	ld.global.nc.f32 	%f592, [%rd31];
$L__BB0_25:
	st.shared.f32 	[%r13+44], %f592;
	mul.lo.s32 	%r479, %r11, 21;
	mad.lo.s32 	%r480, %r10, 37, %r479;
	add.s32 	%r481, %r480, 12;
	shr.u32 	%r482, %r481, 4;
	and.b32  	%r483, %r482, 15;
	mov.u32 	%r484, %ctaid.y;
	mul.lo.s32 	%r485, %r484, 14;
	or.b32  	%r486, %r483, %r485;
	setp.eq.s32 	%p128, %r486, 0;
	add.s32 	%r487, %r483, %r485;
	setp.gt.u32 	%p129, %r487, 28;
	add.s32 	%r489, %r10, %r11;
	mad.lo.s32 	%r491, %r489, 5, 12;
	and.b32  	%r492, %r491, 15;
	or.b32  	%r493, %r492, %r12;
	setp.eq.s32 	%p130, %r493, 0;
	or.pred  	%p131, %p128, %p130;
	or.pred  	%p132, %p131, %p129;
	add.s32 	%r494, %r492, %r12;
	setp.gt.u32 	%p133, %r494, 28;
	or.pred  	%p134, %p132, %p133;
	mov.f32 	%f593, 0f00000000;
	@%p134 bra 	$L__BB0_27;
	mad.lo.s32 	%r499, %r9, 6272, %r8;
	add.s32 	%r500, %r499, %r494;
	shl.b32 	%r503, %r10, 8;
	add.s32 	%r505, %r481, %r503;
	shr.u32 	%r506, %r505, 8;
	mad.lo.s32 	%r507, %r506, 784, %r500;
	mad.lo.s32 	%r510, %r483, 28, %r507;
	mad.lo.s32 	%r511, %r880, 12544, %r510;
	add.s32 	%r512, %r511, -29;
	mul.wide.s32 	%rd32, %r512, 4;
	add.s64 	%rd33, %rd1, %rd32;
	ld.global.nc.f32 	%f593, [%rd33];
$L__BB0_27:
	st.shared.f32 	[%r13+48], %f593;
	mul.lo.s32 	%r513, %r11, 21;
	mad.lo.s32 	%r514, %r10, 37, %r513;
	add.s32 	%r515, %r514, 13;
	shr.u32 	%r516, %r515, 4;
	and.b32  	%r517, %r516, 15;
	mov.u32 	%r518, %ctaid.y;
	mul.lo.s32 	%r519, %r518, 14;
	or.b32  	%r520, %r517, %r519;
	setp.eq.s32 	%p135, %r520, 0;
	add.s32 	%r521, %r517, %r519;
	setp.gt.u32 	%p136, %r521, 28;
	add.s32 	%r523, %r10, %r11;
	mad.lo.s32 	%r525, %r523, 5, 13;
	and.b32  	%r526, %r525, 15;
	or.b32  	%r527, %r526, %r12;
	setp.eq.s32 	%p137, %r527, 0;
	or.pred  	%p138, %p135, %p137;
	or.pred  	%p139, %p138, %p136;
	add.s32 	%r528, %r526, %r12;
	setp.gt.u32 	%p140, %r528, 28;
	or.pred  	%p141, %p139, %p140;
	mov.f32 	%f594, 0f00000000;
	@%p141 bra 	$L__BB0_29;
	mad.lo.s32 	%r533, %r9, 6272, %r8;
	add.s32 	%r534, %r533, %r528;
	shl.b32 	%r537, %r10, 8;
	add.s32 	%r539, %r515, %r537;
	shr.u32 	%r540, %r539, 8;
	mad.lo.s32 	%r541, %r540, 784, %r534;
	mad.lo.s32 	%r544, %r517, 28, %r541;
	mad.lo.s32 	%r545, %r880, 12544, %r544;
	add.s32 	%r546, %r545, -29;
	mul.wide.s32 	%rd34, %r546, 4;
	add.s64 	%rd35, %rd1, %rd34;
	ld.global.nc.f32 	%f594, [%rd35];
$L__BB0_29:
	st.shared.f32 	[%r13+52], %f594;
	mul.lo.s32 	%r547, %r11, 21;
	mad.lo.s32 	%r548, %r10, 37, %r547;
	add.s32 	%r549, %r548, 14;
	shr.u32 	%r550, %r549, 4;
	and.b32  	%r551, %r550, 15;
	mov.u32 	%r552, %ctaid.y;
	mul.lo.s32 	%r553, %r552, 14;
	or.b32  	%r554, %r551, %r553;
	setp.eq.s32 	%p142, %r554, 0;
	add.s32 	%r555, %r551, %r553;
	setp.gt.u32 	%p143, %r555, 28;
	add.s32 	%r557, %r10, %r11;
	mad.lo.s32 	%r559, %r557, 5, 14;
	and.b32  	%r560, %r559, 15;
	or.b32  	%r561, %r560, %r12;
	setp.eq.s32 	%p144, %r561, 0;
	or.pred  	%p145, %p142, %p144;
	or.pred  	%p146, %p145, %p143;
	add.s32 	%r562, %r560, %r12;
	setp.gt.u32 	%p147, %r562, 28;
	or.pred  	%p148, %p146, %p147;
	mov.f32 	%f595, 0f00000000;
	@%p148 bra 	$L__BB0_31;
	mad.lo.s32 	%r567, %r9, 6272, %r8;
	add.s32 	%r568, %r567, %r562;
	shl.b32 	%r571, %r10, 8;
	add.s32 	%r573, %r549, %r571;
	shr.u32 	%r574, %r573, 8;
	mad.lo.s32 	%r575, %r574, 784, %r568;
	mad.lo.s32 	%r578, %r551, 28, %r575;
	mad.lo.s32 	%r579, %r880, 12544, %r578;
	add.s32 	%r580, %r579, -29;
	mul.wide.s32 	%rd36, %r580, 4;
	add.s64 	%rd37, %rd1, %rd36;
	ld.global.nc.f32 	%f595, [%rd37];
$L__BB0_31:
	st.shared.f32 	[%r13+56], %f595;
	mul.lo.s32 	%r581, %r11, 21;
	mad.lo.s32 	%r582, %r10, 37, %r581;
	add.s32 	%r583, %r582, 15;
	shr.u32 	%r584, %r583, 4;
	and.b32  	%r585, %r584, 15;
	mov.u32 	%r586, %ctaid.y;
	mul.lo.s32 	%r587, %r586, 14;
	or.b32  	%r588, %r585, %r587;
	setp.eq.s32 	%p149, %r588, 0;
	add.s32 	%r589, %r585, %r587;
	setp.gt.u32 	%p150, %r589, 28;
	add.s32 	%r591, %r10, %r11;
	mad.lo.s32 	%r593, %r591, 5, -1;
	and.b32  	%r594, %r593, 15;
	or.b32  	%r595, %r594, %r12;
	setp.eq.s32 	%p151, %r595, 0;
	or.pred  	%p152, %p149, %p151;
	or.pred  	%p153, %p152, %p150;
	add.s32 	%r596, %r594, %r12;
	setp.gt.u32 	%p154, %r596, 28;
	or.pred  	%p155, %p153, %p154;
	mov.f32 	%f596, 0f00000000;
	@%p155 bra 	$L__BB0_33;
	mad.lo.s32 	%r601, %r9, 6272, %r8;
	add.s32 	%r602, %r601, %r596;
	shl.b32 	%r605, %r10, 8;
	add.s32 	%r607, %r583, %r605;
	shr.u32 	%r608, %r607, 8;
	mad.lo.s32 	%r609, %r608, 784, %r602;
	mad.lo.s32 	%r612, %r585, 28, %r609;
	mad.lo.s32 	%r613, %r880, 12544, %r612;
	add.s32 	%r614, %r613, -29;
	mul.wide.s32 	%rd38, %r614, 4;
	add.s64 	%rd39, %rd1, %rd38;
	ld.global.nc.f32 	%f596, [%rd39];
$L__BB0_33:
	st.shared.f32 	[%r13+60], %f596;
	mul.lo.s32 	%r615, %r11, 21;
	mad.lo.s32 	%r616, %r10, 37, %r615;
	add.s32 	%r617, %r616, 16;
	shr.u32 	%r618, %r617, 4;
	and.b32  	%r619, %r618, 15;
	mov.u32 	%r620, %ctaid.y;
	mul.lo.s32 	%r621, %r620, 14;
	or.b32  	%r622, %r619, %r621;
	setp.eq.s32 	%p156, %r622, 0;
	add.s32 	%r623, %r619, %r621;
	setp.gt.u32 	%p157, %r623, 28;
	add.s32 	%r625, %r10, %r11;
	mul.lo.s32 	%r627, %r625, 5;
	and.b32  	%r628, %r627, 15;
	or.b32  	%r629, %r628, %r12;
	setp.eq.s32 	%p158, %r629, 0;
	or.pred  	%p159, %p156, %p158;
	or.pred  	%p160, %p159, %p157;
	add.s32 	%r630, %r628, %r12;
	setp.gt.u32 	%p161, %r630, 28;
	or.pred  	%p162, %p160, %p161;
	mov.f32 	%f597, 0f00000000;
	@%p162 bra 	$L__BB0_35;
	mad.lo.s32 	%r635, %r9, 6272, %r8;
	add.s32 	%r636, %r635, %r630;
	shl.b32 	%r639, %r10, 8;
	add.s32 	%r641, %r617, %r639;
	shr.u32 	%r642, %r641, 8;
	mad.lo.s32 	%r643, %r642, 784, %r636;
	mad.lo.s32 	%r646, %r619, 28, %r643;
	mad.lo.s32 	%r647, %r880, 12544, %r646;
	add.s32 	%r648, %r647, -29;
	mul.wide.s32 	%rd40, %r648, 4;
	add.s64 	%rd41, %rd1, %rd40;
	ld.global.nc.f32 	%f597, [%rd41];
$L__BB0_35:
	st.shared.f32 	[%r13+64], %f597;
	shl.b32 	%r650, %r9, 3;
	mul.lo.s32 	%r651, %r11, 21;
	mad.lo.s32 	%r652, %r10, 37, %r651;
	shl.b32 	%r653, %r10, 8;
	add.s32 	%r654, %r652, %r653;
	add.s32 	%r656, %r654, 17;
	shr.u32 	%r657, %r656, 8;
	add.s32 	%r658, %r650, %r657;
	setp.gt.u32 	%p163, %r658, 15;
	shl.b32 	%r659, %r9, 7;
	shr.u32 	%r660, %r656, 4;
	add.s32 	%r661, %r659, %r660;
	setp.gt.u32 	%p164, %r661, 255;
	or.pred  	%p165, %p163, %p164;
	shl.b32 	%r663, %r9, 11;
	add.s32 	%r664, %r654, %r663;
	setp.gt.u32 	%p166, %r664, 4078;
	or.pred  	%p167, %p165, %p166;
	setp.gt.u32 	%p168, %r654, 2030;
	or.pred  	%p169, %p167, %p168;
	@%p169 bra 	$L__BB0_39;
	mul.lo.s32 	%r665, %r11, 21;
	mad.lo.s32 	%r666, %r10, 37, %r665;
	add.s32 	%r667, %r666, 17;
	shr.u32 	%r668, %r667, 4;
	and.b32  	%r669, %r668, 15;
	mov.u32 	%r670, %ctaid.y;
	mul.lo.s32 	%r671, %r670, 14;
	or.b32  	%r672, %r669, %r671;
	setp.eq.s32 	%p170, %r672, 0;
	add.s32 	%r673, %r669, %r671;
	setp.gt.u32 	%p171, %r673, 28;
	add.s32 	%r675, %r10, %r11;
	mad.lo.s32 	%r677, %r675, 5, 1;
	and.b32  	%r678, %r677, 15;
	or.b32  	%r679, %r678, %r12;
	setp.eq.s32 	%p172, %r679, 0;
	or.pred  	%p173, %p170, %p172;
	or.pred  	%p174, %p173, %p171;
	add.s32 	%r680, %r678, %r12;
	setp.gt.u32 	%p175, %r680, 28;
	or.pred  	%p176, %p174, %p175;
	mov.f32 	%f598, 0f00000000;
	@%p176 bra 	$L__BB0_38;
	mad.lo.s32 	%r685, %r9, 6272, %r8;
	add.s32 	%r686, %r685, %r680;
	shl.b32 	%r689, %r10, 8;
	add.s32 	%r691, %r667, %r689;
	shr.u32 	%r692, %r691, 8;
	mad.lo.s32 	%r693, %r692, 784, %r686;
	mad.lo.s32 	%r696, %r669, 28, %r693;
	mad.lo.s32 	%r697, %r880, 12544, %r696;
	add.s32 	%r698, %r697, -29;
	mul.wide.s32 	%rd42, %r698, 4;
	add.s64 	%rd43, %rd1, %rd42;
	ld.global.nc.f32 	%f598, [%rd43];
$L__BB0_38:
	st.shared.f32 	[%r13+68], %f598;
$L__BB0_39:
	shl.b32 	%r700, %r9, 3;
	mul.lo.s32 	%r701, %r11, 21;
	mad.lo.s32 	%r702, %r10, 37, %r701;
	shl.b32 	%r703, %r10, 8;
	add.s32 	%r704, %r702, %r703;
	add.s32 	%r706, %r704, 18;
	shr.u32 	%r707, %r706, 8;
	add.s32 	%r708, %r700, %r707;
	setp.gt.u32 	%p177, %r708, 15;
	shl.b32 	%r709, %r9, 7;
	shr.u32 	%r710, %r706, 4;
	add.s32 	%r711, %r709, %r710;
	setp.gt.u32 	%p178, %r711, 255;
	or.pred  	%p179, %p177, %p178;
	shl.b32 	%r713, %r9, 11;
	add.s32 	%r714, %r704, %r713;
	setp.gt.u32 	%p180, %r714, 4077;
	or.pred  	%p181, %p179, %p180;
	setp.gt.u32 	%p182, %r704, 2029;
	or.pred  	%p183, %p181, %p182;
	@%p183 bra 	$L__BB0_43;
	mul.lo.s32 	%r715, %r11, 21;
	mad.lo.s32 	%r716, %r10, 37, %r715;
	add.s32 	%r717, %r716, 18;
	shr.u32 	%r718, %r717, 4;
	and.b32  	%r719, %r718, 15;
	mov.u32 	%r720, %ctaid.y;
	mul.lo.s32 	%r721, %r720, 14;
	or.b32  	%r722, %r719, %r721;
	setp.eq.s32 	%p184, %r722, 0;
	add.s32 	%r723, %r719, %r721;
	setp.gt.u32 	%p185, %r723, 28;
	add.s32 	%r725, %r10, %r11;
	mad.lo.s32 	%r727, %r725, 5, 2;
	and.b32  	%r728, %r727, 15;
	or.b32  	%r729, %r728, %r12;
	setp.eq.s32 	%p186, %r729, 0;
	or.pred  	%p187, %p184, %p186;
	or.pred  	%p188, %p187, %p185;
	add.s32 	%r730, %r728, %r12;
	setp.gt.u32 	%p189, %r730, 28;
	or.pred  	%p190, %p188, %p189;
	mov.f32 	%f599, 0f00000000;
	@%p190 bra 	$L__BB0_42;
	mad.lo.s32 	%r735, %r9, 6272, %r8;
	add.s32 	%r736, %r735, %r730;
	shl.b32 	%r739, %r10, 8;
	add.s32 	%r741, %r717, %r739;
	shr.u32 	%r742, %r741, 8;
	mad.lo.s32 	%r743, %r742, 784, %r736;
	mad.lo.s32 	%r746, %r719, 28, %r743;
	mad.lo.s32 	%r747, %r880, 12544, %r746;
	add.s32 	%r748, %r747, -29;
	mul.wide.s32 	%rd44, %r748, 4;
	add.s64 	%rd45, %rd1, %rd44;
	ld.global.nc.f32 	%f599, [%rd45];
$L__BB0_42:
	st.shared.f32 	[%r13+72], %f599;
$L__BB0_43:
	shl.b32 	%r750, %r9, 3;
	mul.lo.s32 	%r751, %r11, 21;
	mad.lo.s32 	%r752, %r10, 37, %r751;
	shl.b32 	%r753, %r10, 8;
	add.s32 	%r754, %r752, %r753;
	add.s32 	%r756, %r754, 19;
	shr.u32 	%r757, %r756, 8;
	add.s32 	%r758, %r750, %r757;
	setp.gt.u32 	%p191, %r758, 15;
	shl.b32 	%r759, %r9, 7;
	shr.u32 	%r760, %r756, 4;
	add.s32 	%r761, %r759, %r760;
	setp.gt.u32 	%p192, %r761, 255;
	or.pred  	%p193, %p191, %p192;
	shl.b32 	%r763, %r9, 11;
	add.s32 	%r764, %r754, %r763;
	setp.gt.u32 	%p194, %r764, 4076;
	or.pred  	%p195, %p193, %p194;
	setp.gt.u32 	%p196, %r754, 2028;
	or.pred  	%p197, %p195, %p196;
	@%p197 bra 	$L__BB0_47;
	mul.lo.s32 	%r765, %r11, 21;
	mad.lo.s32 	%r766, %r10, 37, %r765;
	add.s32 	%r767, %r766, 19;
	shr.u32 	%r768, %r767, 4;
	and.b32  	%r769, %r768, 15;
	mov.u32 	%r770, %ctaid.y;
	mul.lo.s32 	%r771, %r770, 14;
	or.b32  	%r772, %r769, %r771;
	setp.eq.s32 	%p198, %r772, 0;
	add.s32 	%r773, %r769, %r771;
	setp.gt.u32 	%p199, %r773, 28;
	add.s32 	%r775, %r10, %r11;
	mad.lo.s32 	%r777, %r775, 5, 3;
	and.b32  	%r778, %r777, 15;
	or.b32  	%r779, %r778, %r12;
	setp.eq.s32 	%p200, %r779, 0;
	or.pred  	%p201, %p198, %p200;
	or.pred  	%p202, %p201, %p199;
	add.s32 	%r780, %r778, %r12;
	setp.gt.u32 	%p203, %r780, 28;
	or.pred  	%p204, %p202, %p203;
	mov.f32 	%f600, 0f00000000;
	@%p204 bra 	$L__BB0_46;
	mad.lo.s32 	%r785, %r9, 6272, %r8;
	add.s32 	%r786, %r785, %r780;
	shl.b32 	%r789, %r10, 8;
	add.s32 	%r791, %r767, %r789;
	shr.u32 	%r792, %r791, 8;
	mad.lo.s32 	%r793, %r792, 784, %r786;
	mad.lo.s32 	%r796, %r769, 28, %r793;
	mad.lo.s32 	%r797, %r880, 12544, %r796;
	add.s32 	%r798, %r797, -29;
	mul.wide.s32 	%rd46, %r798, 4;
	add.s64 	%rd47, %rd1, %rd46;
	ld.global.nc.f32 	%f600, [%rd47];
$L__BB0_46:
	st.shared.f32 	[%r13+76], %f600;
$L__BB0_47:
	shl.b32 	%r799, %r9, 3;
	mul.lo.s32 	%r800, %r11, 21;
	mad.lo.s32 	%r801, %r10, 37, %r800;
	shl.b32 	%r802, %r10, 8;
	add.s32 	%r803, %r801, %r802;
	add.s32 	%r804, %r803, 20;
	shr.u32 	%r805, %r804, 8;
	add.s32 	%r806, %r799, %r805;
	setp.gt.u32 	%p205, %r806, 15;
	shl.b32 	%r807, %r9, 7;
	shr.u32 	%r808, %r804, 4;
	add.s32 	%r809, %r807, %r808;
	setp.gt.u32 	%p206, %r809, 255;
	or.pred  	%p207, %p205, %p206;
	shl.b32 	%r811, %r9, 11;
	add.s32 	%r812, %r803, %r811;
	setp.gt.u32 	%p208, %r812, 4075;
	or.pred  	%p209, %p207, %p208;
	setp.gt.u32 	%p210, %r11, 12;
	setp.gt.u32 	%p211, %r803, 2027;
	or.pred  	%p212, %p210, %p211;
	or.pred  	%p214, %p209, %p212;
	@%p214 bra 	$L__BB0_51;
	mul.lo.s32 	%r814, %r11, 21;
	mad.lo.s32 	%r815, %r10, 37, %r814;
	add.s32 	%r816, %r815, 20;
	shr.u32 	%r817, %r816, 4;
	and.b32  	%r818, %r817, 15;
	mov.u32 	%r819, %ctaid.y;
	mul.lo.s32 	%r820, %r819, 14;
	or.b32  	%r821, %r818, %r820;
	setp.eq.s32 	%p215, %r821, 0;
	add.s32 	%r822, %r818, %r820;
	setp.gt.u32 	%p216, %r822, 28;
	add.s32 	%r824, %r10, %r11;
	mad.lo.s32 	%r826, %r824, 5, 4;
	and.b32  	%r827, %r826, 15;
	or.b32  	%r828, %r827, %r12;
	setp.eq.s32 	%p217, %r828, 0;
	or.pred  	%p218, %p215, %p217;
	or.pred  	%p219, %p218, %p216;
	add.s32 	%r829, %r827, %r12;
	setp.gt.u32 	%p220, %r829, 28;
	or.pred  	%p221, %p219, %p220;
	mov.f32 	%f601, 0f00000000;
	@%p221 bra 	$L__BB0_50;
	mad.lo.s32 	%r834, %r9, 6272, %r8;
	add.s32 	%r835, %r834, %r829;
	shl.b32 	%r838, %r10, 8;
	add.s32 	%r840, %r816, %r838;
	shr.u32 	%r841, %r840, 8;
	mad.lo.s32 	%r842, %r841, 784, %r835;
	mad.lo.s32 	%r845, %r818, 28, %r842;
	mad.lo.s32 	%r846, %r880, 12544, %r845;
	add.s32 	%r847, %r846, -29;
	mul.wide.s32 	%rd48, %r847, 4;
	add.s64 	%rd49, %rd1, %rd48;
	ld.global.nc.f32 	%f601, [%rd49];
$L__BB0_50:
	st.shared.f32 	[%r13+80], %f601;
$L__BB0_51:
	ld.param.u64 	%rd74, [default_function_kernel0_param_1];
	setp.gt.u32 	%p222, %r3, 15;
	mul.lo.s32 	%r14, %r880, 144;
	add.s32 	%r848, %r1, %r14;
	cvta.to.global.u64 	%rd2, %rd74;
	mul.wide.u32 	%rd50, %r848, 4;
	add.s64 	%rd51, %rd2, %rd50;
	ld.global.nc.f32 	%f113, [%rd51];
	mul.lo.s32 	%r849, %r10, 165;
	mad.lo.s32 	%r850, %r9, 1152, %r849;
	mad.lo.s32 	%r851, %r11, 12, %r850;
	shl.b32 	%r852, %r851, 2;
	mov.u32 	%r853, _ZZ24default_function_kernel0E13kernel_shared;
	add.s32 	%r15, %r853, %r852;
	st.shared.f32 	[%r15], %f113;
	ld.global.nc.f32 	%f114, [%rd51+4];
	st.shared.f32 	[%r15+4], %f114;
	ld.global.nc.f32 	%f115, [%rd51+8];
	st.shared.f32 	[%r15+8], %f115;
	add.s32 	%r854, %r2, %r14;
	mul.wide.u32 	%rd52, %r854, 4;
	add.s64 	%rd53, %rd2, %rd52;
	ld.global.nc.f32 	%f116, [%rd53];
	st.shared.f32 	[%r15+12], %f116;
	ld.global.nc.f32 	%f117, [%rd53+4];
	st.shared.f32 	[%r15+16], %f117;
	ld.global.nc.f32 	%f118, [%rd53+8];
	st.shared.f32 	[%r15+20], %f118;
	@%p222 bra 	$L__BB0_58;
	@%p1 bra 	$L__BB0_54;
	cvt.u32.u16 	%r855, %rs1;
	add.s32 	%r856, %r4, %r855;
	add.s32 	%r857, %r856, %r14;
	mul.wide.u32 	%rd54, %r857, 4;
	add.s64 	%rd55, %rd2, %rd54;
	ld.global.nc.f32 	%f119, [%rd55];
	st.shared.f32 	[%r15+24], %f119;
$L__BB0_54:
	cvt.u64.u32 	%rd58, %r14;
	add.s64 	%rd60, %rd59, %rd58;
	shl.b64 	%rd61, %rd60, 2;
	add.s64 	%rd3, %rd2, %rd61;
	@%p2 bra 	$L__BB0_56;
	ld.global.nc.f32 	%f120, [%rd3+4];
	st.shared.f32 	[%r15+28], %f120;
$L__BB0_56:
	@%p3 bra 	$L__BB0_58;
	ld.global.nc.f32 	%f121, [%rd3+8];
	st.shared.f32 	[%r15+32], %f121;
$L__BB0_58:
	setp.gt.u32 	%p223, %r5, 15;
	@%p223 bra 	$L__BB0_65;
	@%p4 bra 	$L__BB0_61;
	cvt.u32.u16 	%r858, %rs2;
	add.s32 	%r859, %r6, %r858;
	add.s32 	%r860, %r859, %r14;
	mul.wide.u32 	%rd62, %r860, 4;
	add.s64 	%rd63, %rd2, %rd62;
	ld.global.nc.f32 	%f122, [%rd63];
	st.shared.f32 	[%r15+36], %f122;
$L__BB0_61:
	cvt.u64.u32 	%rd65, %r6;
	cvt.u64.u32 	%rd66, %r14;
	add.s64 	%rd67, %rd65, %rd64;
	add.s64 	%rd68, %rd67, %rd66;
	shl.b64 	%rd69, %rd68, 2;
	add.s64 	%rd4, %rd2, %rd69;
	@%p5 bra 	$L__BB0_63;
	ld.global.nc.f32 	%f123, [%rd4+4];
	st.shared.f32 	[%r15+40], %f123;
$L__BB0_63:
	@%p6 bra 	$L__BB0_65;
	ld.global.nc.f32 	%f124, [%rd4+8];
	st.shared.f32 	[%r15+44], %f124;
$L__BB0_65:
	mov.u32 	%r862, _ZZ24default_function_kernel0E13kernel_shared;
	mad.lo.s32 	%r863, %r9, 2304, %r862;
	add.s32 	%r881, %r863, 4608;
	bar.sync 	0;
	mov.b32 	%r882, 1024;
$L__BB0_66:
	mov.u32 	%r19, %tid.y;
	shl.b32 	%r864, %r19, 7;
	mov.u32 	%r20, %tid.x;
	shl.b32 	%r865, %r20, 2;
	add.s32 	%r866, %r864, %r865;
	mov.u32 	%r867, _ZZ24default_function_kernel0E15pad_temp_shared;
	add.s32 	%r868, %r867, %r866;
	add.s32 	%r869, %r868, %r882;
	ld.shared.f32 	%f125, [%r869+-1024];
	ld.shared.f32 	%f126, [%r869+-1020];
	ld.shared.f32 	%f127, [%r869+-1016];
	ld.shared.f32 	%f128, [%r869+-960];
	ld.shared.f32 	%f129, [%r869+-956];
	ld.shared.f32 	%f130, [%r869+-952];
	ld.shared.f32 	%f131, [%r869];
	ld.shared.f32 	%f132, [%r869+4];
	ld.shared.f32 	%f133, [%r869+8];
	ld.shared.f32 	%f134, [%r869+64];
	ld.shared.f32 	%f135, [%r869+68];
	ld.shared.f32 	%f136, [%r869+72];
	ld.shared.f32 	%f137, [%r881+-4608];
	ld.shared.f32 	%f138, [%r881];
	ld.shared.f32 	%f139, [%r881+-4604];
	ld.shared.f32 	%f140, [%r881+4];
	ld.shared.f32 	%f141, [%r881+-4600];
	ld.shared.f32 	%f142, [%r881+8];
	ld.shared.f32 	%f143, [%r881+-4572];
	ld.shared.f32 	%f144, [%r881+36];
	ld.shared.f32 	%f145, [%r881+-4568];
	ld.shared.f32 	%f146, [%r881+40];
	ld.shared.f32 	%f147, [%r881+-4564];
	ld.shared.f32 	%f148, [%r881+44];
	ld.shared.f32 	%f149, [%r881+-4032];
	ld.shared.f32 	%f150, [%r881+576];
	ld.shared.f32 	%f151, [%r881+-4028];
	ld.shared.f32 	%f152, [%r881+580];
	ld.shared.f32 	%f153, [%r881+-4024];
	ld.shared.f32 	%f154, [%r881+584];
	ld.shared.f32 	%f155, [%r881+-3996];
	ld.shared.f32 	%f156, [%r881+612];
	ld.shared.f32 	%f157, [%r881+-3992];
	ld.shared.f32 	%f158, [%r881+616];
	ld.shared.f32 	%f159, [%r881+-3988];
	ld.shared.f32 	%f160, [%r881+620];
	ld.shared.f32 	%f161, [%r881+-3456];
	ld.shared.f32 	%f162, [%r881+1152];
	ld.shared.f32 	%f163, [%r881+-3452];
	ld.shared.f32 	%f164, [%r881+1156];
	ld.shared.f32 	%f165, [%r881+-3448];
	ld.shared.f32 	%f166, [%r881+1160];
	ld.shared.f32 	%f167, [%r881+-3420];
	ld.shared.f32 	%f168, [%r881+1188];
	ld.shared.f32 	%f169, [%r881+-3416];
	ld.shared.f32 	%f170, [%r881+1192];
	ld.shared.f32 	%f171, [%r881+-3412];
	ld.shared.f32 	%f172, [%r881+1196];
	ld.shared.f32 	%f173, [%r881+-2880];
	ld.shared.f32 	%f174, [%r881+1728];
	ld.shared.f32 	%f175, [%r881+-2876];
	ld.shared.f32 	%f176, [%r881+1732];
	ld.shared.f32 	%f177, [%r881+-2872];
	ld.shared.f32 	%f178, [%r881+1736];
	ld.shared.f32 	%f179, [%r881+-2844];
	ld.shared.f32 	%f180, [%r881+1764];
	ld.shared.f32 	%f181, [%r881+-2840];
	ld.shared.f32 	%f182, [%r881+1768];
	ld.shared.f32 	%f183, [%r881+-2836];
	ld.shared.f32 	%f184, [%r881+1772];
	fma.rn.f32 	%f185, %f125, %f137, %f617;
	fma.rn.f32 	%f186, %f125, %f138, %f609;
	fma.rn.f32 	%f187, %f128, %f137, %f616;
	fma.rn.f32 	%f188, %f128, %f138, %f608;
	fma.rn.f32 	%f189, %f125, %f149, %f615;
	fma.rn.f32 	%f190, %f125, %f150, %f607;
	fma.rn.f32 	%f191, %f128, %f149, %f614;
	fma.rn.f32 	%f192, %f128, %f150, %f606;
	fma.rn.f32 	%f193, %f125, %f161, %f613;
	fma.rn.f32 	%f194, %f125, %f162, %f605;
	fma.rn.f32 	%f195, %f128, %f161, %f612;
	fma.rn.f32 	%f196, %f128, %f162, %f604;
	fma.rn.f32 	%f197, %f125, %f173, %f611;
	fma.rn.f32 	%f198, %f125, %f174, %f603;
	fma.rn.f32 	%f199, %f128, %f173, %f610;
	fma.rn.f32 	%f200, %f128, %f174, %f602;
	fma.rn.f32 	%f201, %f126, %f139, %f185;
	fma.rn.f32 	%f202, %f126, %f140, %f186;
	fma.rn.f32 	%f203, %f129, %f139, %f187;
	fma.rn.f32 	%f204, %f129, %f140, %f188;
	fma.rn.f32 	%f205, %f126, %f151, %f189;
	fma.rn.f32 	%f206, %f126, %f152, %f190;
	fma.rn.f32 	%f207, %f129, %f151, %f191;
	fma.rn.f32 	%f208, %f129, %f152, %f192;
	fma.rn.f32 	%f209, %f126, %f163, %f193;
	fma.rn.f32 	%f210, %f126, %f164, %f194;
	fma.rn.f32 	%f211, %f129, %f163, %f195;
	fma.rn.f32 	%f212, %f129, %f164, %f196;
	fma.rn.f32 	%f213, %f126, %f175, %f197;
	fma.rn.f32 	%f214, %f126, %f176, %f198;
	fma.rn.f32 	%f215, %f129, %f175, %f199;
	fma.rn.f32 	%f216, %f129, %f176, %f200;
	fma.rn.f32 	%f217, %f127, %f141, %f201;
	fma.rn.f32 	%f218, %f127, %f142, %f202;
	fma.rn.f32 	%f219, %f130, %f141, %f203;
	fma.rn.f32 	%f220, %f130, %f142, %f204;
	fma.rn.f32 	%f221, %f127, %f153, %f205;
	fma.rn.f32 	%f222, %f127, %f154, %f206;
	fma.rn.f32 	%f223, %f130, %f153, %f207;
	fma.rn.f32 	%f224, %f130, %f154, %f208;
	fma.rn.f32 	%f225, %f127, %f165, %f209;
	fma.rn.f32 	%f226, %f127, %f166, %f210;
	fma.rn.f32 	%f227, %f130, %f165, %f211;
	fma.rn.f32 	%f228, %f130, %f166, %f212;
	fma.rn.f32 	%f229, %f127, %f177, %f213;
	fma.rn.f32 	%f230, %f127, %f178, %f214;
	fma.rn.f32 	%f231, %f130, %f177, %f215;
	fma.rn.f32 	%f232, %f130, %f178, %f216;
	fma.rn.f32 	%f233, %f131, %f143, %f217;
	fma.rn.f32 	%f234, %f131, %f144, %f218;
	fma.rn.f32 	%f235, %f134, %f143, %f219;
	fma.rn.f32 	%f236, %f134, %f144, %f220;
	fma.rn.f32 	%f237, %f131, %f155, %f221;
	fma.rn.f32 	%f238, %f131, %f156, %f222;
	fma.rn.f32 	%f239, %f134, %f155, %f223;
	fma.rn.f32 	%f240, %f134, %f156, %f224;
	fma.rn.f32 	%f241, %f131, %f167, %f225;
	fma.rn.f32 	%f242, %f131, %f168, %f226;
	fma.rn.f32 	%f243, %f134, %f167, %f227;
	fma.rn.f32 	%f244, %f134, %f168, %f228;
	fma.rn.f32 	%f245, %f131, %f179, %f229;
	fma.rn.f32 	%f246, %f131, %f180, %f230;
	fma.rn.f32 	%f247, %f134, %f179, %f231;
	fma.rn.f32 	%f248, %f134, %f180, %f232;
	fma.rn.f32 	%f249, %f132, %f145, %f233;
	fma.rn.f32 	%f250, %f132, %f146, %f234;
	fma.rn.f32 	%f251, %f135, %f145, %f235;
	fma.rn.f32 	%f252, %f135, %f146, %f236;
	fma.rn.f32 	%f253, %f132, %f157, %f237;
	fma.rn.f32 	%f254, %f132, %f158, %f238;
	fma.rn.f32 	%f255, %f135, %f157, %f239;
	fma.rn.f32 	%f256, %f135, %f158, %f240;
	fma.rn.f32 	%f257, %f132, %f169, %f241;
	fma.rn.f32 	%f258, %f132, %f170, %f242;
	fma.rn.f32 	%f259, %f135, %f169, %f243;
	fma.rn.f32 	%f260, %f135, %f170, %f244;
	fma.rn.f32 	%f261, %f132, %f181, %f245;
	fma.rn.f32 	%f262, %f132, %f182, %f246;
	fma.rn.f32 	%f263, %f135, %f181, %f247;
	fma.rn.f32 	%f264, %f135, %f182, %f248;
	fma.rn.f32 	%f265, %f133, %f147, %f249;
	fma.rn.f32 	%f266, %f133, %f148, %f250;
	fma.rn.f32 	%f267, %f136, %f147, %f251;
	fma.rn.f32 	%f268, %f136, %f148, %f252;
	fma.rn.f32 	%f269, %f133, %f159, %f253;
	fma.rn.f32 	%f270, %f133, %f160, %f254;
	fma.rn.f32 	%f271, %f136, %f159, %f255;
	fma.rn.f32 	%f272, %f136, %f160, %f256;
	fma.rn.f32 	%f273, %f133, %f171, %f257;
	fma.rn.f32 	%f274, %f133, %f172, %f258;
	fma.rn.f32 	%f275, %f136, %f171, %f259;
	fma.rn.f32 	%f276, %f136, %f172, %f260;
	fma.rn.f32 	%f277, %f133, %f183, %f261;
	fma.rn.f32 	%f278, %f133, %f184, %f262;
	fma.rn.f32 	%f279, %f136, %f183, %f263;
	fma.rn.f32 	%f280, %f136, %f184, %f264;
	ld.shared.f32 	%f281, [%r869+-896];
	ld.shared.f32 	%f282, [%r869+-892];
	ld.shared.f32 	%f283, [%r869+-888];
	ld.shared.f32 	%f284, [%r869+128];
	ld.shared.f32 	%f285, [%r869+132];
	ld.shared.f32 	%f286, [%r869+136];
	ld.shared.f32 	%f287, [%r881+-4596];
	ld.shared.f32 	%f288, [%r881+12];
	ld.shared.f32 	%f289, [%r881+-4592];
	ld.shared.f32 	%f290, [%r881+16];
	ld.shared.f32 	%f291, [%r881+-4588];
	ld.shared.f32 	%f292, [%r881+20];
	ld.shared.f32 	%f293, [%r881+-4560];
	ld.shared.f32 	%f294, [%r881+48];
	ld.shared.f32 	%f295, [%r881+-4556];
	ld.shared.f32 	%f296, [%r881+52];
	ld.shared.f32 	%f297, [%r881+-4552];
	ld.shared.f32 	%f298, [%r881+56];
	ld.shared.f32 	%f299, [%r881+-4020];
	ld.shared.f32 	%f300, [%r881+588];
	ld.shared.f32 	%f301, [%r881+-4016];
	ld.shared.f32 	%f302, [%r881+592];
	ld.shared.f32 	%f303, [%r881+-4012];
	ld.shared.f32 	%f304, [%r881+596];
	ld.shared.f32 	%f305, [%r881+-3984];
	ld.shared.f32 	%f306, [%r881+624];
	ld.shared.f32 	%f307, [%r881+-3980];
	ld.shared.f32 	%f308, [%r881+628];
	ld.shared.f32 	%f309, [%r881+-3976];
	ld.shared.f32 	%f310, [%r881+632];
	ld.shared.f32 	%f311, [%r881+-3444];
	ld.shared.f32 	%f312, [%r881+1164];
	ld.shared.f32 	%f313, [%r881+-3440];
	ld.shared.f32 	%f314, [%r881+1168];
	ld.shared.f32 	%f315, [%r881+-3436];
	ld.shared.f32 	%f316, [%r881+1172];
	ld.shared.f32 	%f317, [%r881+-3408];
	ld.shared.f32 	%f318, [%r881+1200];
	ld.shared.f32 	%f319, [%r881+-3404];
	ld.shared.f32 	%f320, [%r881+1204];
	ld.shared.f32 	%f321, [%r881+-3400];
	ld.shared.f32 	%f322, [%r881+1208];
	ld.shared.f32 	%f323, [%r881+-2868];
	ld.shared.f32 	%f324, [%r881+1740];
	ld.shared.f32 	%f325, [%r881+-2864];
	ld.shared.f32 	%f326, [%r881+1744];
	ld.shared.f32 	%f327, [%r881+-2860];
	ld.shared.f32 	%f328, [%r881+1748];
	ld.shared.f32 	%f329, [%r881+-2832];
	ld.shared.f32 	%f330, [%r881+1776];
	ld.shared.f32 	%f331, [%r881+-2828];
	ld.shared.f32 	%f332, [%r881+1780];
	ld.shared.f32 	%f333, [%r881+-2824];
	ld.shared.f32 	%f334, [%r881+1784];
	fma.rn.f32 	%f335, %f128, %f287, %f265;
	fma.rn.f32 	%f336, %f128, %f288, %f266;
	fma.rn.f32 	%f337, %f281, %f287, %f267;
	fma.rn.f32 	%f338, %f281, %f288, %f268;
	fma.rn.f32 	%f339, %f128, %f299, %f269;
	fma.rn.f32 	%f340, %f128, %f300, %f270;
	fma.rn.f32 	%f341, %f281, %f299, %f271;
	fma.rn.f32 	%f342, %f281, %f300, %f272;
	fma.rn.f32 	%f343, %f128, %f311, %f273;
	fma.rn.f32 	%f344, %f128, %f312, %f274;
	fma.rn.f32 	%f345, %f281, %f311, %f275;
	fma.rn.f32 	%f346, %f281, %f312, %f276;
	fma.rn.f32 	%f347, %f128, %f323, %f277;
	fma.rn.f32 	%f348, %f128, %f324, %f278;
	fma.rn.f32 	%f349, %f281, %f323, %f279;
	fma.rn.f32 	%f350, %f281, %f324, %f280;
	fma.rn.f32 	%f351, %f129, %f289, %f335;
	fma.rn.f32 	%f352, %f129, %f290, %f336;
	fma.rn.f32 	%f353, %f282, %f289, %f337;
	fma.rn.f32 	%f354, %f282, %f290, %f338;
	fma.rn.f32 	%f355, %f129, %f301, %f339;
	fma.rn.f32 	%f356, %f129, %f302, %f340;
	fma.rn.f32 	%f357, %f282, %f301, %f341;
	fma.rn.f32 	%f358, %f282, %f302, %f342;
	fma.rn.f32 	%f359, %f129, %f313, %f343;
	fma.rn.f32 	%f360, %f129, %f314, %f344;
	fma.rn.f32 	%f361, %f282, %f313, %f345;
	fma.rn.f32 	%f362, %f282, %f314, %f346;
	fma.rn.f32 	%f363, %f129, %f325, %f347;
	fma.rn.f32 	%f364, %f129, %f326, %f348;
	fma.rn.f32 	%f365, %f282, %f325, %f349;
	fma.rn.f32 	%f366, %f282, %f326, %f350;
	fma.rn.f32 	%f367, %f130, %f291, %f351;
	fma.rn.f32 	%f368, %f130, %f292, %f352;
	fma.rn.f32 	%f369, %f283, %f291, %f353;
	fma.rn.f32 	%f370, %f283, %f292, %f354;
	fma.rn.f32 	%f371, %f130, %f303, %f355;
	fma.rn.f32 	%f372, %f130, %f304, %f356;
	fma.rn.f32 	%f373, %f283, %f303, %f357;
	fma.rn.f32 	%f374, %f283, %f304, %f358;
	fma.rn.f32 	%f375, %f130, %f315, %f359;
	fma.rn.f32 	%f376, %f130, %f316, %f360;
	fma.rn.f32 	%f377, %f283, %f315, %f361;
	fma.rn.f32 	%f378, %f283, %f316, %f362;
	fma.rn.f32 	%f379, %f130, %f327, %f363;
	fma.rn.f32 	%f380, %f130, %f328, %f364;
	fma.rn.f32 	%f381, %f283, %f327, %f365;
	fma.rn.f32 	%f382, %f283, %f328, %f366;
	fma.rn.f32 	%f383, %f134, %f293, %f367;
	fma.rn.f32 	%f384, %f134, %f294, %f368;
	fma.rn.f32 	%f385, %f284, %f293, %f369;
	fma.rn.f32 	%f386, %f284, %f294, %f370;
	fma.rn.f32 	%f387, %f134, %f305, %f371;
	fma.rn.f32 	%f388, %f134, %f306, %f372;
	fma.rn.f32 	%f389, %f284, %f305, %f373;
	fma.rn.f32 	%f390, %f284, %f306, %f374;
	fma.rn.f32 	%f391, %f134, %f317, %f375;
	fma.rn.f32 	%f392, %f134, %f318, %f376;
	fma.rn.f32 	%f393, %f284, %f317, %f377;
	fma.rn.f32 	%f394, %f284, %f318, %f378;
	fma.rn.f32 	%f395, %f134, %f329, %f379;
	fma.rn.f32 	%f396, %f134, %f330, %f380;
	fma.rn.f32 	%f397, %f284, %f329, %f381;
	fma.rn.f32 	%f398, %f284, %f330, %f382;
	fma.rn.f32 	%f399, %f135, %f295, %f383;
	fma.rn.f32 	%f400, %f135, %f296, %f384;
	fma.rn.f32 	%f401, %f285, %f295, %f385;
	fma.rn.f32 	%f402, %f285, %f296, %f386;
	fma.rn.f32 	%f403, %f135, %f307, %f387;
	fma.rn.f32 	%f404, %f135, %f308, %f388;
	fma.rn.f32 	%f405, %f285, %f307, %f389;
	fma.rn.f32 	%f406, %f285, %f308, %f390;
	fma.rn.f32 	%f407, %f135, %f319, %f391;
	fma.rn.f32 	%f408, %f135, %f320, %f392;
	fma.rn.f32 	%f409, %f285, %f319, %f393;
	fma.rn.f32 	%f410, %f285, %f320, %f394;
	fma.rn.f32 	%f411, %f135, %f331, %f395;
	fma.rn.f32 	%f412, %f135, %f332, %f396;
	fma.rn.f32 	%f413, %f285, %f331, %f397;
	fma.rn.f32 	%f414, %f285, %f332, %f398;
	fma.rn.f32 	%f415, %f136, %f297, %f399;
	fma.rn.f32 	%f416, %f136, %f298, %f400;
	fma.rn.f32 	%f417, %f286, %f297, %f401;
	fma.rn.f32 	%f418, %f286, %f298, %f402;
	fma.rn.f32 	%f419, %f136, %f309, %f403;
	fma.rn.f32 	%f420, %f136, %f310, %f404;
	fma.rn.f32 	%f421, %f286, %f309, %f405;
	fma.rn.f32 	%f422, %f286, %f310, %f406;
	fma.rn.f32 	%f423, %f136, %f321, %f407;
	fma.rn.f32 	%f424, %f136, %f322, %f408;
	fma.rn.f32 	%f425, %f286, %f321, %f409;
	fma.rn.f32 	%f426, %f286, %f322, %f410;
	fma.rn.f32 	%f427, %f136, %f333, %f411;
	fma.rn.f32 	%f428, %f136, %f334, %f412;
	fma.rn.f32 	%f429, %f286, %f333, %f413;
	fma.rn.f32 	%f430, %f286, %f334, %f414;
	ld.shared.f32 	%f431, [%r869+-832];
	ld.shared.f32 	%f432, [%r869+-828];
	ld.shared.f32 	%f433, [%r869+-824];
	ld.shared.f32 	%f434, [%r869+192];
	ld.shared.f32 	%f435, [%r869+196];
	ld.shared.f32 	%f436, [%r869+200];
	ld.shared.f32 	%f437, [%r881+-4584];
	ld.shared.f32 	%f438, [%r881+24];
	ld.shared.f32 	%f439, [%r881+-4580];
	ld.shared.f32 	%f440, [%r881+28];
	ld.shared.f32 	%f441, [%r881+-4576];
	ld.shared.f32 	%f442, [%r881+32];
	ld.shared.f32 	%f443, [%r881+-4548];
	ld.shared.f32 	%f444, [%r881+60];
	ld.shared.f32 	%f445, [%r881+-4544];
	ld.shared.f32 	%f446, [%r881+64];
	ld.shared.f32 	%f447, [%r881+-4540];
	ld.shared.f32 	%f448, [%r881+68];
	ld.shared.f32 	%f449, [%r881+-4008];
	ld.shared.f32 	%f450, [%r881+600];
	ld.shared.f32 	%f451, [%r881+-4004];
	ld.shared.f32 	%f452, [%r881+604];
	ld.shared.f32 	%f453, [%r881+-4000];
	ld.shared.f32 	%f454, [%r881+608];
	ld.shared.f32 	%f455, [%r881+-3972];
	ld.shared.f32 	%f456, [%r881+636];
	ld.shared.f32 	%f457, [%r881+-3968];
	ld.shared.f32 	%f458, [%r881+640];
	ld.shared.f32 	%f459, [%r881+-3964];
	ld.shared.f32 	%f460, [%r881+644];
	ld.shared.f32 	%f461, [%r881+-3432];
	ld.shared.f32 	%f462, [%r881+1176];
	ld.shared.f32 	%f463, [%r881+-3428];
	ld.shared.f32 	%f464, [%r881+1180];
	ld.shared.f32 	%f465, [%r881+-3424];
	ld.shared.f32 	%f466, [%r881+1184];
	ld.shared.f32 	%f467, [%r881+-3396];
	ld.shared.f32 	%f468, [%r881+1212];
	ld.shared.f32 	%f469, [%r881+-3392];
	ld.shared.f32 	%f470, [%r881+1216];
	ld.shared.f32 	%f471, [%r881+-3388];
	ld.shared.f32 	%f472, [%r881+1220];
	ld.shared.f32 	%f473, [%r881+-2856];
	ld.shared.f32 	%f474, [%r881+1752];
	ld.shared.f32 	%f475, [%r881+-2852];
	ld.shared.f32 	%f476, [%r881+1756];
	ld.shared.f32 	%f477, [%r881+-2848];
	ld.shared.f32 	%f478, [%r881+1760];
	ld.shared.f32 	%f479, [%r881+-2820];
	ld.shared.f32 	%f480, [%r881+1788];
	ld.shared.f32 	%f481, [%r881+-2816];
	ld.shared.f32 	%f482, [%r881+1792];
	ld.shared.f32 	%f483, [%r881+-2812];
	ld.shared.f32 	%f484, [%r881+1796];
	fma.rn.f32 	%f485, %f281, %f437, %f415;
	fma.rn.f32 	%f486, %f281, %f438, %f416;
	fma.rn.f32 	%f487, %f431, %f437, %f417;
	fma.rn.f32 	%f488, %f431, %f438, %f418;
	fma.rn.f32 	%f489, %f281, %f449, %f419;
	fma.rn.f32 	%f490, %f281, %f450, %f420;
	fma.rn.f32 	%f491, %f431, %f449, %f421;
	fma.rn.f32 	%f492, %f431, %f450, %f422;
	fma.rn.f32 	%f493, %f281, %f461, %f423;
	fma.rn.f32 	%f494, %f281, %f462, %f424;
	fma.rn.f32 	%f495, %f431, %f461, %f425;
	fma.rn.f32 	%f496, %f431, %f462, %f426;
	fma.rn.f32 	%f497, %f281, %f473, %f427;
	fma.rn.f32 	%f498, %f281, %f474, %f428;
	fma.rn.f32 	%f499, %f431, %f473, %f429;
	fma.rn.f32 	%f500, %f431, %f474, %f430;
	fma.rn.f32 	%f501, %f282, %f439, %f485;
	fma.rn.f32 	%f502, %f282, %f440, %f486;
	fma.rn.f32 	%f503, %f432, %f439, %f487;
	fma.rn.f32 	%f504, %f432, %f440, %f488;
	fma.rn.f32 	%f505, %f282, %f451, %f489;
	fma.rn.f32 	%f506, %f282, %f452, %f490;
	fma.rn.f32 	%f507, %f432, %f451, %f491;
	fma.rn.f32 	%f508, %f432, %f452, %f492;
	fma.rn.f32 	%f509, %f282, %f463, %f493;
	fma.rn.f32 	%f510, %f282, %f464, %f494;
	fma.rn.f32 	%f511, %f432, %f463, %f495;
	fma.rn.f32 	%f512, %f432, %f464, %f496;
	fma.rn.f32 	%f513, %f282, %f475, %f497;
	fma.rn.f32 	%f514, %f282, %f476, %f498;
	fma.rn.f32 	%f515, %f432, %f475, %f499;
	fma.rn.f32 	%f516, %f432, %f476, %f500;
	fma.rn.f32 	%f517, %f283, %f441, %f501;
	fma.rn.f32 	%f518, %f283, %f442, %f502;
	fma.rn.f32 	%f519, %f433, %f441, %f503;
	fma.rn.f32 	%f520, %f433, %f442, %f504;
	fma.rn.f32 	%f521, %f283, %f453, %f505;
	fma.rn.f32 	%f522, %f283, %f454, %f506;
	fma.rn.f32 	%f523, %f433, %f453, %f507;
	fma.rn.f32 	%f524, %f433, %f454, %f508;
	fma.rn.f32 	%f525, %f283, %f465, %f509;
	fma.rn.f32 	%f526, %f283, %f466, %f510;
	fma.rn.f32 	%f527, %f433, %f465, %f511;
	fma.rn.f32 	%f528, %f433, %f466, %f512;
	fma.rn.f32 	%f529, %f283, %f477, %f513;
	fma.rn.f32 	%f530, %f283, %f478, %f514;
	fma.rn.f32 	%f531, %f433, %f477, %f515;
	fma.rn.f32 	%f532, %f433, %f478, %f516;
	fma.rn.f32 	%f533, %f284, %f443, %f517;
	fma.rn.f32 	%f534, %f284, %f444, %f518;
	fma.rn.f32 	%f535, %f434, %f443, %f519;
	fma.rn.f32 	%f536, %f434, %f444, %f520;
	fma.rn.f32 	%f537, %f284, %f455, %f521;
	fma.rn.f32 	%f538, %f284, %f456, %f522;
	fma.rn.f32 	%f539, %f434, %f455, %f523;
	fma.rn.f32 	%f540, %f434, %f456, %f524;
	fma.rn.f32 	%f541, %f284, %f467, %f525;
	fma.rn.f32 	%f542, %f284, %f468, %f526;
	fma.rn.f32 	%f543, %f434, %f467, %f527;
	fma.rn.f32 	%f544, %f434, %f468, %f528;
	fma.rn.f32 	%f545, %f284, %f479, %f529;
	fma.rn.f32 	%f546, %f284, %f480, %f530;
	fma.rn.f32 	%f547, %f434, %f479, %f531;
	fma.rn.f32 	%f548, %f434, %f480, %f532;
	fma.rn.f32 	%f549, %f285, %f445, %f533;
	fma.rn.f32 	%f550, %f285, %f446, %f534;
	fma.rn.f32 	%f551, %f435, %f445, %f535;
	fma.rn.f32 	%f552, %f435, %f446, %f536;
	fma.rn.f32 	%f553, %f285, %f457, %f537;
	fma.rn.f32 	%f554, %f285, %f458, %f538;
	fma.rn.f32 	%f555, %f435, %f457, %f539;
	fma.rn.f32 	%f556, %f435, %f458, %f540;
	fma.rn.f32 	%f557, %f285, %f469, %f541;
	fma.rn.f32 	%f558, %f285, %f470, %f542;
	fma.rn.f32 	%f559, %f435, %f469, %f543;
	fma.rn.f32 	%f560, %f435, %f470, %f544;
	fma.rn.f32 	%f561, %f285, %f481, %f545;
	fma.rn.f32 	%f562, %f285, %f482, %f546;
	fma.rn.f32 	%f563, %f435, %f481, %f547;
	fma.rn.f32 	%f564, %f435, %f482, %f548;
	fma.rn.f32 	%f617, %f286, %f447, %f549;
	fma.rn.f32 	%f609, %f286, %f448, %f550;
	fma.rn.f32 	%f616, %f436, %f447, %f551;
	fma.rn.f32 	%f608, %f436, %f448, %f552;
	fma.rn.f32 	%f615, %f286, %f459, %f553;
	fma.rn.f32 	%f607, %f286, %f460, %f554;
	fma.rn.f32 	%f614, %f436, %f459, %f555;
	fma.rn.f32 	%f606, %f436, %f460, %f556;
	fma.rn.f32 	%f613, %f286, %f471, %f557;
	fma.rn.f32 	%f605, %f286, %f472, %f558;
	fma.rn.f32 	%f612, %f436, %f471, %f559;
	fma.rn.f32 	%f604, %f436, %f472, %f560;
	fma.rn.f32 	%f611, %f286, %f483, %f561;
	fma.rn.f32 	%f603, %f286, %f484, %f562;
	fma.rn.f32 	%f610, %f436, %f483, %f563;
	fma.rn.f32 	%f602, %f436, %f484, %f564;
	add.s32 	%r882, %r882, 2048;
	add.s32 	%r881, %r881, 72;
	setp.ne.s32 	%p224, %r882, 17408;
	@%p224 bra 	$L__BB0_66;
	mov.b32 	%r880, 1;
	mov.pred 	%p226, 0;
	@%p7 bra 	$L__BB0_1;
	ld.param.u64 	%rd75, [default_function_kernel0_param_2];
	cvta.to.global.u64 	%rd70, %rd75;
	mov.u32 	%r871, %ctaid.z;
	mov.u32 	%r872, %tid.z;
	mad.lo.s32 	%r873, %r872, 3136, %r20;
	mad.lo.s32 	%r874, %r871, 12544, %r873;
	mov.u32 	%r875, %ctaid.y;
	mad.lo.s32 	%r876, %r875, 392, %r874;
	mad.lo.s32 	%r877, %r19, 56, %r876;
	mov.u32 	%r878, %ctaid.x;
	mad.lo.s32 	%r879, %r878, 14, %r877;
	mul.wide.u32 	%rd71, %r879, 4;
	add.s64 	%rd72, %rd70, %rd71;
	st.global.f32 	[%rd72], %f617;
	st.global.f32 	[%rd72+25088], %f609;
	st.global.f32 	[%rd72+112], %f616;
	st.global.f32 	[%rd72+25200], %f608;
	st.global.f32 	[%rd72+3136], %f615;
	st.global.f32 	[%rd72+28224], %f607;
	st.global.f32 	[%rd72+3248], %f614;
	st.global.f32 	[%rd72+28336], %f606;
	st.global.f32 	[%rd72+6272], %f613;
	st.global.f32 	[%rd72+31360], %f605;
	st.global.f32 	[%rd72+6384], %f612;
	st.global.f32 	[%rd72+31472], %f604;
	st.global.f32 	[%rd72+9408], %f611;
	st.global.f32 	[%rd72+34496], %f603;
	st.global.f32 	[%rd72+9520], %f610;
	st.global.f32 	[%rd72+34608], %f602;
	ret;

}
	// .globl	_Z9transformPfS_
.visible .entry _Z9transformPfS_(
	.param .u64 .ptr .align 1 _Z9transformPfS__param_0,
	.param .u64 .ptr .align 1 _Z9transformPfS__param_1
)
{
	.reg .pred 	%p<7>;
	.reg .b16 	%rs<16>;
	.reg .b32 	%r<38>;
	.reg .b32 	%f<2>;
	.reg .b64 	%rd<9>;

	ld.param.u64 	%rd3, [_Z9transformPfS__param_0];
	ld.param.u64 	%rd4, [_Z9transformPfS__param_1];
	mov.u32 	%r21, %ctaid.x;
	mov.u32 	%r1, %ntid.x;
	mov.u32 	%r22, %tid.x;
	mad.lo.s32 	%r33, %r21, %r1, %r22;
	setp.gt.u32 	%p1, %r33, 25087;
	@%p1 bra 	$L__BB1_9;
	mov.u32 	%r23, %nctaid.x;
	mul.lo.s32 	%r3, %r23, %r1;
	cvta.to.global.u64 	%rd1, %rd3;
	cvta.to.global.u64 	%rd2, %rd4;
$L__BB1_2:
	mul.wide.u32 	%rd5, %r33, 4;
	add.s64 	%rd6, %rd1, %rd5;
	ld.global.f32 	%f1, [%rd6];
	cvt.u16.u32 	%rs1, %r33;
	shr.u16 	%rs2, %rs1, 4;
	mul.hi.u16 	%rs3, %rs2, 2675;
	shr.u16 	%rs4, %rs3, 1;
	mul.lo.s16 	%rs5, %rs4, 784;
	sub.s16 	%rs6, %rs1, %rs5;
	mul.hi.u16 	%rs7, %rs6, 2341;
	add.s16 	%rs8, %rs7, 1;
	cvt.u32.u16 	%r5, %rs8;
	mul.lo.s16 	%rs9, %rs7, 28;
	sub.s16 	%rs10, %rs6, %rs9;
	add.s16 	%rs11, %rs10, 1;
	cvt.u32.u16 	%r6, %rs11;
	mad.lo.s16 	%rs12, %rs7, 86, 86;
	shr.u16 	%rs13, %rs12, 8;
	cvt.u32.u16 	%r34, %rs13;
	mad.lo.s16 	%rs14, %rs10, 52, 52;
	shr.u16 	%rs15, %rs14, 8;
	cvt.u32.u16 	%r8, %rs15;
	mul.wide.u16 	%r24, %rs4, 2100;
	mul.wide.u16 	%r25, %rs15, 30;
	add.s32 	%r26, %r24, %r25;
	cvt.u32.u16 	%r27, %rs6;
	mul.hi.u32 	%r28, %r27, 153391690;
	mad.lo.s32 	%r29, %r28, 7, %r26;
	add.s32 	%r9, %r29, %r6;
	mul.wide.u16 	%r10, %rs15, 5;
$L__BB1_3:
	mad.lo.s32 	%r30, %r34, 3, 5;
	setp.le.u32 	%p2, %r30, %r5;
	@%p2 bra 	$L__BB1_8;
	mad.lo.s32 	%r36, %r34, 189, %r9;
	mov.u32 	%r35, %r10;
	mov.u32 	%r37, %r8;
$L__BB1_5:
	add.s32 	%r16, %r35, -5;
	add.s32 	%r31, %r35, 7;
	setp.le.u32 	%p3, %r31, %r6;
	@%p3 bra 	$L__BB1_7;
	add.s32 	%r32, %r36, 7;
	mul.wide.u32 	%rd7, %r32, 4;
	add.s64 	%rd8, %rd2, %rd7;
	st.global.f32 	[%rd8], %f1;
	setp.gt.s32 	%p4, %r37, 0;
	add.s32 	%r37, %r37, -1;
	add.s32 	%r36, %r36, -30;
	mov.u32 	%r35, %r16;
	@%p4 bra 	$L__BB1_5;
$L__BB1_7:
	add.s32 	%r19, %r34, -1;
	setp.gt.s32 	%p5, %r34, 0;
	mov.u32 	%r34, %r19;
	@%p5 bra 	$L__BB1_3;
$L__BB1_8:
	add.s32 	%r33, %r33, %r3;
	setp.lt.u32 	%p6, %r33, 25088;
	@%p6 bra 	$L__BB1_2;
$L__BB1_9:
	ret;

}
	// .globl	_Z6conv2dPfPKfS_
.visible .entry _Z6conv2dPfPKfS_(
	.param .u64 .ptr .align 1 _Z6conv2dPfPKfS__param_0,
	.param .u64 .ptr .align 1 _Z6conv2dPfPKfS__param_1,
	.param .u64 .ptr .align 1 _Z6conv2dPfPKfS__param_2
)
{
	.reg .pred 	%p<18>;
	.reg .b32 	%r<127>;
	.reg .b32 	%f<1449>;
	.reg .b64 	%rd<188>;
	// demoted variable
	.shared .align 4 .b8 _ZZ6conv2dPfPKfS_E5input[1120];
	ld.param.u64 	%rd11, [_Z6conv2dPfPKfS__param_0];
	mov.u32 	%r1, %ctaid.x;
	mul.hi.u32 	%r28, %r1, -2004318071;
	shr.u32 	%r2, %r28, 5;
	mad.lo.s32 	%r29, %r2, -60, %r1;
	mul.hi.u32 	%r30, %r29, -1431655765;
	shr.u32 	%r31, %r30, 2;
	mul.lo.s32 	%r32, %r31, 6;
	sub.s32 	%r3, %r29, %r32;
	mul.lo.s32 	%r4, %r3, 5;
	mov.u32 	%r33, %tid.x;
	shr.u32 	%r123, %r33, 5;
	and.b32  	%r6, %r33, 31;
	shl.b32 	%r7, %r2, 3;
	setp.gt.u32 	%p3, %r33, 255;
	add.s32 	%r122, %r123, %r7;
	setp.gt.u32 	%p4, %r122, 31;
	or.pred  	%p5, %p3, %p4;
	@%p5 bra 	$L__BB2_5;
	mov.u32 	%r35, %ntid.x;
	shr.u32 	%r9, %r35, 5;
	shl.b32 	%r36, %r6, 2;
	mov.u32 	%r37, _ZZ6conv2dPfPKfS_E5input;
	add.s32 	%r10, %r37, %r36;
	mad.lo.s32 	%r38, %r1, 35, %r6;
	mul.lo.s32 	%r39, %r2, 2100;
	sub.s32 	%r11, %r38, %r39;
	cvta.to.global.u64 	%rd1, %rd11;
$L__BB2_2:
	mad.lo.s32 	%r125, %r123, 140, %r10;
	mad.lo.s32 	%r124, %r122, 2100, %r11;
	mov.u32 	%r126, %r6;
$L__BB2_3:
	mul.wide.u32 	%rd14, %r124, 4;
	add.s64 	%rd15, %rd1, %rd14;
	ld.global.nc.f32 	%f16, [%rd15];
	st.shared.f32 	[%r125], %f16;
	add.s32 	%r19, %r126, 32;
	add.s32 	%r125, %r125, 128;
	add.s32 	%r124, %r124, 32;
	setp.lt.u32 	%p6, %r126, 3;
	mov.u32 	%r126, %r19;
	@%p6 bra 	$L__BB2_3;
	add.s32 	%r123, %r123, %r9;
	setp.lt.u32 	%p7, %r123, 8;
	add.s32 	%r122, %r123, %r7;
	setp.lt.u32 	%p8, %r122, 32;
	and.pred  	%p9, %p7, %p8;
	@%p9 bra 	$L__BB2_2;
$L__BB2_5:
	ld.param.u64 	%rd185, [_Z6conv2dPfPKfS__param_2];
	ld.param.u64 	%rd184, [_Z6conv2dPfPKfS__param_1];
	cvta.to.global.u64 	%rd16, %rd184;
	bar.sync 	0;
	mov.u32 	%r41, %tid.x;
	mad.lo.s32 	%r42, %r2, 2304, %r41;
	mul.wide.u32 	%rd17, %r42, 4;
	add.s64 	%rd18, %rd16, %rd17;
	ld.global.nc.f32 	%f17, [%rd18];
	add.s32 	%r43, %r42, 32;
	mul.wide.u32 	%rd19, %r43, 4;
	add.s64 	%rd20, %rd16, %rd19;
	ld.global.nc.f32 	%f18, [%rd20];
	add.s32 	%r44, %r42, 64;
	mul.wide.u32 	%rd21, %r44, 4;
	add.s64 	%rd22, %rd16, %rd21;
	ld.global.nc.f32 	%f19, [%rd22];
	add.s32 	%r45, %r42, 96;
	mul.wide.u32 	%rd23, %r45, 4;
	add.s64 	%rd24, %rd16, %rd23;
	ld.global.nc.f32 	%f20, [%rd24];
	add.s32 	%r46, %r42, 128;
	mul.wide.u32 	%rd25, %r46, 4;
	add.s64 	%rd26, %rd16, %rd25;
	ld.global.nc.f32 	%f21, [%rd26];
	add.s32 	%r47, %r42, 160;
	mul.wide.u32 	%rd27, %r47, 4;
	add.s64 	%rd28, %rd16, %rd27;
	ld.global.nc.f32 	%f22, [%rd28];
	add.s32 	%r48, %r42, 192;
	mul.wide.u32 	%rd29, %r48, 4;
	add.s64 	%rd30, %rd16, %rd29;
	ld.global.nc.f32 	%f23, [%rd30];
	add.s32 	%r49, %r42, 224;
	mul.wide.u32 	%rd31, %r49, 4;
	add.s64 	%rd32, %rd16, %rd31;
	ld.global.nc.f32 	%f24, [%rd32];
	add.s32 	%r50, %r42, 256;
	mul.wide.u32 	%rd33, %r50, 4;
	add.s64 	%rd34, %rd16, %rd33;
	ld.global.nc.f32 	%f25, [%rd34];
	ld.shared.f32 	%f26, [_ZZ6conv2dPfPKfS_E5input];
	fma.rn.f32 	%f27, %f26, %f17, 0f00000000;
	ld.shared.f32 	%f28, [_ZZ6conv2dPfPKfS_E5input+4];
	fma.rn.f32 	%f29, %f28, %f17, 0f00000000;
	fma.rn.f32 	%f30, %f28, %f18, %f27;
	ld.shared.f32 	%f31, [_ZZ6conv2dPfPKfS_E5input+8];
	fma.rn.f32 	%f32, %f31, %f17, 0f00000000;
	fma.rn.f32 	%f33, %f31, %f18, %f29;
	fma.rn.f32 	%f34, %f31, %f19, %f30;
	ld.shared.f32 	%f35, [_ZZ6conv2dPfPKfS_E5input+12];
	fma.rn.f32 	%f36, %f35, %f17, 0f00000000;
	fma.rn.f32 	%f37, %f35, %f18, %f32;
	fma.rn.f32 	%f38, %f35, %f19, %f33;
	ld.shared.f32 	%f39, [_ZZ6conv2dPfPKfS_E5input+16];
	fma.rn.f32 	%f40, %f39, %f17, 0f00000000;
	fma.rn.f32 	%f41, %f39, %f18, %f36;
	fma.rn.f32 	%f42, %f39, %f19, %f37;
	ld.shared.f32 	%f43, [_ZZ6conv2dPfPKfS_E5input+20];
	fma.rn.f32 	%f44, %f43, %f18, %f40;
	fma.rn.f32 	%f45, %f43, %f19, %f41;
	ld.shared.f32 	%f46, [_ZZ6conv2dPfPKfS_E5input+24];
	fma.rn.f32 	%f47, %f46, %f19, %f44;
	ld.shared.f32 	%f48, [_ZZ6conv2dPfPKfS_E5input+28];
	fma.rn.f32 	%f49, %f48, %f17, 0f00000000;
	fma.rn.f32 	%f50, %f48, %f20, %f34;
	ld.shared.f32 	%f51, [_ZZ6conv2dPfPKfS_E5input+32];
	fma.rn.f32 	%f52, %f51, %f17, 0f00000000;
	fma.rn.f32 	%f53, %f51, %f18, %f49;
	fma.rn.f32 	%f54, %f51, %f20, %f38;
	fma.rn.f32 	%f55, %f51, %f21, %f50;
	ld.shared.f32 	%f56, [_ZZ6conv2dPfPKfS_E5input+36];
	fma.rn.f32 	%f57, %f56, %f17, 0f00000000;
	fma.rn.f32 	%f58, %f56, %f18, %f52;
	fma.rn.f32 	%f59, %f56, %f19, %f53;
	fma.rn.f32 	%f60, %f56, %f20, %f42;
	fma.rn.f32 	%f61, %f56, %f21, %f54;
	fma.rn.f32 	%f62, %f56, %f22, %f55;
	ld.shared.f32 	%f63, [_ZZ6conv2dPfPKfS_E5input+40];
	fma.rn.f32 	%f64, %f63, %f17, 0f00000000;
	fma.rn.f32 	%f65, %f63, %f18, %f57;
	fma.rn.f32 	%f66, %f63, %f19, %f58;
	fma.rn.f32 	%f67, %f63, %f20, %f45;
	fma.rn.f32 	%f68, %f63, %f21, %f60;
	fma.rn.f32 	%f69, %f63, %f22, %f61;
	ld.shared.f32 	%f70, [_ZZ6conv2dPfPKfS_E5input+44];
	fma.rn.f32 	%f71, %f70, %f17, 0f00000000;
	fma.rn.f32 	%f72, %f70, %f18, %f64;
	fma.rn.f32 	%f73, %f70, %f19, %f65;
	fma.rn.f32 	%f74, %f70, %f20, %f47;
	fma.rn.f32 	%f75, %f70, %f21, %f67;
	fma.rn.f32 	%f76, %f70, %f22, %f68;
	ld.shared.f32 	%f77, [_ZZ6conv2dPfPKfS_E5input+48];
	fma.rn.f32 	%f78, %f77, %f18, %f71;
	fma.rn.f32 	%f79, %f77, %f19, %f72;
	fma.rn.f32 	%f80, %f77, %f21, %f74;
	fma.rn.f32 	%f81, %f77, %f22, %f75;
	ld.shared.f32 	%f82, [_ZZ6conv2dPfPKfS_E5input+52];
	fma.rn.f32 	%f83, %f82, %f19, %f78;
	fma.rn.f32 	%f84, %f82, %f22, %f80;
	ld.shared.f32 	%f85, [_ZZ6conv2dPfPKfS_E5input+56];
	fma.rn.f32 	%f86, %f85, %f17, 0f00000000;
	fma.rn.f32 	%f87, %f85, %f20, %f59;
	fma.rn.f32 	%f88, %f85, %f23, %f62;
	ld.shared.f32 	%f89, [_ZZ6conv2dPfPKfS_E5input+60];
	fma.rn.f32 	%f90, %f89, %f17, 0f00000000;
	fma.rn.f32 	%f91, %f89, %f18, %f86;
	fma.rn.f32 	%f92, %f89, %f20, %f66;
	fma.rn.f32 	%f93, %f89, %f21, %f87;
	fma.rn.f32 	%f94, %f89, %f23, %f69;
	fma.rn.f32 	%f95, %f89, %f24, %f88;
	ld.shared.f32 	%f96, [_ZZ6conv2dPfPKfS_E5input+64];
	fma.rn.f32 	%f97, %f96, %f17, 0f00000000;
	fma.rn.f32 	%f98, %f96, %f18, %f90;
	fma.rn.f32 	%f99, %f96, %f19, %f91;
	fma.rn.f32 	%f100, %f96, %f20, %f73;
	fma.rn.f32 	%f101, %f96, %f21, %f92;
	fma.rn.f32 	%f102, %f96, %f22, %f93;
	fma.rn.f32 	%f103, %f96, %f23, %f76;
	fma.rn.f32 	%f104, %f96, %f24, %f94;
	fma.rn.f32 	%f105, %f96, %f25, %f95;
	ld.shared.f32 	%f106, [_ZZ6conv2dPfPKfS_E5input+68];
	fma.rn.f32 	%f107, %f106, %f17, 0f00000000;
	fma.rn.f32 	%f108, %f106, %f18, %f97;
	fma.rn.f32 	%f109, %f106, %f19, %f98;
	fma.rn.f32 	%f110, %f106, %f20, %f79;
	fma.rn.f32 	%f111, %f106, %f21, %f100;
	fma.rn.f32 	%f112, %f106, %f22, %f101;
	fma.rn.f32 	%f113, %f106, %f23, %f81;
	fma.rn.f32 	%f114, %f106, %f24, %f103;
	fma.rn.f32 	%f115, %f106, %f25, %f104;
	ld.shared.f32 	%f116, [_ZZ6conv2dPfPKfS_E5input+72];
	fma.rn.f32 	%f117, %f116, %f17, 0f00000000;
	fma.rn.f32 	%f118, %f116, %f18, %f107;
	fma.rn.f32 	%f119, %f116, %f19, %f108;
	fma.rn.f32 	%f120, %f116, %f20, %f83;
	fma.rn.f32 	%f121, %f116, %f21, %f110;
	fma.rn.f32 	%f122, %f116, %f22, %f111;
	fma.rn.f32 	%f123, %f116, %f23, %f84;
	fma.rn.f32 	%f124, %f116, %f24, %f113;
	fma.rn.f32 	%f125, %f116, %f25, %f114;
	ld.shared.f32 	%f126, [_ZZ6conv2dPfPKfS_E5input+76];
	fma.rn.f32 	%f127, %f126, %f18, %f117;
	fma.rn.f32 	%f128, %f126, %f19, %f118;
	fma.rn.f32 	%f129, %f126, %f21, %f120;
	fma.rn.f32 	%f130, %f126, %f22, %f121;
	fma.rn.f32 	%f131, %f126, %f24, %f123;
	fma.rn.f32 	%f132, %f126, %f25, %f124;
	ld.shared.f32 	%f133, [_ZZ6conv2dPfPKfS_E5input+80];
	fma.rn.f32 	%f134, %f133, %f19, %f127;
	fma.rn.f32 	%f135, %f133, %f22, %f129;
	fma.rn.f32 	%f136, %f133, %f25, %f131;
	ld.shared.f32 	%f137, [_ZZ6conv2dPfPKfS_E5input+84];
	fma.rn.f32 	%f138, %f137, %f20, %f99;
	fma.rn.f32 	%f139, %f137, %f23, %f102;
	ld.shared.f32 	%f140, [_ZZ6conv2dPfPKfS_E5input+88];
	fma.rn.f32 	%f141, %f140, %f20, %f109;
	fma.rn.f32 	%f142, %f140, %f21, %f138;
	fma.rn.f32 	%f143, %f140, %f23, %f112;
	fma.rn.f32 	%f144, %f140, %f24, %f139;
	ld.shared.f32 	%f145, [_ZZ6conv2dPfPKfS_E5input+92];
	fma.rn.f32 	%f146, %f145, %f20, %f119;
	fma.rn.f32 	%f147, %f145, %f21, %f141;
	fma.rn.f32 	%f148, %f145, %f22, %f142;
	fma.rn.f32 	%f149, %f145, %f23, %f122;
	fma.rn.f32 	%f150, %f145, %f24, %f143;
	fma.rn.f32 	%f151, %f145, %f25, %f144;
	ld.shared.f32 	%f152, [_ZZ6conv2dPfPKfS_E5input+96];
	fma.rn.f32 	%f153, %f152, %f20, %f128;
	fma.rn.f32 	%f154, %f152, %f21, %f146;
	fma.rn.f32 	%f155, %f152, %f22, %f147;
	fma.rn.f32 	%f156, %f152, %f23, %f130;
	fma.rn.f32 	%f157, %f152, %f24, %f149;
	fma.rn.f32 	%f158, %f152, %f25, %f150;
	ld.shared.f32 	%f159, [_ZZ6conv2dPfPKfS_E5input+100];
	fma.rn.f32 	%f160, %f159, %f20, %f134;
	fma.rn.f32 	%f161, %f159, %f21, %f153;
	fma.rn.f32 	%f162, %f159, %f22, %f154;
	fma.rn.f32 	%f163, %f159, %f23, %f135;
	fma.rn.f32 	%f164, %f159, %f24, %f156;
	fma.rn.f32 	%f165, %f159, %f25, %f157;
	ld.shared.f32 	%f166, [_ZZ6conv2dPfPKfS_E5input+104];
	fma.rn.f32 	%f167, %f166, %f21, %f160;
	fma.rn.f32 	%f168, %f166, %f22, %f161;
	fma.rn.f32 	%f169, %f166, %f24, %f163;
	fma.rn.f32 	%f170, %f166, %f25, %f164;
	ld.shared.f32 	%f171, [_ZZ6conv2dPfPKfS_E5input+108];
	fma.rn.f32 	%f172, %f171, %f22, %f167;
	fma.rn.f32 	%f173, %f171, %f25, %f169;
	ld.shared.f32 	%f174, [_ZZ6conv2dPfPKfS_E5input+112];
	fma.rn.f32 	%f175, %f174, %f23, %f148;
	ld.shared.f32 	%f176, [_ZZ6conv2dPfPKfS_E5input+116];
	fma.rn.f32 	%f177, %f176, %f23, %f155;
	fma.rn.f32 	%f178, %f176, %f24, %f175;
	ld.shared.f32 	%f179, [_ZZ6conv2dPfPKfS_E5input+120];
	fma.rn.f32 	%f180, %f179, %f23, %f162;
	fma.rn.f32 	%f181, %f179, %f24, %f177;
	fma.rn.f32 	%f182, %f179, %f25, %f178;
	ld.shared.f32 	%f183, [_ZZ6conv2dPfPKfS_E5input+124];
	fma.rn.f32 	%f184, %f183, %f23, %f168;
	fma.rn.f32 	%f185, %f183, %f24, %f180;
	fma.rn.f32 	%f186, %f183, %f25, %f181;
	ld.shared.f32 	%f187, [_ZZ6conv2dPfPKfS_E5input+128];
	fma.rn.f32 	%f188, %f187, %f23, %f172;
	fma.rn.f32 	%f189, %f187, %f24, %f184;
	fma.rn.f32 	%f190, %f187, %f25, %f185;
	ld.shared.f32 	%f191, [_ZZ6conv2dPfPKfS_E5input+132];
	fma.rn.f32 	%f192, %f191, %f24, %f188;
	fma.rn.f32 	%f193, %f191, %f25, %f189;
	ld.shared.f32 	%f194, [_ZZ6conv2dPfPKfS_E5input+136];
	fma.rn.f32 	%f195, %f194, %f25, %f192;
	add.s32 	%r51, %r42, 288;
	mul.wide.u32 	%rd35, %r51, 4;
	add.s64 	%rd36, %rd16, %rd35;
	ld.global.nc.f32 	%f196, [%rd36];
	add.s32 	%r52, %r42, 320;
	mul.wide.u32 	%rd37, %r52, 4;
	add.s64 	%rd38, %rd16, %rd37;
	ld.global.nc.f32 	%f197, [%rd38];
	add.s32 	%r53, %r42, 352;
	mul.wide.u32 	%rd39, %r53, 4;
	add.s64 	%rd40, %rd16, %rd39;
	ld.global.nc.f32 	%f198, [%rd40];
	add.s32 	%r54, %r42, 384;
	mul.wide.u32 	%rd41, %r54, 4;
	add.s64 	%rd42, %rd16, %rd41;
	ld.global.nc.f32 	%f199, [%rd42];
	add.s32 	%r55, %r42, 416;
	mul.wide.u32 	%rd43, %r55, 4;
	add.s64 	%rd44, %rd16, %rd43;
	ld.global.nc.f32 	%f200, [%rd44];
	add.s32 	%r56, %r42, 448;
	mul.wide.u32 	%rd45, %r56, 4;
	add.s64 	%rd46, %rd16, %rd45;
	ld.global.nc.f32 	%f201, [%rd46];
	add.s32 	%r57, %r42, 480;
	mul.wide.u32 	%rd47, %r57, 4;
	add.s64 	%rd48, %rd16, %rd47;
	ld.global.nc.f32 	%f202, [%rd48];
	add.s32 	%r58, %r42, 512;
	mul.wide.u32 	%rd49, %r58, 4;
	add.s64 	%rd50, %rd16, %rd49;
	ld.global.nc.f32 	%f203, [%rd50];
	add.s32 	%r59, %r42, 544;
	mul.wide.u32 	%rd51, %r59, 4;
	add.s64 	%rd52, %rd16, %rd51;
	ld.global.nc.f32 	%f204, [%rd52];
	ld.shared.f32 	%f205, [_ZZ6conv2dPfPKfS_E5input+140];
	fma.rn.f32 	%f206, %f205, %f196, %f105;
	ld.shared.f32 	%f207, [_ZZ6conv2dPfPKfS_E5input+144];
	fma.rn.f32 	%f208, %f207, %f196, %f115;
	fma.rn.f32 	%f209, %f207, %f197, %f206;
	ld.shared.f32 	%f210, [_ZZ6conv2dPfPKfS_E5input+148];
	fma.rn.f32 	%f211, %f210, %f196, %f125;
	fma.rn.f32 	%f212, %f210, %f197, %f208;
	fma.rn.f32 	%f213, %f210, %f198, %f209;
	ld.shared.f32 	%f214, [_ZZ6conv2dPfPKfS_E5input+152];
	fma.rn.f32 	%f215, %f214, %f196, %f132;
	fma.rn.f32 	%f216, %f214, %f197, %f211;
	fma.rn.f32 	%f217, %f214, %f198, %f212;
	ld.shared.f32 	%f218, [_ZZ6conv2dPfPKfS_E5input+156];
	fma.rn.f32 	%f219, %f218, %f196, %f136;
	fma.rn.f32 	%f220, %f218, %f197, %f215;
	fma.rn.f32 	%f221, %f218, %f198, %f216;
	ld.shared.f32 	%f222, [_ZZ6conv2dPfPKfS_E5input+160];
	fma.rn.f32 	%f223, %f222, %f197, %f219;
	fma.rn.f32 	%f224, %f222, %f198, %f220;
	ld.shared.f32 	%f225, [_ZZ6conv2dPfPKfS_E5input+164];
	fma.rn.f32 	%f226, %f225, %f198, %f223;
	ld.shared.f32 	%f227, [_ZZ6conv2dPfPKfS_E5input+168];
	fma.rn.f32 	%f228, %f227, %f196, %f151;
	fma.rn.f32 	%f229, %f227, %f199, %f213;
	ld.shared.f32 	%f230, [_ZZ6conv2dPfPKfS_E5input+172];
	fma.rn.f32 	%f231, %f230, %f196, %f158;
	fma.rn.f32 	%f232, %f230, %f197, %f228;
	fma.rn.f32 	%f233, %f230, %f199, %f217;
	fma.rn.f32 	%f234, %f230, %f200, %f229;
	ld.shared.f32 	%f235, [_ZZ6conv2dPfPKfS_E5input+176];
	fma.rn.f32 	%f236, %f235, %f196, %f165;
	fma.rn.f32 	%f237, %f235, %f197, %f231;
	fma.rn.f32 	%f238, %f235, %f198, %f232;
	fma.rn.f32 	%f239, %f235, %f199, %f221;
	fma.rn.f32 	%f240, %f235, %f200, %f233;
	fma.rn.f32 	%f241, %f235, %f201, %f234;
	ld.shared.f32 	%f242, [_ZZ6conv2dPfPKfS_E5input+180];
	fma.rn.f32 	%f243, %f242, %f196, %f170;
	fma.rn.f32 	%f244, %f242, %f197, %f236;
	fma.rn.f32 	%f245, %f242, %f198, %f237;
	fma.rn.f32 	%f246, %f242, %f199, %f224;
	fma.rn.f32 	%f247, %f242, %f200, %f239;
	fma.rn.f32 	%f248, %f242, %f201, %f240;
	ld.shared.f32 	%f249, [_ZZ6conv2dPfPKfS_E5input+184];
	fma.rn.f32 	%f250, %f249, %f196, %f173;
	fma.rn.f32 	%f251, %f249, %f197, %f243;
	fma.rn.f32 	%f252, %f249, %f198, %f244;
	fma.rn.f32 	%f253, %f249, %f199, %f226;
	fma.rn.f32 	%f254, %f249, %f200, %f246;
	fma.rn.f32 	%f255, %f249, %f201, %f247;
	ld.shared.f32 	%f256, [_ZZ6conv2dPfPKfS_E5input+188];
	fma.rn.f32 	%f257, %f256, %f197, %f250;
	fma.rn.f32 	%f258, %f256, %f198, %f251;
	fma.rn.f32 	%f259, %f256, %f200, %f253;
	fma.rn.f32 	%f260, %f256, %f201, %f254;
	ld.shared.f32 	%f261, [_ZZ6conv2dPfPKfS_E5input+192];
	fma.rn.f32 	%f262, %f261, %f198, %f257;
	fma.rn.f32 	%f263, %f261, %f201, %f259;
	ld.shared.f32 	%f264, [_ZZ6conv2dPfPKfS_E5input+196];
	fma.rn.f32 	%f265, %f264, %f196, %f182;
	fma.rn.f32 	%f266, %f264, %f199, %f238;
	fma.rn.f32 	%f267, %f264, %f202, %f241;
	ld.shared.f32 	%f268, [_ZZ6conv2dPfPKfS_E5input+200];
	fma.rn.f32 	%f269, %f268, %f196, %f186;
	fma.rn.f32 	%f270, %f268, %f197, %f265;
	fma.rn.f32 	%f271, %f268, %f199, %f245;
	fma.rn.f32 	%f272, %f268, %f200, %f266;
	fma.rn.f32 	%f273, %f268, %f202, %f248;
	fma.rn.f32 	%f274, %f268, %f203, %f267;
	ld.shared.f32 	%f275, [_ZZ6conv2dPfPKfS_E5input+204];
	fma.rn.f32 	%f276, %f275, %f196, %f190;
	fma.rn.f32 	%f277, %f275, %f197, %f269;
	fma.rn.f32 	%f278, %f275, %f198, %f270;
	fma.rn.f32 	%f279, %f275, %f199, %f252;
	fma.rn.f32 	%f280, %f275, %f200, %f271;
	fma.rn.f32 	%f281, %f275, %f201, %f272;
	fma.rn.f32 	%f282, %f275, %f202, %f255;
	fma.rn.f32 	%f283, %f275, %f203, %f273;
	fma.rn.f32 	%f284, %f275, %f204, %f274;
	ld.shared.f32 	%f285, [_ZZ6conv2dPfPKfS_E5input+208];
	fma.rn.f32 	%f286, %f285, %f196, %f193;
	fma.rn.f32 	%f287, %f285, %f197, %f276;
	fma.rn.f32 	%f288, %f285, %f198, %f277;
	fma.rn.f32 	%f289, %f285, %f199, %f258;
	fma.rn.f32 	%f290, %f285, %f200, %f279;
	fma.rn.f32 	%f291, %f285, %f201, %f280;
	fma.rn.f32 	%f292, %f285, %f202, %f260;
	fma.rn.f32 	%f293, %f285, %f203, %f282;
	fma.rn.f32 	%f294, %f285, %f204, %f283;
	ld.shared.f32 	%f295, [_ZZ6conv2dPfPKfS_E5input+212];
	fma.rn.f32 	%f296, %f295, %f196, %f195;
	fma.rn.f32 	%f297, %f295, %f197, %f286;
	fma.rn.f32 	%f298, %f295, %f198, %f287;
	fma.rn.f32 	%f299, %f295, %f199, %f262;
	fma.rn.f32 	%f300, %f295, %f200, %f289;
	fma.rn.f32 	%f301, %f295, %f201, %f290;
	fma.rn.f32 	%f302, %f295, %f202, %f263;
	fma.rn.f32 	%f303, %f295, %f203, %f292;
	fma.rn.f32 	%f304, %f295, %f204, %f293;
	ld.shared.f32 	%f305, [_ZZ6conv2dPfPKfS_E5input+216];
	fma.rn.f32 	%f306, %f305, %f197, %f296;
	fma.rn.f32 	%f307, %f305, %f198, %f297;
	fma.rn.f32 	%f308, %f305, %f200, %f299;
	fma.rn.f32 	%f309, %f305, %f201, %f300;
	fma.rn.f32 	%f310, %f305, %f203, %f302;
	fma.rn.f32 	%f311, %f305, %f204, %f303;
	ld.shared.f32 	%f312, [_ZZ6conv2dPfPKfS_E5input+220];
	fma.rn.f32 	%f313, %f312, %f198, %f306;
	fma.rn.f32 	%f314, %f312, %f201, %f308;
	fma.rn.f32 	%f315, %f312, %f204, %f310;
	ld.shared.f32 	%f316, [_ZZ6conv2dPfPKfS_E5input+224];
	fma.rn.f32 	%f317, %f316, %f199, %f278;
	fma.rn.f32 	%f318, %f316, %f202, %f281;
	ld.shared.f32 	%f319, [_ZZ6conv2dPfPKfS_E5input+228];
	fma.rn.f32 	%f320, %f319, %f199, %f288;
	fma.rn.f32 	%f321, %f319, %f200, %f317;
	fma.rn.f32 	%f322, %f319, %f202, %f291;
	fma.rn.f32 	%f323, %f319, %f203, %f318;
	ld.shared.f32 	%f324, [_ZZ6conv2dPfPKfS_E5input+232];
	fma.rn.f32 	%f325, %f324, %f199, %f298;
	fma.rn.f32 	%f326, %f324, %f200, %f320;
	fma.rn.f32 	%f327, %f324, %f201, %f321;
	fma.rn.f32 	%f328, %f324, %f202, %f301;
	fma.rn.f32 	%f329, %f324, %f203, %f322;
	fma.rn.f32 	%f330, %f324, %f204, %f323;
	ld.shared.f32 	%f331, [_ZZ6conv2dPfPKfS_E5input+236];
	fma.rn.f32 	%f332, %f331, %f199, %f307;
	fma.rn.f32 	%f333, %f331, %f200, %f325;
	fma.rn.f32 	%f334, %f331, %f201, %f326;
	fma.rn.f32 	%f335, %f331, %f202, %f309;
	fma.rn.f32 	%f336, %f331, %f203, %f328;
	fma.rn.f32 	%f337, %f331, %f204, %f329;
	ld.shared.f32 	%f338, [_ZZ6conv2dPfPKfS_E5input+240];
	fma.rn.f32 	%f339, %f338, %f199, %f313;
	fma.rn.f32 	%f340, %f338, %f200, %f332;
	fma.rn.f32 	%f341, %f338, %f201, %f333;
	fma.rn.f32 	%f342, %f338, %f202, %f314;
	fma.rn.f32 	%f343, %f338, %f203, %f335;
	fma.rn.f32 	%f344, %f338, %f204, %f336;
	ld.shared.f32 	%f345, [_ZZ6conv2dPfPKfS_E5input+244];
	fma.rn.f32 	%f346, %f345, %f200, %f339;
	fma.rn.f32 	%f347, %f345, %f201, %f340;
	fma.rn.f32 	%f348, %f345, %f203, %f342;
	fma.rn.f32 	%f349, %f345, %f204, %f343;
	ld.shared.f32 	%f350, [_ZZ6conv2dPfPKfS_E5input+248];
	fma.rn.f32 	%f351, %f350, %f201, %f346;
	fma.rn.f32 	%f352, %f350, %f204, %f348;
	ld.shared.f32 	%f353, [_ZZ6conv2dPfPKfS_E5input+252];
	fma.rn.f32 	%f354, %f353, %f202, %f327;
	ld.shared.f32 	%f355, [_ZZ6conv2dPfPKfS_E5input+256];
	fma.rn.f32 	%f356, %f355, %f202, %f334;
	fma.rn.f32 	%f357, %f355, %f203, %f354;
	ld.shared.f32 	%f358, [_ZZ6conv2dPfPKfS_E5input+260];
	fma.rn.f32 	%f359, %f358, %f202, %f341;
	fma.rn.f32 	%f360, %f358, %f203, %f356;
	fma.rn.f32 	%f361, %f358, %f204, %f357;
	ld.shared.f32 	%f362, [_ZZ6conv2dPfPKfS_E5input+264];
	fma.rn.f32 	%f363, %f362, %f202, %f347;
	fma.rn.f32 	%f364, %f362, %f203, %f359;
	fma.rn.f32 	%f365, %f362, %f204, %f360;
	ld.shared.f32 	%f366, [_ZZ6conv2dPfPKfS_E5input+268];
	fma.rn.f32 	%f367, %f366, %f202, %f351;
	fma.rn.f32 	%f368, %f366, %f203, %f363;
	fma.rn.f32 	%f369, %f366, %f204, %f364;
	ld.shared.f32 	%f370, [_ZZ6conv2dPfPKfS_E5input+272];
	fma.rn.f32 	%f371, %f370, %f203, %f367;
	fma.rn.f32 	%f372, %f370, %f204, %f368;
	ld.shared.f32 	%f373, [_ZZ6conv2dPfPKfS_E5input+276];
	fma.rn.f32 	%f374, %f373, %f204, %f371;
	add.s32 	%r60, %r42, 576;
	mul.wide.u32 	%rd53, %r60, 4;
	add.s64 	%rd54, %rd16, %rd53;
	ld.global.nc.f32 	%f375, [%rd54];
	add.s32 	%r61, %r42, 608;
	mul.wide.u32 	%rd55, %r61, 4;
	add.s64 	%rd56, %rd16, %rd55;
	ld.global.nc.f32 	%f376, [%rd56];
	add.s32 	%r62, %r42, 640;
	mul.wide.u32 	%rd57, %r62, 4;
	add.s64 	%rd58, %rd16, %rd57;
	ld.global.nc.f32 	%f377, [%rd58];
	add.s32 	%r63, %r42, 672;
	mul.wide.u32 	%rd59, %r63, 4;
	add.s64 	%rd60, %rd16, %rd59;
	ld.global.nc.f32 	%f378, [%rd60];
	add.s32 	%r64, %r42, 704;
	mul.wide.u32 	%rd61, %r64, 4;
	add.s64 	%rd62, %rd16, %rd61;
	ld.global.nc.f32 	%f379, [%rd62];
	add.s32 	%r65, %r42, 736;
	mul.wide.u32 	%rd63, %r65, 4;
	add.s64 	%rd64, %rd16, %rd63;
	ld.global.nc.f32 	%f380, [%rd64];
	add.s32 	%r66, %r42, 768;
	mul.wide.u32 	%rd65, %r66, 4;
	add.s64 	%rd66, %rd16, %rd65;
	ld.global.nc.f32 	%f381, [%rd66];
	add.s32 	%r67, %r42, 800;
	mul.wide.u32 	%rd67, %r67, 4;
	add.s64 	%rd68, %rd16, %rd67;
	ld.global.nc.f32 	%f382, [%rd68];
	add.s32 	%r68, %r42, 832;
	mul.wide.u32 	%rd69, %r68, 4;
	add.s64 	%rd70, %rd16, %rd69;
	ld.global.nc.f32 	%f383, [%rd70];
	ld.shared.f32 	%f384, [_ZZ6conv2dPfPKfS_E5input+280];
	fma.rn.f32 	%f385, %f384, %f375, %f284;
	ld.shared.f32 	%f386, [_ZZ6conv2dPfPKfS_E5input+284];
	fma.rn.f32 	%f387, %f386, %f375, %f294;
	fma.rn.f32 	%f388, %f386, %f376, %f385;
	ld.shared.f32 	%f389, [_ZZ6conv2dPfPKfS_E5input+288];
	fma.rn.f32 	%f390, %f389, %f375, %f304;
	fma.rn.f32 	%f391, %f389, %f376, %f387;
	fma.rn.f32 	%f392, %f389, %f377, %f388;
	ld.shared.f32 	%f393, [_ZZ6conv2dPfPKfS_E5input+292];
	fma.rn.f32 	%f394, %f393, %f375, %f311;
	fma.rn.f32 	%f395, %f393, %f376, %f390;
	fma.rn.f32 	%f396, %f393, %f377, %f391;
	ld.shared.f32 	%f397, [_ZZ6conv2dPfPKfS_E5input+296];
	fma.rn.f32 	%f398, %f397, %f375, %f315;
	fma.rn.f32 	%f399, %f397, %f376, %f394;
	fma.rn.f32 	%f400, %f397, %f377, %f395;
	ld.shared.f32 	%f401, [_ZZ6conv2dPfPKfS_E5input+300];
	fma.rn.f32 	%f402, %f401, %f376, %f398;
	fma.rn.f32 	%f403, %f401, %f377, %f399;
	ld.shared.f32 	%f404, [_ZZ6conv2dPfPKfS_E5input+304];
	fma.rn.f32 	%f405, %f404, %f377, %f402;
	ld.shared.f32 	%f406, [_ZZ6conv2dPfPKfS_E5input+308];
	fma.rn.f32 	%f407, %f406, %f375, %f330;
	fma.rn.f32 	%f408, %f406, %f378, %f392;
	ld.shared.f32 	%f409, [_ZZ6conv2dPfPKfS_E5input+312];
	fma.rn.f32 	%f410, %f409, %f375, %f337;
	fma.rn.f32 	%f411, %f409, %f376, %f407;
	fma.rn.f32 	%f412, %f409, %f378, %f396;
	fma.rn.f32 	%f413, %f409, %f379, %f408;
	ld.shared.f32 	%f414, [_ZZ6conv2dPfPKfS_E5input+316];
	fma.rn.f32 	%f415, %f414, %f375, %f344;
	fma.rn.f32 	%f416, %f414, %f376, %f410;
	fma.rn.f32 	%f417, %f414, %f377, %f411;
	fma.rn.f32 	%f418, %f414, %f378, %f400;
	fma.rn.f32 	%f419, %f414, %f379, %f412;
	fma.rn.f32 	%f420, %f414, %f380, %f413;
	ld.shared.f32 	%f421, [_ZZ6conv2dPfPKfS_E5input+320];
	fma.rn.f32 	%f422, %f421, %f375, %f349;
	fma.rn.f32 	%f423, %f421, %f376, %f415;
	fma.rn.f32 	%f424, %f421, %f377, %f416;
	fma.rn.f32 	%f425, %f421, %f378, %f403;
	fma.rn.f32 	%f426, %f421, %f379, %f418;
	fma.rn.f32 	%f427, %f421, %f380, %f419;
	ld.shared.f32 	%f428, [_ZZ6conv2dPfPKfS_E5input+324];
	fma.rn.f32 	%f429, %f428, %f375, %f352;
	fma.rn.f32 	%f430, %f428, %f376, %f422;
	fma.rn.f32 	%f431, %f428, %f377, %f423;
	fma.rn.f32 	%f432, %f428, %f378, %f405;
	fma.rn.f32 	%f433, %f428, %f379, %f425;
	fma.rn.f32 	%f434, %f428, %f380, %f426;
	ld.shared.f32 	%f435, [_ZZ6conv2dPfPKfS_E5input+328];
	fma.rn.f32 	%f436, %f435, %f376, %f429;
	fma.rn.f32 	%f437, %f435, %f377, %f430;
	fma.rn.f32 	%f438, %f435, %f379, %f432;
	fma.rn.f32 	%f439, %f435, %f380, %f433;
	ld.shared.f32 	%f440, [_ZZ6conv2dPfPKfS_E5input+332];
	fma.rn.f32 	%f441, %f440, %f377, %f436;
	fma.rn.f32 	%f442, %f440, %f380, %f438;
	ld.shared.f32 	%f443, [_ZZ6conv2dPfPKfS_E5input+336];
	fma.rn.f32 	%f444, %f443, %f375, %f361;
	fma.rn.f32 	%f445, %f443, %f378, %f417;
	fma.rn.f32 	%f446, %f443, %f381, %f420;
	ld.shared.f32 	%f447, [_ZZ6conv2dPfPKfS_E5input+340];
	fma.rn.f32 	%f448, %f447, %f375, %f365;
	fma.rn.f32 	%f449, %f447, %f376, %f444;
	fma.rn.f32 	%f450, %f447, %f378, %f424;
	fma.rn.f32 	%f451, %f447, %f379, %f445;
	fma.rn.f32 	%f452, %f447, %f381, %f427;
	fma.rn.f32 	%f453, %f447, %f382, %f446;
	ld.shared.f32 	%f454, [_ZZ6conv2dPfPKfS_E5input+344];
	fma.rn.f32 	%f455, %f454, %f375, %f369;
	fma.rn.f32 	%f456, %f454, %f376, %f448;
	fma.rn.f32 	%f457, %f454, %f377, %f449;
	fma.rn.f32 	%f458, %f454, %f378, %f431;
	fma.rn.f32 	%f459, %f454, %f379, %f450;
	fma.rn.f32 	%f460, %f454, %f380, %f451;
	fma.rn.f32 	%f461, %f454, %f381, %f434;
	fma.rn.f32 	%f462, %f454, %f382, %f452;
	fma.rn.f32 	%f463, %f454, %f383, %f453;
	ld.shared.f32 	%f464, [_ZZ6conv2dPfPKfS_E5input+348];
	fma.rn.f32 	%f465, %f464, %f375, %f372;
	fma.rn.f32 	%f466, %f464, %f376, %f455;
	fma.rn.f32 	%f467, %f464, %f377, %f456;
	fma.rn.f32 	%f468, %f464, %f378, %f437;
	fma.rn.f32 	%f469, %f464, %f379, %f458;
	fma.rn.f32 	%f470, %f464, %f380, %f459;
	fma.rn.f32 	%f471, %f464, %f381, %f439;
	fma.rn.f32 	%f472, %f464, %f382, %f461;
	fma.rn.f32 	%f473, %f464, %f383, %f462;
	ld.shared.f32 	%f474, [_ZZ6conv2dPfPKfS_E5input+352];
	fma.rn.f32 	%f475, %f474, %f375, %f374;
	fma.rn.f32 	%f476, %f474, %f376, %f465;
	fma.rn.f32 	%f477, %f474, %f377, %f466;
	fma.rn.f32 	%f478, %f474, %f378, %f441;
	fma.rn.f32 	%f479, %f474, %f379, %f468;
	fma.rn.f32 	%f480, %f474, %f380, %f469;
	fma.rn.f32 	%f481, %f474, %f381, %f442;
	fma.rn.f32 	%f482, %f474, %f382, %f471;
	fma.rn.f32 	%f483, %f474, %f383, %f472;
	ld.shared.f32 	%f484, [_ZZ6conv2dPfPKfS_E5input+356];
	fma.rn.f32 	%f485, %f484, %f376, %f475;
	fma.rn.f32 	%f486, %f484, %f377, %f476;
	fma.rn.f32 	%f487, %f484, %f379, %f478;
	fma.rn.f32 	%f488, %f484, %f380, %f479;
	fma.rn.f32 	%f489, %f484, %f382, %f481;
	fma.rn.f32 	%f490, %f484, %f383, %f482;
	ld.shared.f32 	%f491, [_ZZ6conv2dPfPKfS_E5input+360];
	fma.rn.f32 	%f492, %f491, %f377, %f485;
	fma.rn.f32 	%f493, %f491, %f380, %f487;
	fma.rn.f32 	%f494, %f491, %f383, %f489;
	ld.shared.f32 	%f495, [_ZZ6conv2dPfPKfS_E5input+364];
	fma.rn.f32 	%f496, %f495, %f378, %f457;
	fma.rn.f32 	%f497, %f495, %f381, %f460;
	ld.shared.f32 	%f498, [_ZZ6conv2dPfPKfS_E5input+368];
	fma.rn.f32 	%f499, %f498, %f378, %f467;
	fma.rn.f32 	%f500, %f498, %f379, %f496;
	fma.rn.f32 	%f501, %f498, %f381, %f470;
	fma.rn.f32 	%f502, %f498, %f382, %f497;
	ld.shared.f32 	%f503, [_ZZ6conv2dPfPKfS_E5input+372];
	fma.rn.f32 	%f504, %f503, %f378, %f477;
	fma.rn.f32 	%f505, %f503, %f379, %f499;
	fma.rn.f32 	%f506, %f503, %f380, %f500;
	fma.rn.f32 	%f507, %f503, %f381, %f480;
	fma.rn.f32 	%f508, %f503, %f382, %f501;
	fma.rn.f32 	%f509, %f503, %f383, %f502;
	ld.shared.f32 	%f510, [_ZZ6conv2dPfPKfS_E5input+376];
	fma.rn.f32 	%f511, %f510, %f378, %f486;
	fma.rn.f32 	%f512, %f510, %f379, %f504;
	fma.rn.f32 	%f513, %f510, %f380, %f505;
	fma.rn.f32 	%f514, %f510, %f381, %f488;
	fma.rn.f32 	%f515, %f510, %f382, %f507;
	fma.rn.f32 	%f516, %f510, %f383, %f508;
	ld.shared.f32 	%f517, [_ZZ6conv2dPfPKfS_E5input+380];
	fma.rn.f32 	%f518, %f517, %f378, %f492;
	fma.rn.f32 	%f519, %f517, %f379, %f511;
	fma.rn.f32 	%f520, %f517, %f380, %f512;
	fma.rn.f32 	%f521, %f517, %f381, %f493;
	fma.rn.f32 	%f522, %f517, %f382, %f514;
	fma.rn.f32 	%f523, %f517, %f383, %f515;
	ld.shared.f32 	%f524, [_ZZ6conv2dPfPKfS_E5input+384];
	fma.rn.f32 	%f525, %f524, %f379, %f518;
	fma.rn.f32 	%f526, %f524, %f380, %f519;
	fma.rn.f32 	%f527, %f524, %f382, %f521;
	fma.rn.f32 	%f528, %f524, %f383, %f522;
	ld.shared.f32 	%f529, [_ZZ6conv2dPfPKfS_E5input+388];
	fma.rn.f32 	%f530, %f529, %f380, %f525;
	fma.rn.f32 	%f531, %f529, %f383, %f527;
	ld.shared.f32 	%f532, [_ZZ6conv2dPfPKfS_E5input+392];
	fma.rn.f32 	%f533, %f532, %f381, %f506;
	ld.shared.f32 	%f534, [_ZZ6conv2dPfPKfS_E5input+396];
	fma.rn.f32 	%f535, %f534, %f381, %f513;
	fma.rn.f32 	%f536, %f534, %f382, %f533;
	ld.shared.f32 	%f537, [_ZZ6conv2dPfPKfS_E5input+400];
	fma.rn.f32 	%f538, %f537, %f381, %f520;
	fma.rn.f32 	%f539, %f537, %f382, %f535;
	fma.rn.f32 	%f540, %f537, %f383, %f536;
	ld.shared.f32 	%f541, [_ZZ6conv2dPfPKfS_E5input+404];
	fma.rn.f32 	%f542, %f541, %f381, %f526;
	fma.rn.f32 	%f543, %f541, %f382, %f538;
	fma.rn.f32 	%f544, %f541, %f383, %f539;
	ld.shared.f32 	%f545, [_ZZ6conv2dPfPKfS_E5input+408];
	fma.rn.f32 	%f546, %f545, %f381, %f530;
	fma.rn.f32 	%f547, %f545, %f382, %f542;
	fma.rn.f32 	%f548, %f545, %f383, %f543;
	ld.shared.f32 	%f549, [_ZZ6conv2dPfPKfS_E5input+412];
	fma.rn.f32 	%f550, %f549, %f382, %f546;
	fma.rn.f32 	%f551, %f549, %f383, %f547;
	ld.shared.f32 	%f552, [_ZZ6conv2dPfPKfS_E5input+416];
	fma.rn.f32 	%f553, %f552, %f383, %f550;
	add.s32 	%r69, %r42, 864;
	mul.wide.u32 	%rd71, %r69, 4;
	add.s64 	%rd72, %rd16, %rd71;
	ld.global.nc.f32 	%f554, [%rd72];
	add.s32 	%r70, %r42, 896;
	mul.wide.u32 	%rd73, %r70, 4;
	add.s64 	%rd74, %rd16, %rd73;
	ld.global.nc.f32 	%f555, [%rd74];
	add.s32 	%r71, %r42, 928;
	mul.wide.u32 	%rd75, %r71, 4;
	add.s64 	%rd76, %rd16, %rd75;
	ld.global.nc.f32 	%f556, [%rd76];
	add.s32 	%r72, %r42, 960;
	mul.wide.u32 	%rd77, %r72, 4;
	add.s64 	%rd78, %rd16, %rd77;
	ld.global.nc.f32 	%f557, [%rd78];
	add.s32 	%r73, %r42, 992;
	mul.wide.u32 	%rd79, %r73, 4;
	add.s64 	%rd80, %rd16, %rd79;
	ld.global.nc.f32 	%f558, [%rd80];
	add.s32 	%r74, %r42, 1024;
	mul.wide.u32 	%rd81, %r74, 4;
	add.s64 	%rd82, %rd16, %rd81;
	ld.global.nc.f32 	%f559, [%rd82];
	add.s32 	%r75, %r42, 1056;
	mul.wide.u32 	%rd83, %r75, 4;
	add.s64 	%rd84, %rd16, %rd83;
	ld.global.nc.f32 	%f560, [%rd84];
	add.s32 	%r76, %r42, 1088;
	mul.wide.u32 	%rd85, %r76, 4;
	add.s64 	%rd86, %rd16, %rd85;
	ld.global.nc.f32 	%f561, [%rd86];
	add.s32 	%r77, %r42, 1120;
	mul.wide.u32 	%rd87, %r77, 4;
	add.s64 	%rd88, %rd16, %rd87;
	ld.global.nc.f32 	%f562, [%rd88];
	ld.shared.f32 	%f563, [_ZZ6conv2dPfPKfS_E5input+420];
	fma.rn.f32 	%f564, %f563, %f554, %f463;
	ld.shared.f32 	%f565, [_ZZ6conv2dPfPKfS_E5input+424];
	fma.rn.f32 	%f566, %f565, %f554, %f473;
	fma.rn.f32 	%f567, %f565, %f555, %f564;
	ld.shared.f32 	%f568, [_ZZ6conv2dPfPKfS_E5input+428];
	fma.rn.f32 	%f569, %f568, %f554, %f483;
	fma.rn.f32 	%f570, %f568, %f555, %f566;
	fma.rn.f32 	%f571, %f568, %f556, %f567;
	ld.shared.f32 	%f572, [_ZZ6conv2dPfPKfS_E5input+432];
	fma.rn.f32 	%f573, %f572, %f554, %f490;
	fma.rn.f32 	%f574, %f572, %f555, %f569;
	fma.rn.f32 	%f575, %f572, %f556, %f570;
	ld.shared.f32 	%f576, [_ZZ6conv2dPfPKfS_E5input+436];
	fma.rn.f32 	%f577, %f576, %f554, %f494;
	fma.rn.f32 	%f578, %f576, %f555, %f573;
	fma.rn.f32 	%f579, %f576, %f556, %f574;
	ld.shared.f32 	%f580, [_ZZ6conv2dPfPKfS_E5input+440];
	fma.rn.f32 	%f581, %f580, %f555, %f577;
	fma.rn.f32 	%f582, %f580, %f556, %f578;
	ld.shared.f32 	%f583, [_ZZ6conv2dPfPKfS_E5input+444];
	fma.rn.f32 	%f584, %f583, %f556, %f581;
	ld.shared.f32 	%f585, [_ZZ6conv2dPfPKfS_E5input+448];
	fma.rn.f32 	%f586, %f585, %f554, %f509;
	fma.rn.f32 	%f587, %f585, %f557, %f571;
	ld.shared.f32 	%f588, [_ZZ6conv2dPfPKfS_E5input+452];
	fma.rn.f32 	%f589, %f588, %f554, %f516;
	fma.rn.f32 	%f590, %f588, %f555, %f586;
	fma.rn.f32 	%f591, %f588, %f557, %f575;
	fma.rn.f32 	%f592, %f588, %f558, %f587;
	ld.shared.f32 	%f593, [_ZZ6conv2dPfPKfS_E5input+456];
	fma.rn.f32 	%f594, %f593, %f554, %f523;
	fma.rn.f32 	%f595, %f593, %f555, %f589;
	fma.rn.f32 	%f596, %f593, %f556, %f590;
	fma.rn.f32 	%f597, %f593, %f557, %f579;
	fma.rn.f32 	%f598, %f593, %f558, %f591;
	fma.rn.f32 	%f599, %f593, %f559, %f592;
	ld.shared.f32 	%f600, [_ZZ6conv2dPfPKfS_E5input+460];
	fma.rn.f32 	%f601, %f600, %f554, %f528;
	fma.rn.f32 	%f602, %f600, %f555, %f594;
	fma.rn.f32 	%f603, %f600, %f556, %f595;
	fma.rn.f32 	%f604, %f600, %f557, %f582;
	fma.rn.f32 	%f605, %f600, %f558, %f597;
	fma.rn.f32 	%f606, %f600, %f559, %f598;
	ld.shared.f32 	%f607, [_ZZ6conv2dPfPKfS_E5input+464];
	fma.rn.f32 	%f608, %f607, %f554, %f531;
	fma.rn.f32 	%f609, %f607, %f555, %f601;
	fma.rn.f32 	%f610, %f607, %f556, %f602;
	fma.rn.f32 	%f611, %f607, %f557, %f584;
	fma.rn.f32 	%f612, %f607, %f558, %f604;
	fma.rn.f32 	%f613, %f607, %f559, %f605;
	ld.shared.f32 	%f614, [_ZZ6conv2dPfPKfS_E5input+468];
	fma.rn.f32 	%f615, %f614, %f555, %f608;
	fma.rn.f32 	%f616, %f614, %f556, %f609;
	fma.rn.f32 	%f617, %f614, %f558, %f611;
	fma.rn.f32 	%f618, %f614, %f559, %f612;
	ld.shared.f32 	%f619, [_ZZ6conv2dPfPKfS_E5input+472];
	fma.rn.f32 	%f620, %f619, %f556, %f615;
	fma.rn.f32 	%f621, %f619, %f559, %f617;
	ld.shared.f32 	%f622, [_ZZ6conv2dPfPKfS_E5input+476];
	fma.rn.f32 	%f623, %f622, %f554, %f540;
	fma.rn.f32 	%f624, %f622, %f557, %f596;
	fma.rn.f32 	%f625, %f622, %f560, %f599;
	ld.shared.f32 	%f626, [_ZZ6conv2dPfPKfS_E5input+480];
	fma.rn.f32 	%f627, %f626, %f554, %f544;
	fma.rn.f32 	%f628, %f626, %f555, %f623;
	fma.rn.f32 	%f629, %f626, %f557, %f603;
	fma.rn.f32 	%f630, %f626, %f558, %f624;
	fma.rn.f32 	%f631, %f626, %f560, %f606;
	fma.rn.f32 	%f632, %f626, %f561, %f625;
	ld.shared.f32 	%f633, [_ZZ6conv2dPfPKfS_E5input+484];
	fma.rn.f32 	%f634, %f633, %f554, %f548;
	fma.rn.f32 	%f635, %f633, %f555, %f627;
	fma.rn.f32 	%f636, %f633, %f556, %f628;
	fma.rn.f32 	%f637, %f633, %f557, %f610;
	fma.rn.f32 	%f638, %f633, %f558, %f629;
	fma.rn.f32 	%f639, %f633, %f559, %f630;
	fma.rn.f32 	%f640, %f633, %f560, %f613;
	fma.rn.f32 	%f641, %f633, %f561, %f631;
	fma.rn.f32 	%f642, %f633, %f562, %f632;
	ld.shared.f32 	%f643, [_ZZ6conv2dPfPKfS_E5input+488];
	fma.rn.f32 	%f644, %f643, %f554, %f551;
	fma.rn.f32 	%f645, %f643, %f555, %f634;
	fma.rn.f32 	%f646, %f643, %f556, %f635;
	fma.rn.f32 	%f647, %f643, %f557, %f616;
	fma.rn.f32 	%f648, %f643, %f558, %f637;
	fma.rn.f32 	%f649, %f643, %f559, %f638;
	fma.rn.f32 	%f650, %f643, %f560, %f618;
	fma.rn.f32 	%f651, %f643, %f561, %f640;
	fma.rn.f32 	%f652, %f643, %f562, %f641;
	ld.shared.f32 	%f653, [_ZZ6conv2dPfPKfS_E5input+492];
	fma.rn.f32 	%f654, %f653, %f554, %f553;
	fma.rn.f32 	%f655, %f653, %f555, %f644;
	fma.rn.f32 	%f656, %f653, %f556, %f645;
	fma.rn.f32 	%f657, %f653, %f557, %f620;
	fma.rn.f32 	%f658, %f653, %f558, %f647;
	fma.rn.f32 	%f659, %f653, %f559, %f648;
	fma.rn.f32 	%f660, %f653, %f560, %f621;
	fma.rn.f32 	%f661, %f653, %f561, %f650;
	fma.rn.f32 	%f662, %f653, %f562, %f651;
	ld.shared.f32 	%f663, [_ZZ6conv2dPfPKfS_E5input+496];
	fma.rn.f32 	%f664, %f663, %f555, %f654;
	fma.rn.f32 	%f665, %f663, %f556, %f655;
	fma.rn.f32 	%f666, %f663, %f558, %f657;
	fma.rn.f32 	%f667, %f663, %f559, %f658;
	fma.rn.f32 	%f668, %f663, %f561, %f660;
	fma.rn.f32 	%f669, %f663, %f562, %f661;
	ld.shared.f32 	%f670, [_ZZ6conv2dPfPKfS_E5input+500];
	fma.rn.f32 	%f671, %f670, %f556, %f664;
	fma.rn.f32 	%f672, %f670, %f559, %f666;
	fma.rn.f32 	%f673, %f670, %f562, %f668;
	ld.shared.f32 	%f674, [_ZZ6conv2dPfPKfS_E5input+504];
	fma.rn.f32 	%f675, %f674, %f557, %f636;
	fma.rn.f32 	%f676, %f674, %f560, %f639;
	ld.shared.f32 	%f677, [_ZZ6conv2dPfPKfS_E5input+508];
	fma.rn.f32 	%f678, %f677, %f557, %f646;
	fma.rn.f32 	%f679, %f677, %f558, %f675;
	fma.rn.f32 	%f680, %f677, %f560, %f649;
	fma.rn.f32 	%f681, %f677, %f561, %f676;
	ld.shared.f32 	%f682, [_ZZ6conv2dPfPKfS_E5input+512];
	fma.rn.f32 	%f683, %f682, %f557, %f656;
	fma.rn.f32 	%f684, %f682, %f558, %f678;
	fma.rn.f32 	%f685, %f682, %f559, %f679;
	fma.rn.f32 	%f686, %f682, %f560, %f659;
	fma.rn.f32 	%f687, %f682, %f561, %f680;
	fma.rn.f32 	%f688, %f682, %f562, %f681;
	ld.shared.f32 	%f689, [_ZZ6conv2dPfPKfS_E5input+516];
	fma.rn.f32 	%f690, %f689, %f557, %f665;
	fma.rn.f32 	%f691, %f689, %f558, %f683;
	fma.rn.f32 	%f692, %f689, %f559, %f684;
	fma.rn.f32 	%f693, %f689, %f560, %f667;
	fma.rn.f32 	%f694, %f689, %f561, %f686;
	fma.rn.f32 	%f695, %f689, %f562, %f687;
	ld.shared.f32 	%f696, [_ZZ6conv2dPfPKfS_E5input+520];
	fma.rn.f32 	%f697, %f696, %f557, %f671;
	fma.rn.f32 	%f698, %f696, %f558, %f690;
	fma.rn.f32 	%f699, %f696, %f559, %f691;
	fma.rn.f32 	%f700, %f696, %f560, %f672;
	fma.rn.f32 	%f701, %f696, %f561, %f693;
	fma.rn.f32 	%f702, %f696, %f562, %f694;
	ld.shared.f32 	%f703, [_ZZ6conv2dPfPKfS_E5input+524];
	fma.rn.f32 	%f704, %f703, %f558, %f697;
	fma.rn.f32 	%f705, %f703, %f559, %f698;
	fma.rn.f32 	%f706, %f703, %f561, %f700;
	fma.rn.f32 	%f707, %f703, %f562, %f701;
	ld.shared.f32 	%f708, [_ZZ6conv2dPfPKfS_E5input+528];
	fma.rn.f32 	%f709, %f708, %f559, %f704;
	fma.rn.f32 	%f710, %f708, %f562, %f706;
	ld.shared.f32 	%f711, [_ZZ6conv2dPfPKfS_E5input+532];
	fma.rn.f32 	%f712, %f711, %f560, %f685;
	ld.shared.f32 	%f713, [_ZZ6conv2dPfPKfS_E5input+536];
	fma.rn.f32 	%f714, %f713, %f560, %f692;
	fma.rn.f32 	%f715, %f713, %f561, %f712;
	ld.shared.f32 	%f716, [_ZZ6conv2dPfPKfS_E5input+540];
	fma.rn.f32 	%f717, %f716, %f560, %f699;
	fma.rn.f32 	%f718, %f716, %f561, %f714;
	fma.rn.f32 	%f719, %f716, %f562, %f715;
	ld.shared.f32 	%f720, [_ZZ6conv2dPfPKfS_E5input+544];
	fma.rn.f32 	%f721, %f720, %f560, %f705;
	fma.rn.f32 	%f722, %f720, %f561, %f717;
	fma.rn.f32 	%f723, %f720, %f562, %f718;
	ld.shared.f32 	%f724, [_ZZ6conv2dPfPKfS_E5input+548];
	fma.rn.f32 	%f725, %f724, %f560, %f709;
	fma.rn.f32 	%f726, %f724, %f561, %f721;
	fma.rn.f32 	%f727, %f724, %f562, %f722;
	ld.shared.f32 	%f728, [_ZZ6conv2dPfPKfS_E5input+552];
	fma.rn.f32 	%f729, %f728, %f561, %f725;
	fma.rn.f32 	%f730, %f728, %f562, %f726;
	ld.shared.f32 	%f731, [_ZZ6conv2dPfPKfS_E5input+556];
	fma.rn.f32 	%f732, %f731, %f562, %f729;
	add.s32 	%r78, %r42, 1152;
	mul.wide.u32 	%rd89, %r78, 4;
	add.s64 	%rd90, %rd16, %rd89;
	ld.global.nc.f32 	%f733, [%rd90];
	add.s32 	%r79, %r42, 1184;
	mul.wide.u32 	%rd91, %r79, 4;
	add.s64 	%rd92, %rd16, %rd91;
	ld.global.nc.f32 	%f734, [%rd92];
	add.s32 	%r80, %r42, 1216;
	mul.wide.u32 	%rd93, %r80, 4;
	add.s64 	%rd94, %rd16, %rd93;
	ld.global.nc.f32 	%f735, [%rd94];
	add.s32 	%r81, %r42, 1248;
	mul.wide.u32 	%rd95, %r81, 4;
	add.s64 	%rd96, %rd16, %rd95;
	ld.global.nc.f32 	%f736, [%rd96];
	add.s32 	%r82, %r42, 1280;
	mul.wide.u32 	%rd97, %r82, 4;
	add.s64 	%rd98, %rd16, %rd97;
	ld.global.nc.f32 	%f737, [%rd98];
	add.s32 	%r83, %r42, 1312;
	mul.wide.u32 	%rd99, %r83, 4;
	add.s64 	%rd100, %rd16, %rd99;
	ld.global.nc.f32 	%f738, [%rd100];
	add.s32 	%r84, %r42, 1344;
	mul.wide.u32 	%rd101, %r84, 4;
	add.s64 	%rd102, %rd16, %rd101;
	ld.global.nc.f32 	%f739, [%rd102];
	add.s32 	%r85, %r42, 1376;
	mul.wide.u32 	%rd103, %r85, 4;
	add.s64 	%rd104, %rd16, %rd103;
	ld.global.nc.f32 	%f740, [%rd104];
	add.s32 	%r86, %r42, 1408;
	mul.wide.u32 	%rd105, %r86, 4;
	add.s64 	%rd106, %rd16, %rd105;
	ld.global.nc.f32 	%f741, [%rd106];
	ld.shared.f32 	%f742, [_ZZ6conv2dPfPKfS_E5input+560];
	fma.rn.f32 	%f743, %f742, %f733, %f642;
	ld.shared.f32 	%f744, [_ZZ6conv2dPfPKfS_E5input+564];
	fma.rn.f32 	%f745, %f744, %f733, %f652;
	fma.rn.f32 	%f746, %f744, %f734, %f743;
	ld.shared.f32 	%f747, [_ZZ6conv2dPfPKfS_E5input+568];
	fma.rn.f32 	%f748, %f747, %f733, %f662;
	fma.rn.f32 	%f749, %f747, %f734, %f745;
	fma.rn.f32 	%f750, %f747, %f735, %f746;
	ld.shared.f32 	%f751, [_ZZ6conv2dPfPKfS_E5input+572];
	fma.rn.f32 	%f752, %f751, %f733, %f669;
	fma.rn.f32 	%f753, %f751, %f734, %f748;
	fma.rn.f32 	%f754, %f751, %f735, %f749;
	ld.shared.f32 	%f755, [_ZZ6conv2dPfPKfS_E5input+576];
	fma.rn.f32 	%f756, %f755, %f733, %f673;
	fma.rn.f32 	%f757, %f755, %f734, %f752;
	fma.rn.f32 	%f758, %f755, %f735, %f753;
	ld.shared.f32 	%f759, [_ZZ6conv2dPfPKfS_E5input+580];
	fma.rn.f32 	%f760, %f759, %f734, %f756;
	fma.rn.f32 	%f761, %f759, %f735, %f757;
	ld.shared.f32 	%f762, [_ZZ6conv2dPfPKfS_E5input+584];
	fma.rn.f32 	%f763, %f762, %f735, %f760;
	ld.shared.f32 	%f764, [_ZZ6conv2dPfPKfS_E5input+588];
	fma.rn.f32 	%f765, %f764, %f733, %f688;
	fma.rn.f32 	%f766, %f764, %f736, %f750;
	ld.shared.f32 	%f767, [_ZZ6conv2dPfPKfS_E5input+592];
	fma.rn.f32 	%f768, %f767, %f733, %f695;
	fma.rn.f32 	%f769, %f767, %f734, %f765;
	fma.rn.f32 	%f770, %f767, %f736, %f754;
	fma.rn.f32 	%f771, %f767, %f737, %f766;
	ld.shared.f32 	%f772, [_ZZ6conv2dPfPKfS_E5input+596];
	fma.rn.f32 	%f773, %f772, %f733, %f702;
	fma.rn.f32 	%f774, %f772, %f734, %f768;
	fma.rn.f32 	%f775, %f772, %f735, %f769;
	fma.rn.f32 	%f776, %f772, %f736, %f758;
	fma.rn.f32 	%f777, %f772, %f737, %f770;
	fma.rn.f32 	%f778, %f772, %f738, %f771;
	ld.shared.f32 	%f779, [_ZZ6conv2dPfPKfS_E5input+600];
	fma.rn.f32 	%f780, %f779, %f733, %f707;
	fma.rn.f32 	%f781, %f779, %f734, %f773;
	fma.rn.f32 	%f782, %f779, %f735, %f774;
	fma.rn.f32 	%f783, %f779, %f736, %f761;
	fma.rn.f32 	%f784, %f779, %f737, %f776;
	fma.rn.f32 	%f785, %f779, %f738, %f777;
	ld.shared.f32 	%f786, [_ZZ6conv2dPfPKfS_E5input+604];
	fma.rn.f32 	%f787, %f786, %f733, %f710;
	fma.rn.f32 	%f788, %f786, %f734, %f780;
	fma.rn.f32 	%f789, %f786, %f735, %f781;
	fma.rn.f32 	%f790, %f786, %f736, %f763;
	fma.rn.f32 	%f791, %f786, %f737, %f783;
	fma.rn.f32 	%f792, %f786, %f738, %f784;
	ld.shared.f32 	%f793, [_ZZ6conv2dPfPKfS_E5input+608];
	fma.rn.f32 	%f794, %f793, %f734, %f787;
	fma.rn.f32 	%f795, %f793, %f735, %f788;
	fma.rn.f32 	%f796, %f793, %f737, %f790;
	fma.rn.f32 	%f797, %f793, %f738, %f791;
	ld.shared.f32 	%f798, [_ZZ6conv2dPfPKfS_E5input+612];
	fma.rn.f32 	%f799, %f798, %f735, %f794;
	fma.rn.f32 	%f800, %f798, %f738, %f796;
	ld.shared.f32 	%f801, [_ZZ6conv2dPfPKfS_E5input+616];
	fma.rn.f32 	%f802, %f801, %f733, %f719;
	fma.rn.f32 	%f803, %f801, %f736, %f775;
	fma.rn.f32 	%f804, %f801, %f739, %f778;
	ld.shared.f32 	%f805, [_ZZ6conv2dPfPKfS_E5input+620];
	fma.rn.f32 	%f806, %f805, %f733, %f723;
	fma.rn.f32 	%f807, %f805, %f734, %f802;
	fma.rn.f32 	%f808, %f805, %f736, %f782;
	fma.rn.f32 	%f809, %f805, %f737, %f803;
	fma.rn.f32 	%f810, %f805, %f739, %f785;
	fma.rn.f32 	%f811, %f805, %f740, %f804;
	ld.shared.f32 	%f812, [_ZZ6conv2dPfPKfS_E5input+624];
	fma.rn.f32 	%f813, %f812, %f733, %f727;
	fma.rn.f32 	%f814, %f812, %f734, %f806;
	fma.rn.f32 	%f815, %f812, %f735, %f807;
	fma.rn.f32 	%f816, %f812, %f736, %f789;
	fma.rn.f32 	%f817, %f812, %f737, %f808;
	fma.rn.f32 	%f818, %f812, %f738, %f809;
	fma.rn.f32 	%f819, %f812, %f739, %f792;
	fma.rn.f32 	%f820, %f812, %f740, %f810;
	fma.rn.f32 	%f821, %f812, %f741, %f811;
	ld.shared.f32 	%f822, [_ZZ6conv2dPfPKfS_E5input+628];
	fma.rn.f32 	%f823, %f822, %f733, %f730;
	fma.rn.f32 	%f824, %f822, %f734, %f813;
	fma.rn.f32 	%f825, %f822, %f735, %f814;
	fma.rn.f32 	%f826, %f822, %f736, %f795;
	fma.rn.f32 	%f827, %f822, %f737, %f816;
	fma.rn.f32 	%f828, %f822, %f738, %f817;
	fma.rn.f32 	%f829, %f822, %f739, %f797;
	fma.rn.f32 	%f830, %f822, %f740, %f819;
	fma.rn.f32 	%f831, %f822, %f741, %f820;
	ld.shared.f32 	%f832, [_ZZ6conv2dPfPKfS_E5input+632];
	fma.rn.f32 	%f833, %f832, %f733, %f732;
	fma.rn.f32 	%f834, %f832, %f734, %f823;
	fma.rn.f32 	%f835, %f832, %f735, %f824;
	fma.rn.f32 	%f836, %f832, %f736, %f799;
	fma.rn.f32 	%f837, %f832, %f737, %f826;
	fma.rn.f32 	%f838, %f832, %f738, %f827;
	fma.rn.f32 	%f839, %f832, %f739, %f800;
	fma.rn.f32 	%f840, %f832, %f740, %f829;
	fma.rn.f32 	%f841, %f832, %f741, %f830;
	ld.shared.f32 	%f842, [_ZZ6conv2dPfPKfS_E5input+636];
	fma.rn.f32 	%f843, %f842, %f734, %f833;
	fma.rn.f32 	%f844, %f842, %f735, %f834;
	fma.rn.f32 	%f845, %f842, %f737, %f836;
	fma.rn.f32 	%f846, %f842, %f738, %f837;
	fma.rn.f32 	%f847, %f842, %f740, %f839;
	fma.rn.f32 	%f848, %f842, %f741, %f840;
	ld.shared.f32 	%f849, [_ZZ6conv2dPfPKfS_E5input+640];
	fma.rn.f32 	%f850, %f849, %f735, %f843;
	fma.rn.f32 	%f851, %f849, %f738, %f845;
	fma.rn.f32 	%f852, %f849, %f741, %f847;
	ld.shared.f32 	%f853, [_ZZ6conv2dPfPKfS_E5input+644];
	fma.rn.f32 	%f854, %f853, %f736, %f815;
	fma.rn.f32 	%f855, %f853, %f739, %f818;
	ld.shared.f32 	%f856, [_ZZ6conv2dPfPKfS_E5input+648];
	fma.rn.f32 	%f857, %f856, %f736, %f825;
	fma.rn.f32 	%f858, %f856, %f737, %f854;
	fma.rn.f32 	%f859, %f856, %f739, %f828;
	fma.rn.f32 	%f860, %f856, %f740, %f855;
	ld.shared.f32 	%f861, [_ZZ6conv2dPfPKfS_E5input+652];
	fma.rn.f32 	%f862, %f861, %f736, %f835;
	fma.rn.f32 	%f863, %f861, %f737, %f857;
	fma.rn.f32 	%f864, %f861, %f738, %f858;
	fma.rn.f32 	%f865, %f861, %f739, %f838;
	fma.rn.f32 	%f866, %f861, %f740, %f859;
	fma.rn.f32 	%f867, %f861, %f741, %f860;
	ld.shared.f32 	%f868, [_ZZ6conv2dPfPKfS_E5input+656];
	fma.rn.f32 	%f869, %f868, %f736, %f844;
	fma.rn.f32 	%f870, %f868, %f737, %f862;
	fma.rn.f32 	%f871, %f868, %f738, %f863;
	fma.rn.f32 	%f872, %f868, %f739, %f846;
	fma.rn.f32 	%f873, %f868, %f740, %f865;
	fma.rn.f32 	%f874, %f868, %f741, %f866;
	ld.shared.f32 	%f875, [_ZZ6conv2dPfPKfS_E5input+660];
	fma.rn.f32 	%f876, %f875, %f736, %f850;
	fma.rn.f32 	%f877, %f875, %f737, %f869;
	fma.rn.f32 	%f878, %f875, %f738, %f870;
	fma.rn.f32 	%f879, %f875, %f739, %f851;
	fma.rn.f32 	%f880, %f875, %f740, %f872;
	fma.rn.f32 	%f881, %f875, %f741, %f873;
	ld.shared.f32 	%f882, [_ZZ6conv2dPfPKfS_E5input+664];
	fma.rn.f32 	%f883, %f882, %f737, %f876;
	fma.rn.f32 	%f884, %f882, %f738, %f877;
	fma.rn.f32 	%f885, %f882, %f740, %f879;
	fma.rn.f32 	%f886, %f882, %f741, %f880;
	ld.shared.f32 	%f887, [_ZZ6conv2dPfPKfS_E5input+668];
	fma.rn.f32 	%f888, %f887, %f738, %f883;
	fma.rn.f32 	%f889, %f887, %f741, %f885;
	ld.shared.f32 	%f890, [_ZZ6conv2dPfPKfS_E5input+672];
	fma.rn.f32 	%f891, %f890, %f739, %f864;
	ld.shared.f32 	%f892, [_ZZ6conv2dPfPKfS_E5input+676];
	fma.rn.f32 	%f893, %f892, %f739, %f871;
	fma.rn.f32 	%f894, %f892, %f740, %f891;
	ld.shared.f32 	%f895, [_ZZ6conv2dPfPKfS_E5input+680];
	fma.rn.f32 	%f896, %f895, %f739, %f878;
	fma.rn.f32 	%f897, %f895, %f740, %f893;
	fma.rn.f32 	%f898, %f895, %f741, %f894;
	ld.shared.f32 	%f899, [_ZZ6conv2dPfPKfS_E5input+684];
	fma.rn.f32 	%f900, %f899, %f739, %f884;
	fma.rn.f32 	%f901, %f899, %f740, %f896;
	fma.rn.f32 	%f902, %f899, %f741, %f897;
	ld.shared.f32 	%f903, [_ZZ6conv2dPfPKfS_E5input+688];
	fma.rn.f32 	%f904, %f903, %f739, %f888;
	fma.rn.f32 	%f905, %f903, %f740, %f900;
	fma.rn.f32 	%f906, %f903, %f741, %f901;
	ld.shared.f32 	%f907, [_ZZ6conv2dPfPKfS_E5input+692];
	fma.rn.f32 	%f908, %f907, %f740, %f904;
	fma.rn.f32 	%f909, %f907, %f741, %f905;
	ld.shared.f32 	%f910, [_ZZ6conv2dPfPKfS_E5input+696];
	fma.rn.f32 	%f911, %f910, %f741, %f908;
	add.s32 	%r87, %r42, 1440;
	mul.wide.u32 	%rd107, %r87, 4;
	add.s64 	%rd108, %rd16, %rd107;
	ld.global.nc.f32 	%f912, [%rd108];
	add.s32 	%r88, %r42, 1472;
	mul.wide.u32 	%rd109, %r88, 4;
	add.s64 	%rd110, %rd16, %rd109;
	ld.global.nc.f32 	%f913, [%rd110];
	add.s32 	%r89, %r42, 1504;
	mul.wide.u32 	%rd111, %r89, 4;
	add.s64 	%rd112, %rd16, %rd111;
	ld.global.nc.f32 	%f914, [%rd112];
	add.s32 	%r90, %r42, 1536;
	mul.wide.u32 	%rd113, %r90, 4;
	add.s64 	%rd114, %rd16, %rd113;
	ld.global.nc.f32 	%f915, [%rd114];
	add.s32 	%r91, %r42, 1568;
	mul.wide.u32 	%rd115, %r91, 4;
	add.s64 	%rd116, %rd16, %rd115;
	ld.global.nc.f32 	%f916, [%rd116];
	add.s32 	%r92, %r42, 1600;
	mul.wide.u32 	%rd117, %r92, 4;
	add.s64 	%rd118, %rd16, %rd117;
	ld.global.nc.f32 	%f917, [%rd118];
	add.s32 	%r93, %r42, 1632;
	mul.wide.u32 	%rd119, %r93, 4;
	add.s64 	%rd120, %rd16, %rd119;
	ld.global.nc.f32 	%f918, [%rd120];
	add.s32 	%r94, %r42, 1664;
	mul.wide.u32 	%rd121, %r94, 4;
	add.s64 	%rd122, %rd16, %rd121;
	ld.global.nc.f32 	%f919, [%rd122];
	add.s32 	%r95, %r42, 1696;
	mul.wide.u32 	%rd123, %r95, 4;
	add.s64 	%rd124, %rd16, %rd123;
	ld.global.nc.f32 	%f920, [%rd124];
	ld.shared.f32 	%f921, [_ZZ6conv2dPfPKfS_E5input+700];
	fma.rn.f32 	%f922, %f921, %f912, %f821;
	ld.shared.f32 	%f923, [_ZZ6conv2dPfPKfS_E5input+704];
	fma.rn.f32 	%f924, %f923, %f912, %f831;
	fma.rn.f32 	%f925, %f923, %f913, %f922;
	ld.shared.f32 	%f926, [_ZZ6conv2dPfPKfS_E5input+708];
	fma.rn.f32 	%f927, %f926, %f912, %f841;
	fma.rn.f32 	%f928, %f926, %f913, %f924;
	fma.rn.f32 	%f929, %f926, %f914, %f925;
	ld.shared.f32 	%f930, [_ZZ6conv2dPfPKfS_E5input+712];
	fma.rn.f32 	%f931, %f930, %f912, %f848;
	fma.rn.f32 	%f932, %f930, %f913, %f927;
	fma.rn.f32 	%f933, %f930, %f914, %f928;
	ld.shared.f32 	%f934, [_ZZ6conv2dPfPKfS_E5input+716];
	fma.rn.f32 	%f935, %f934, %f912, %f852;
	fma.rn.f32 	%f936, %f934, %f913, %f931;
	fma.rn.f32 	%f937, %f934, %f914, %f932;
	ld.shared.f32 	%f938, [_ZZ6conv2dPfPKfS_E5input+720];
	fma.rn.f32 	%f939, %f938, %f913, %f935;
	fma.rn.f32 	%f940, %f938, %f914, %f936;
	ld.shared.f32 	%f941, [_ZZ6conv2dPfPKfS_E5input+724];
	fma.rn.f32 	%f942, %f941, %f914, %f939;
	ld.shared.f32 	%f943, [_ZZ6conv2dPfPKfS_E5input+728];
	fma.rn.f32 	%f944, %f943, %f912, %f867;
	fma.rn.f32 	%f945, %f943, %f915, %f929;
	ld.shared.f32 	%f946, [_ZZ6conv2dPfPKfS_E5input+732];
	fma.rn.f32 	%f947, %f946, %f912, %f874;
	fma.rn.f32 	%f948, %f946, %f913, %f944;
	fma.rn.f32 	%f949, %f946, %f915, %f933;
	fma.rn.f32 	%f950, %f946, %f916, %f945;
	ld.shared.f32 	%f951, [_ZZ6conv2dPfPKfS_E5input+736];
	fma.rn.f32 	%f952, %f951, %f912, %f881;
	fma.rn.f32 	%f953, %f951, %f913, %f947;
	fma.rn.f32 	%f954, %f951, %f914, %f948;
	fma.rn.f32 	%f955, %f951, %f915, %f937;
	fma.rn.f32 	%f956, %f951, %f916, %f949;
	fma.rn.f32 	%f957, %f951, %f917, %f950;
	ld.shared.f32 	%f958, [_ZZ6conv2dPfPKfS_E5input+740];
	fma.rn.f32 	%f959, %f958, %f912, %f886;
	fma.rn.f32 	%f960, %f958, %f913, %f952;
	fma.rn.f32 	%f961, %f958, %f914, %f953;
	fma.rn.f32 	%f962, %f958, %f915, %f940;
	fma.rn.f32 	%f963, %f958, %f916, %f955;
	fma.rn.f32 	%f964, %f958, %f917, %f956;
	ld.shared.f32 	%f965, [_ZZ6conv2dPfPKfS_E5input+744];
	fma.rn.f32 	%f966, %f965, %f912, %f889;
	fma.rn.f32 	%f967, %f965, %f913, %f959;
	fma.rn.f32 	%f968, %f965, %f914, %f960;
	fma.rn.f32 	%f969, %f965, %f915, %f942;
	fma.rn.f32 	%f970, %f965, %f916, %f962;
	fma.rn.f32 	%f971, %f965, %f917, %f963;
	ld.shared.f32 	%f972, [_ZZ6conv2dPfPKfS_E5input+748];
	fma.rn.f32 	%f973, %f972, %f913, %f966;
	fma.rn.f32 	%f974, %f972, %f914, %f967;
	fma.rn.f32 	%f975, %f972, %f916, %f969;
	fma.rn.f32 	%f976, %f972, %f917, %f970;
	ld.shared.f32 	%f977, [_ZZ6conv2dPfPKfS_E5input+752];
	fma.rn.f32 	%f978, %f977, %f914, %f973;
	fma.rn.f32 	%f979, %f977, %f917, %f975;
	ld.shared.f32 	%f980, [_ZZ6conv2dPfPKfS_E5input+756];
	fma.rn.f32 	%f981, %f980, %f912, %f898;
	fma.rn.f32 	%f982, %f980, %f915, %f954;
	fma.rn.f32 	%f983, %f980, %f918, %f957;
	ld.shared.f32 	%f984, [_ZZ6conv2dPfPKfS_E5input+760];
	fma.rn.f32 	%f985, %f984, %f912, %f902;
	fma.rn.f32 	%f986, %f984, %f913, %f981;
	fma.rn.f32 	%f987, %f984, %f915, %f961;
	fma.rn.f32 	%f988, %f984, %f916, %f982;
	fma.rn.f32 	%f989, %f984, %f918, %f964;
	fma.rn.f32 	%f990, %f984, %f919, %f983;
	ld.shared.f32 	%f991, [_ZZ6conv2dPfPKfS_E5input+764];
	fma.rn.f32 	%f992, %f991, %f912, %f906;
	fma.rn.f32 	%f993, %f991, %f913, %f985;
	fma.rn.f32 	%f994, %f991, %f914, %f986;
	fma.rn.f32 	%f995, %f991, %f915, %f968;
	fma.rn.f32 	%f996, %f991, %f916, %f987;
	fma.rn.f32 	%f997, %f991, %f917, %f988;
	fma.rn.f32 	%f998, %f991, %f918, %f971;
	fma.rn.f32 	%f999, %f991, %f919, %f989;
	fma.rn.f32 	%f1000, %f991, %f920, %f990;
	ld.shared.f32 	%f1001, [_ZZ6conv2dPfPKfS_E5input+768];
	fma.rn.f32 	%f1002, %f1001, %f912, %f909;
	fma.rn.f32 	%f1003, %f1001, %f913, %f992;
	fma.rn.f32 	%f1004, %f1001, %f914, %f993;
	fma.rn.f32 	%f1005, %f1001, %f915, %f974;
	fma.rn.f32 	%f1006, %f1001, %f916, %f995;
	fma.rn.f32 	%f1007, %f1001, %f917, %f996;
	fma.rn.f32 	%f1008, %f1001, %f918, %f976;
	fma.rn.f32 	%f1009, %f1001, %f919, %f998;
	fma.rn.f32 	%f1010, %f1001, %f920, %f999;
	ld.shared.f32 	%f1011, [_ZZ6conv2dPfPKfS_E5input+772];
	fma.rn.f32 	%f1012, %f1011, %f912, %f911;
	fma.rn.f32 	%f1013, %f1011, %f913, %f1002;
	fma.rn.f32 	%f1014, %f1011, %f914, %f1003;
	fma.rn.f32 	%f1015, %f1011, %f915, %f978;
	fma.rn.f32 	%f1016, %f1011, %f916, %f1005;
	fma.rn.f32 	%f1017, %f1011, %f917, %f1006;
	fma.rn.f32 	%f1018, %f1011, %f918, %f979;
	fma.rn.f32 	%f1019, %f1011, %f919, %f1008;
	fma.rn.f32 	%f1020, %f1011, %f920, %f1009;
	ld.shared.f32 	%f1021, [_ZZ6conv2dPfPKfS_E5input+776];
	fma.rn.f32 	%f1022, %f1021, %f913, %f1012;
	fma.rn.f32 	%f1023, %f1021, %f914, %f1013;
	fma.rn.f32 	%f1024, %f1021, %f916, %f1015;
	fma.rn.f32 	%f1025, %f1021, %f917, %f1016;
	fma.rn.f32 	%f1026, %f1021, %f919, %f1018;
	fma.rn.f32 	%f1027, %f1021, %f920, %f1019;
	ld.shared.f32 	%f1028, [_ZZ6conv2dPfPKfS_E5input+780];
	fma.rn.f32 	%f1029, %f1028, %f914, %f1022;
	fma.rn.f32 	%f1030, %f1028, %f917, %f1024;
	fma.rn.f32 	%f1031, %f1028, %f920, %f1026;
	ld.shared.f32 	%f1032, [_ZZ6conv2dPfPKfS_E5input+784];
	fma.rn.f32 	%f1033, %f1032, %f915, %f994;
	fma.rn.f32 	%f1034, %f1032, %f918, %f997;
	ld.shared.f32 	%f1035, [_ZZ6conv2dPfPKfS_E5input+788];
	fma.rn.f32 	%f1036, %f1035, %f915, %f1004;
	fma.rn.f32 	%f1037, %f1035, %f916, %f1033;
	fma.rn.f32 	%f1038, %f1035, %f918, %f1007;
	fma.rn.f32 	%f1039, %f1035, %f919, %f1034;
	ld.shared.f32 	%f1040, [_ZZ6conv2dPfPKfS_E5input+792];
	fma.rn.f32 	%f1041, %f1040, %f915, %f1014;
	fma.rn.f32 	%f1042, %f1040, %f916, %f1036;
	fma.rn.f32 	%f1043, %f1040, %f917, %f1037;
	fma.rn.f32 	%f1044, %f1040, %f918, %f1017;
	fma.rn.f32 	%f1045, %f1040, %f919, %f1038;
	fma.rn.f32 	%f1046, %f1040, %f920, %f1039;
	ld.shared.f32 	%f1047, [_ZZ6conv2dPfPKfS_E5input+796];
	fma.rn.f32 	%f1048, %f1047, %f915, %f1023;
	fma.rn.f32 	%f1049, %f1047, %f916, %f1041;
	fma.rn.f32 	%f1050, %f1047, %f917, %f1042;
	fma.rn.f32 	%f1051, %f1047, %f918, %f1025;
	fma.rn.f32 	%f1052, %f1047, %f919, %f1044;
	fma.rn.f32 	%f1053, %f1047, %f920, %f1045;
	ld.shared.f32 	%f1054, [_ZZ6conv2dPfPKfS_E5input+800];
	fma.rn.f32 	%f1055, %f1054, %f915, %f1029;
	fma.rn.f32 	%f1056, %f1054, %f916, %f1048;
	fma.rn.f32 	%f1057, %f1054, %f917, %f1049;
	fma.rn.f32 	%f1058, %f1054, %f918, %f1030;
	fma.rn.f32 	%f1059, %f1054, %f919, %f1051;
	fma.rn.f32 	%f1060, %f1054, %f920, %f1052;
	ld.shared.f32 	%f1061, [_ZZ6conv2dPfPKfS_E5input+804];
	fma.rn.f32 	%f1062, %f1061, %f916, %f1055;
	fma.rn.f32 	%f1063, %f1061, %f917, %f1056;
	fma.rn.f32 	%f1064, %f1061, %f919, %f1058;
	fma.rn.f32 	%f1065, %f1061, %f920, %f1059;
	ld.shared.f32 	%f1066, [_ZZ6conv2dPfPKfS_E5input+808];
	fma.rn.f32 	%f1067, %f1066, %f917, %f1062;
	fma.rn.f32 	%f1068, %f1066, %f920, %f1064;
	ld.shared.f32 	%f1069, [_ZZ6conv2dPfPKfS_E5input+812];
	fma.rn.f32 	%f1070, %f1069, %f918, %f1043;
	ld.shared.f32 	%f1071, [_ZZ6conv2dPfPKfS_E5input+816];
	fma.rn.f32 	%f1072, %f1071, %f918, %f1050;
	fma.rn.f32 	%f1073, %f1071, %f919, %f1070;
	ld.shared.f32 	%f1074, [_ZZ6conv2dPfPKfS_E5input+820];
	fma.rn.f32 	%f1075, %f1074, %f918, %f1057;
	fma.rn.f32 	%f1076, %f1074, %f919, %f1072;
	fma.rn.f32 	%f1077, %f1074, %f920, %f1073;
	ld.shared.f32 	%f1078, [_ZZ6conv2dPfPKfS_E5input+824];
	fma.rn.f32 	%f1079, %f1078, %f918, %f1063;
	fma.rn.f32 	%f1080, %f1078, %f919, %f1075;
	fma.rn.f32 	%f1081, %f1078, %f920, %f1076;
	ld.shared.f32 	%f1082, [_ZZ6conv2dPfPKfS_E5input+828];
	fma.rn.f32 	%f1083, %f1082, %f918, %f1067;
	fma.rn.f32 	%f1084, %f1082, %f919, %f1079;
	fma.rn.f32 	%f1085, %f1082, %f920, %f1080;
	ld.shared.f32 	%f1086, [_ZZ6conv2dPfPKfS_E5input+832];
	fma.rn.f32 	%f1087, %f1086, %f919, %f1083;
	fma.rn.f32 	%f1088, %f1086, %f920, %f1084;
	ld.shared.f32 	%f1089, [_ZZ6conv2dPfPKfS_E5input+836];
	fma.rn.f32 	%f1090, %f1089, %f920, %f1087;
	add.s32 	%r96, %r42, 1728;
	mul.wide.u32 	%rd125, %r96, 4;
	add.s64 	%rd126, %rd16, %rd125;
	ld.global.nc.f32 	%f1091, [%rd126];
	add.s32 	%r97, %r42, 1760;
	mul.wide.u32 	%rd127, %r97, 4;
	add.s64 	%rd128, %rd16, %rd127;
	ld.global.nc.f32 	%f1092, [%rd128];
	add.s32 	%r98, %r42, 1792;
	mul.wide.u32 	%rd129, %r98, 4;
	add.s64 	%rd130, %rd16, %rd129;
	ld.global.nc.f32 	%f1093, [%rd130];
	add.s32 	%r99, %r42, 1824;
	mul.wide.u32 	%rd131, %r99, 4;
	add.s64 	%rd132, %rd16, %rd131;
	ld.global.nc.f32 	%f1094, [%rd132];
	add.s32 	%r100, %r42, 1856;
	mul.wide.u32 	%rd133, %r100, 4;
	add.s64 	%rd134, %rd16, %rd133;
	ld.global.nc.f32 	%f1095, [%rd134];
	add.s32 	%r101, %r42, 1888;
	mul.wide.u32 	%rd135, %r101, 4;
	add.s64 	%rd136, %rd16, %rd135;
	ld.global.nc.f32 	%f1096, [%rd136];
	add.s32 	%r102, %r42, 1920;
	mul.wide.u32 	%rd137, %r102, 4;
	add.s64 	%rd138, %rd16, %rd137;
	ld.global.nc.f32 	%f1097, [%rd138];
	add.s32 	%r103, %r42, 1952;
	mul.wide.u32 	%rd139, %r103, 4;
	add.s64 	%rd140, %rd16, %rd139;
	ld.global.nc.f32 	%f1098, [%rd140];
	add.s32 	%r104, %r42, 1984;
	mul.wide.u32 	%rd141, %r104, 4;
	add.s64 	%rd142, %rd16, %rd141;
	ld.global.nc.f32 	%f1099, [%rd142];
	ld.shared.f32 	%f1100, [_ZZ6conv2dPfPKfS_E5input+840];
	fma.rn.f32 	%f1101, %f1100, %f1091, %f1000;
	ld.shared.f32 	%f1102, [_ZZ6conv2dPfPKfS_E5input+844];
	fma.rn.f32 	%f1103, %f1102, %f1091, %f1010;
	fma.rn.f32 	%f1104, %f1102, %f1092, %f1101;
	ld.shared.f32 	%f1105, [_ZZ6conv2dPfPKfS_E5input+848];
	fma.rn.f32 	%f1106, %f1105, %f1091, %f1020;
	fma.rn.f32 	%f1107, %f1105, %f1092, %f1103;
	fma.rn.f32 	%f1108, %f1105, %f1093, %f1104;
	ld.shared.f32 	%f1109, [_ZZ6conv2dPfPKfS_E5input+852];
	fma.rn.f32 	%f1110, %f1109, %f1091, %f1027;
	fma.rn.f32 	%f1111, %f1109, %f1092, %f1106;
	fma.rn.f32 	%f1112, %f1109, %f1093, %f1107;
	ld.shared.f32 	%f1113, [_ZZ6conv2dPfPKfS_E5input+856];
	fma.rn.f32 	%f1114, %f1113, %f1091, %f1031;
	fma.rn.f32 	%f1115, %f1113, %f1092, %f1110;
	fma.rn.f32 	%f1116, %f1113, %f1093, %f1111;
	ld.shared.f32 	%f1117, [_ZZ6conv2dPfPKfS_E5input+860];
	fma.rn.f32 	%f1118, %f1117, %f1092, %f1114;
	fma.rn.f32 	%f1119, %f1117, %f1093, %f1115;
	ld.shared.f32 	%f1120, [_ZZ6conv2dPfPKfS_E5input+864];
	fma.rn.f32 	%f1121, %f1120, %f1093, %f1118;
	ld.shared.f32 	%f1122, [_ZZ6conv2dPfPKfS_E5input+868];
	fma.rn.f32 	%f1123, %f1122, %f1091, %f1046;
	fma.rn.f32 	%f1124, %f1122, %f1094, %f1108;
	ld.shared.f32 	%f1125, [_ZZ6conv2dPfPKfS_E5input+872];
	fma.rn.f32 	%f1126, %f1125, %f1091, %f1053;
	fma.rn.f32 	%f1127, %f1125, %f1092, %f1123;
	fma.rn.f32 	%f1128, %f1125, %f1094, %f1112;
	fma.rn.f32 	%f1129, %f1125, %f1095, %f1124;
	ld.shared.f32 	%f1130, [_ZZ6conv2dPfPKfS_E5input+876];
	fma.rn.f32 	%f1131, %f1130, %f1091, %f1060;
	fma.rn.f32 	%f1132, %f1130, %f1092, %f1126;
	fma.rn.f32 	%f1133, %f1130, %f1093, %f1127;
	fma.rn.f32 	%f1134, %f1130, %f1094, %f1116;
	fma.rn.f32 	%f1135, %f1130, %f1095, %f1128;
	fma.rn.f32 	%f1136, %f1130, %f1096, %f1129;
	ld.shared.f32 	%f1137, [_ZZ6conv2dPfPKfS_E5input+880];
	fma.rn.f32 	%f1138, %f1137, %f1091, %f1065;
	fma.rn.f32 	%f1139, %f1137, %f1092, %f1131;
	fma.rn.f32 	%f1140, %f1137, %f1093, %f1132;
	fma.rn.f32 	%f1141, %f1137, %f1094, %f1119;
	fma.rn.f32 	%f1142, %f1137, %f1095, %f1134;
	fma.rn.f32 	%f1143, %f1137, %f1096, %f1135;
	ld.shared.f32 	%f1144, [_ZZ6conv2dPfPKfS_E5input+884];
	fma.rn.f32 	%f1145, %f1144, %f1091, %f1068;
	fma.rn.f32 	%f1146, %f1144, %f1092, %f1138;
	fma.rn.f32 	%f1147, %f1144, %f1093, %f1139;
	fma.rn.f32 	%f1148, %f1144, %f1094, %f1121;
	fma.rn.f32 	%f1149, %f1144, %f1095, %f1141;
	fma.rn.f32 	%f1150, %f1144, %f1096, %f1142;
	ld.shared.f32 	%f1151, [_ZZ6conv2dPfPKfS_E5input+888];
	fma.rn.f32 	%f1152, %f1151, %f1092, %f1145;
	fma.rn.f32 	%f1153, %f1151, %f1093, %f1146;
	fma.rn.f32 	%f1154, %f1151, %f1095, %f1148;
	fma.rn.f32 	%f1155, %f1151, %f1096, %f1149;
	ld.shared.f32 	%f1156, [_ZZ6conv2dPfPKfS_E5input+892];
	fma.rn.f32 	%f1157, %f1156, %f1093, %f1152;
	fma.rn.f32 	%f1158, %f1156, %f1096, %f1154;
	ld.shared.f32 	%f1159, [_ZZ6conv2dPfPKfS_E5input+896];
	fma.rn.f32 	%f1160, %f1159, %f1091, %f1077;
	fma.rn.f32 	%f1161, %f1159, %f1094, %f1133;
	fma.rn.f32 	%f1162, %f1159, %f1097, %f1136;
	ld.shared.f32 	%f1163, [_ZZ6conv2dPfPKfS_E5input+900];
	fma.rn.f32 	%f1164, %f1163, %f1091, %f1081;
	fma.rn.f32 	%f1165, %f1163, %f1092, %f1160;
	fma.rn.f32 	%f1166, %f1163, %f1094, %f1140;
	fma.rn.f32 	%f1167, %f1163, %f1095, %f1161;
	fma.rn.f32 	%f1168, %f1163, %f1097, %f1143;
	fma.rn.f32 	%f1169, %f1163, %f1098, %f1162;
	ld.shared.f32 	%f1170, [_ZZ6conv2dPfPKfS_E5input+904];
	fma.rn.f32 	%f1171, %f1170, %f1091, %f1085;
	fma.rn.f32 	%f1172, %f1170, %f1092, %f1164;
	fma.rn.f32 	%f1173, %f1170, %f1093, %f1165;
	fma.rn.f32 	%f1174, %f1170, %f1094, %f1147;
	fma.rn.f32 	%f1175, %f1170, %f1095, %f1166;
	fma.rn.f32 	%f1176, %f1170, %f1096, %f1167;
	fma.rn.f32 	%f1177, %f1170, %f1097, %f1150;
	fma.rn.f32 	%f1178, %f1170, %f1098, %f1168;
	fma.rn.f32 	%f1179, %f1170, %f1099, %f1169;
	ld.shared.f32 	%f1180, [_ZZ6conv2dPfPKfS_E5input+908];
	fma.rn.f32 	%f1181, %f1180, %f1091, %f1088;
	fma.rn.f32 	%f1182, %f1180, %f1092, %f1171;
	fma.rn.f32 	%f1183, %f1180, %f1093, %f1172;
	fma.rn.f32 	%f1184, %f1180, %f1094, %f1153;
	fma.rn.f32 	%f1185, %f1180, %f1095, %f1174;
	fma.rn.f32 	%f1186, %f1180, %f1096, %f1175;
	fma.rn.f32 	%f1187, %f1180, %f1097, %f1155;
	fma.rn.f32 	%f1188, %f1180, %f1098, %f1177;
	fma.rn.f32 	%f1189, %f1180, %f1099, %f1178;
	ld.shared.f32 	%f1190, [_ZZ6conv2dPfPKfS_E5input+912];
	fma.rn.f32 	%f1191, %f1190, %f1091, %f1090;
	fma.rn.f32 	%f1192, %f1190, %f1092, %f1181;
	fma.rn.f32 	%f1193, %f1190, %f1093, %f1182;
	fma.rn.f32 	%f1194, %f1190, %f1094, %f1157;
	fma.rn.f32 	%f1195, %f1190, %f1095, %f1184;
	fma.rn.f32 	%f1196, %f1190, %f1096, %f1185;
	fma.rn.f32 	%f1197, %f1190, %f1097, %f1158;
	fma.rn.f32 	%f1198, %f1190, %f1098, %f1187;
	fma.rn.f32 	%f1199, %f1190, %f1099, %f1188;
	ld.shared.f32 	%f1200, [_ZZ6conv2dPfPKfS_E5input+916];
	fma.rn.f32 	%f1201, %f1200, %f1092, %f1191;
	fma.rn.f32 	%f1202, %f1200, %f1093, %f1192;
	fma.rn.f32 	%f1203, %f1200, %f1095, %f1194;
	fma.rn.f32 	%f1204, %f1200, %f1096, %f1195;
	fma.rn.f32 	%f1205, %f1200, %f1098, %f1197;
	fma.rn.f32 	%f1206, %f1200, %f1099, %f1198;
	ld.shared.f32 	%f1207, [_ZZ6conv2dPfPKfS_E5input+920];
	fma.rn.f32 	%f1208, %f1207, %f1093, %f1201;
	fma.rn.f32 	%f1209, %f1207, %f1096, %f1203;
	fma.rn.f32 	%f1210, %f1207, %f1099, %f1205;
	ld.shared.f32 	%f1211, [_ZZ6conv2dPfPKfS_E5input+924];
	fma.rn.f32 	%f1212, %f1211, %f1094, %f1173;
	fma.rn.f32 	%f1213, %f1211, %f1097, %f1176;
	ld.shared.f32 	%f1214, [_ZZ6conv2dPfPKfS_E5input+928];
	fma.rn.f32 	%f1215, %f1214, %f1094, %f1183;
	fma.rn.f32 	%f1216, %f1214, %f1095, %f1212;
	fma.rn.f32 	%f1217, %f1214, %f1097, %f1186;
	fma.rn.f32 	%f1218, %f1214, %f1098, %f1213;
	ld.shared.f32 	%f1219, [_ZZ6conv2dPfPKfS_E5input+932];
	fma.rn.f32 	%f1220, %f1219, %f1094, %f1193;
	fma.rn.f32 	%f1221, %f1219, %f1095, %f1215;
	fma.rn.f32 	%f1222, %f1219, %f1096, %f1216;
	fma.rn.f32 	%f1223, %f1219, %f1097, %f1196;
	fma.rn.f32 	%f1224, %f1219, %f1098, %f1217;
	fma.rn.f32 	%f1225, %f1219, %f1099, %f1218;
	ld.shared.f32 	%f1226, [_ZZ6conv2dPfPKfS_E5input+936];
	fma.rn.f32 	%f1227, %f1226, %f1094, %f1202;
	fma.rn.f32 	%f1228, %f1226, %f1095, %f1220;
	fma.rn.f32 	%f1229, %f1226, %f1096, %f1221;
	fma.rn.f32 	%f1230, %f1226, %f1097, %f1204;
	fma.rn.f32 	%f1231, %f1226, %f1098, %f1223;
	fma.rn.f32 	%f1232, %f1226, %f1099, %f1224;
	ld.shared.f32 	%f1233, [_ZZ6conv2dPfPKfS_E5input+940];
	fma.rn.f32 	%f1234, %f1233, %f1094, %f1208;
	fma.rn.f32 	%f1235, %f1233, %f1095, %f1227;
	fma.rn.f32 	%f1236, %f1233, %f1096, %f1228;
	fma.rn.f32 	%f1237, %f1233, %f1097, %f1209;
	fma.rn.f32 	%f1238, %f1233, %f1098, %f1230;
	fma.rn.f32 	%f1239, %f1233, %f1099, %f1231;
	ld.shared.f32 	%f1240, [_ZZ6conv2dPfPKfS_E5input+944];
	fma.rn.f32 	%f1241, %f1240, %f1095, %f1234;
	fma.rn.f32 	%f1242, %f1240, %f1096, %f1235;
	fma.rn.f32 	%f1243, %f1240, %f1098, %f1237;
	fma.rn.f32 	%f1244, %f1240, %f1099, %f1238;
	ld.shared.f32 	%f1245, [_ZZ6conv2dPfPKfS_E5input+948];
	fma.rn.f32 	%f1246, %f1245, %f1096, %f1241;
	fma.rn.f32 	%f1247, %f1245, %f1099, %f1243;
	ld.shared.f32 	%f1248, [_ZZ6conv2dPfPKfS_E5input+952];
	fma.rn.f32 	%f1249, %f1248, %f1097, %f1222;
	ld.shared.f32 	%f1250, [_ZZ6conv2dPfPKfS_E5input+956];
	fma.rn.f32 	%f1251, %f1250, %f1097, %f1229;
	fma.rn.f32 	%f1252, %f1250, %f1098, %f1249;
	ld.shared.f32 	%f1253, [_ZZ6conv2dPfPKfS_E5input+960];
	fma.rn.f32 	%f1254, %f1253, %f1097, %f1236;
	fma.rn.f32 	%f1255, %f1253, %f1098, %f1251;
	fma.rn.f32 	%f1256, %f1253, %f1099, %f1252;
	ld.shared.f32 	%f1257, [_ZZ6conv2dPfPKfS_E5input+964];
	fma.rn.f32 	%f1258, %f1257, %f1097, %f1242;
	fma.rn.f32 	%f1259, %f1257, %f1098, %f1254;
	fma.rn.f32 	%f1260, %f1257, %f1099, %f1255;
	ld.shared.f32 	%f1261, [_ZZ6conv2dPfPKfS_E5input+968];
	fma.rn.f32 	%f1262, %f1261, %f1097, %f1246;
	fma.rn.f32 	%f1263, %f1261, %f1098, %f1258;
	fma.rn.f32 	%f1264, %f1261, %f1099, %f1259;
	ld.shared.f32 	%f1265, [_ZZ6conv2dPfPKfS_E5input+972];
	fma.rn.f32 	%f1266, %f1265, %f1098, %f1262;
	fma.rn.f32 	%f1267, %f1265, %f1099, %f1263;
	ld.shared.f32 	%f1268, [_ZZ6conv2dPfPKfS_E5input+976];
	fma.rn.f32 	%f1269, %f1268, %f1099, %f1266;
	add.s32 	%r105, %r42, 2016;
	mul.wide.u32 	%rd143, %r105, 4;
	add.s64 	%rd144, %rd16, %rd143;
	ld.global.nc.f32 	%f1270, [%rd144];
	add.s32 	%r106, %r42, 2048;
	mul.wide.u32 	%rd145, %r106, 4;
	add.s64 	%rd146, %rd16, %rd145;
	ld.global.nc.f32 	%f1271, [%rd146];
	add.s32 	%r107, %r42, 2080;
	mul.wide.u32 	%rd147, %r107, 4;
	add.s64 	%rd148, %rd16, %rd147;
	ld.global.nc.f32 	%f1272, [%rd148];
	add.s32 	%r108, %r42, 2112;
	mul.wide.u32 	%rd149, %r108, 4;
	add.s64 	%rd150, %rd16, %rd149;
	ld.global.nc.f32 	%f1273, [%rd150];
	add.s32 	%r109, %r42, 2144;
	mul.wide.u32 	%rd151, %r109, 4;
	add.s64 	%rd152, %rd16, %rd151;
	ld.global.nc.f32 	%f1274, [%rd152];
	add.s32 	%r110, %r42, 2176;
	mul.wide.u32 	%rd153, %r110, 4;
	add.s64 	%rd154, %rd16, %rd153;
	ld.global.nc.f32 	%f1275, [%rd154];
	add.s32 	%r111, %r42, 2208;
	mul.wide.u32 	%rd155, %r111, 4;
	add.s64 	%rd156, %rd16, %rd155;
	ld.global.nc.f32 	%f1276, [%rd156];
	add.s32 	%r112, %r42, 2240;
	mul.wide.u32 	%rd157, %r112, 4;
	add.s64 	%rd158, %rd16, %rd157;
	ld.global.nc.f32 	%f1277, [%rd158];
	add.s32 	%r113, %r42, 2272;
	mul.wide.u32 	%rd159, %r113, 4;
	add.s64 	%rd160, %rd16, %rd159;
	ld.global.nc.f32 	%f1278, [%rd160];
	ld.shared.f32 	%f1279, [_ZZ6conv2dPfPKfS_E5input+980];
	fma.rn.f32 	%f1280, %f1279, %f1270, %f1179;
	ld.shared.f32 	%f1281, [_ZZ6conv2dPfPKfS_E5input+984];
	fma.rn.f32 	%f1282, %f1281, %f1270, %f1189;
	fma.rn.f32 	%f1283, %f1281, %f1271, %f1280;
	ld.shared.f32 	%f1284, [_ZZ6conv2dPfPKfS_E5input+988];
	fma.rn.f32 	%f1285, %f1284, %f1270, %f1199;
	fma.rn.f32 	%f1286, %f1284, %f1271, %f1282;
	fma.rn.f32 	%f1287, %f1284, %f1272, %f1283;
	ld.shared.f32 	%f1288, [_ZZ6conv2dPfPKfS_E5input+992];
	fma.rn.f32 	%f1289, %f1288, %f1270, %f1206;
	fma.rn.f32 	%f1290, %f1288, %f1271, %f1285;
	fma.rn.f32 	%f1291, %f1288, %f1272, %f1286;
	ld.shared.f32 	%f1292, [_ZZ6conv2dPfPKfS_E5input+996];
	fma.rn.f32 	%f1293, %f1292, %f1270, %f1210;
	fma.rn.f32 	%f1294, %f1292, %f1271, %f1289;
	fma.rn.f32 	%f1295, %f1292, %f1272, %f1290;
	ld.shared.f32 	%f1296, [_ZZ6conv2dPfPKfS_E5input+1000];
	fma.rn.f32 	%f1297, %f1296, %f1271, %f1293;
	fma.rn.f32 	%f1298, %f1296, %f1272, %f1294;
	ld.shared.f32 	%f1299, [_ZZ6conv2dPfPKfS_E5input+1004];
	fma.rn.f32 	%f1300, %f1299, %f1272, %f1297;
	ld.shared.f32 	%f1301, [_ZZ6conv2dPfPKfS_E5input+1008];
	fma.rn.f32 	%f1302, %f1301, %f1270, %f1225;
	fma.rn.f32 	%f1303, %f1301, %f1273, %f1287;
	ld.shared.f32 	%f1304, [_ZZ6conv2dPfPKfS_E5input+1012];
	fma.rn.f32 	%f1305, %f1304, %f1270, %f1232;
	fma.rn.f32 	%f1306, %f1304, %f1271, %f1302;
	fma.rn.f32 	%f1307, %f1304, %f1273, %f1291;
	fma.rn.f32 	%f1308, %f1304, %f1274, %f1303;
	ld.shared.f32 	%f1309, [_ZZ6conv2dPfPKfS_E5input+1016];
	fma.rn.f32 	%f1310, %f1309, %f1270, %f1239;
	fma.rn.f32 	%f1311, %f1309, %f1271, %f1305;
	fma.rn.f32 	%f1312, %f1309, %f1272, %f1306;
	fma.rn.f32 	%f1313, %f1309, %f1273, %f1295;
	fma.rn.f32 	%f1314, %f1309, %f1274, %f1307;
	fma.rn.f32 	%f1315, %f1309, %f1275, %f1308;
	ld.shared.f32 	%f1316, [_ZZ6conv2dPfPKfS_E5input+1020];
	fma.rn.f32 	%f1317, %f1316, %f1270, %f1244;
	fma.rn.f32 	%f1318, %f1316, %f1271, %f1310;
	fma.rn.f32 	%f1319, %f1316, %f1272, %f1311;
	fma.rn.f32 	%f1320, %f1316, %f1273, %f1298;
	fma.rn.f32 	%f1321, %f1316, %f1274, %f1313;
	fma.rn.f32 	%f1322, %f1316, %f1275, %f1314;
	ld.shared.f32 	%f1323, [_ZZ6conv2dPfPKfS_E5input+1024];
	fma.rn.f32 	%f1324, %f1323, %f1270, %f1247;
	fma.rn.f32 	%f1325, %f1323, %f1271, %f1317;
	fma.rn.f32 	%f1326, %f1323, %f1272, %f1318;
	fma.rn.f32 	%f1327, %f1323, %f1273, %f1300;
	fma.rn.f32 	%f1328, %f1323, %f1274, %f1320;
	fma.rn.f32 	%f1329, %f1323, %f1275, %f1321;
	ld.shared.f32 	%f1330, [_ZZ6conv2dPfPKfS_E5input+1028];
	fma.rn.f32 	%f1331, %f1330, %f1271, %f1324;
	fma.rn.f32 	%f1332, %f1330, %f1272, %f1325;
	fma.rn.f32 	%f1333, %f1330, %f1274, %f1327;
	fma.rn.f32 	%f1334, %f1330, %f1275, %f1328;
	ld.shared.f32 	%f1335, [_ZZ6conv2dPfPKfS_E5input+1032];
	fma.rn.f32 	%f1336, %f1335, %f1272, %f1331;
	fma.rn.f32 	%f1337, %f1335, %f1275, %f1333;
	ld.shared.f32 	%f1338, [_ZZ6conv2dPfPKfS_E5input+1036];
	fma.rn.f32 	%f1339, %f1338, %f1270, %f1256;
	fma.rn.f32 	%f1340, %f1338, %f1273, %f1312;
	fma.rn.f32 	%f1341, %f1338, %f1276, %f1315;
	ld.shared.f32 	%f1342, [_ZZ6conv2dPfPKfS_E5input+1040];
	fma.rn.f32 	%f1343, %f1342, %f1270, %f1260;
	fma.rn.f32 	%f1344, %f1342, %f1271, %f1339;
	fma.rn.f32 	%f1345, %f1342, %f1273, %f1319;
	fma.rn.f32 	%f1346, %f1342, %f1274, %f1340;
	fma.rn.f32 	%f1347, %f1342, %f1276, %f1322;
	fma.rn.f32 	%f1348, %f1342, %f1277, %f1341;
	ld.shared.f32 	%f1349, [_ZZ6conv2dPfPKfS_E5input+1044];
	fma.rn.f32 	%f1350, %f1349, %f1270, %f1264;
	fma.rn.f32 	%f1351, %f1349, %f1271, %f1343;
	fma.rn.f32 	%f1352, %f1349, %f1272, %f1344;
	fma.rn.f32 	%f1353, %f1349, %f1273, %f1326;
	fma.rn.f32 	%f1354, %f1349, %f1274, %f1345;
	fma.rn.f32 	%f1355, %f1349, %f1275, %f1346;
	fma.rn.f32 	%f1356, %f1349, %f1276, %f1329;
	fma.rn.f32 	%f1357, %f1349, %f1277, %f1347;
	fma.rn.f32 	%f1, %f1349, %f1278, %f1348;
	ld.shared.f32 	%f1358, [_ZZ6conv2dPfPKfS_E5input+1048];
	fma.rn.f32 	%f1359, %f1358, %f1270, %f1267;
	fma.rn.f32 	%f1360, %f1358, %f1271, %f1350;
	fma.rn.f32 	%f1361, %f1358, %f1272, %f1351;
	fma.rn.f32 	%f1362, %f1358, %f1273, %f1332;
	fma.rn.f32 	%f1363, %f1358, %f1274, %f1353;
	fma.rn.f32 	%f1364, %f1358, %f1275, %f1354;
	fma.rn.f32 	%f1365, %f1358, %f1276, %f1334;
	fma.rn.f32 	%f1366, %f1358, %f1277, %f1356;
	fma.rn.f32 	%f2, %f1358, %f1278, %f1357;
	ld.shared.f32 	%f1367, [_ZZ6conv2dPfPKfS_E5input+1052];
	fma.rn.f32 	%f1368, %f1367, %f1270, %f1269;
	fma.rn.f32 	%f1369, %f1367, %f1271, %f1359;
	fma.rn.f32 	%f1370, %f1367, %f1272, %f1360;
	fma.rn.f32 	%f1371, %f1367, %f1273, %f1336;
	fma.rn.f32 	%f1372, %f1367, %f1274, %f1362;
	fma.rn.f32 	%f1373, %f1367, %f1275, %f1363;
	fma.rn.f32 	%f1374, %f1367, %f1276, %f1337;
	fma.rn.f32 	%f1375, %f1367, %f1277, %f1365;
	fma.rn.f32 	%f3, %f1367, %f1278, %f1366;
	ld.shared.f32 	%f1376, [_ZZ6conv2dPfPKfS_E5input+1056];
	fma.rn.f32 	%f1377, %f1376, %f1271, %f1368;
	fma.rn.f32 	%f1378, %f1376, %f1272, %f1369;
	fma.rn.f32 	%f1379, %f1376, %f1274, %f1371;
	fma.rn.f32 	%f1380, %f1376, %f1275, %f1372;
	fma.rn.f32 	%f1381, %f1376, %f1277, %f1374;
	fma.rn.f32 	%f4, %f1376, %f1278, %f1375;
	ld.shared.f32 	%f1382, [_ZZ6conv2dPfPKfS_E5input+1060];
	fma.rn.f32 	%f1383, %f1382, %f1272, %f1377;
	fma.rn.f32 	%f1384, %f1382, %f1275, %f1379;
	fma.rn.f32 	%f5, %f1382, %f1278, %f1381;
	ld.shared.f32 	%f1385, [_ZZ6conv2dPfPKfS_E5input+1064];
	fma.rn.f32 	%f1386, %f1385, %f1273, %f1352;
	fma.rn.f32 	%f1387, %f1385, %f1276, %f1355;
	ld.shared.f32 	%f1388, [_ZZ6conv2dPfPKfS_E5input+1068];
	fma.rn.f32 	%f1389, %f1388, %f1273, %f1361;
	fma.rn.f32 	%f1390, %f1388, %f1274, %f1386;
	fma.rn.f32 	%f1391, %f1388, %f1276, %f1364;
	fma.rn.f32 	%f1392, %f1388, %f1277, %f1387;
	ld.shared.f32 	%f1393, [_ZZ6conv2dPfPKfS_E5input+1072];
	fma.rn.f32 	%f1394, %f1393, %f1273, %f1370;
	fma.rn.f32 	%f1395, %f1393, %f1274, %f1389;
	fma.rn.f32 	%f1396, %f1393, %f1275, %f1390;
	fma.rn.f32 	%f1397, %f1393, %f1276, %f1373;
	fma.rn.f32 	%f1398, %f1393, %f1277, %f1391;
	fma.rn.f32 	%f6, %f1393, %f1278, %f1392;
	ld.shared.f32 	%f1399, [_ZZ6conv2dPfPKfS_E5input+1076];
	fma.rn.f32 	%f1400, %f1399, %f1273, %f1378;
	fma.rn.f32 	%f1401, %f1399, %f1274, %f1394;
	fma.rn.f32 	%f1402, %f1399, %f1275, %f1395;
	fma.rn.f32 	%f1403, %f1399, %f1276, %f1380;
	fma.rn.f32 	%f1404, %f1399, %f1277, %f1397;
	fma.rn.f32 	%f7, %f1399, %f1278, %f1398;
	ld.shared.f32 	%f1405, [_ZZ6conv2dPfPKfS_E5input+1080];
	fma.rn.f32 	%f1406, %f1405, %f1273, %f1383;
	fma.rn.f32 	%f1407, %f1405, %f1274, %f1400;
	fma.rn.f32 	%f1408, %f1405, %f1275, %f1401;
	fma.rn.f32 	%f1409, %f1405, %f1276, %f1384;
	fma.rn.f32 	%f1410, %f1405, %f1277, %f1403;
	fma.rn.f32 	%f8, %f1405, %f1278, %f1404;
	ld.shared.f32 	%f1411, [_ZZ6conv2dPfPKfS_E5input+1084];
	fma.rn.f32 	%f1412, %f1411, %f1274, %f1406;
	fma.rn.f32 	%f1413, %f1411, %f1275, %f1407;
	fma.rn.f32 	%f1414, %f1411, %f1277, %f1409;
	fma.rn.f32 	%f9, %f1411, %f1278, %f1410;
	ld.shared.f32 	%f1415, [_ZZ6conv2dPfPKfS_E5input+1088];
	fma.rn.f32 	%f1416, %f1415, %f1275, %f1412;
	fma.rn.f32 	%f10, %f1415, %f1278, %f1414;
	ld.shared.f32 	%f1417, [_ZZ6conv2dPfPKfS_E5input+1092];
	fma.rn.f32 	%f1418, %f1417, %f1276, %f1396;
	ld.shared.f32 	%f1419, [_ZZ6conv2dPfPKfS_E5input+1096];
	fma.rn.f32 	%f1420, %f1419, %f1276, %f1402;
	fma.rn.f32 	%f1421, %f1419, %f1277, %f1418;
	ld.shared.f32 	%f1422, [_ZZ6conv2dPfPKfS_E5input+1100];
	fma.rn.f32 	%f1423, %f1422, %f1276, %f1408;
	fma.rn.f32 	%f1424, %f1422, %f1277, %f1420;
	fma.rn.f32 	%f11, %f1422, %f1278, %f1421;
	ld.shared.f32 	%f1425, [_ZZ6conv2dPfPKfS_E5input+1104];
	fma.rn.f32 	%f1426, %f1425, %f1276, %f1413;
	fma.rn.f32 	%f1427, %f1425, %f1277, %f1423;
	fma.rn.f32 	%f12, %f1425, %f1278, %f1424;
	ld.shared.f32 	%f1428, [_ZZ6conv2dPfPKfS_E5input+1108];
	fma.rn.f32 	%f1429, %f1428, %f1276, %f1416;
	fma.rn.f32 	%f1430, %f1428, %f1277, %f1426;
	fma.rn.f32 	%f13, %f1428, %f1278, %f1427;
	ld.shared.f32 	%f1431, [_ZZ6conv2dPfPKfS_E5input+1112];
	fma.rn.f32 	%f1432, %f1431, %f1277, %f1429;
	fma.rn.f32 	%f14, %f1431, %f1278, %f1430;
	ld.shared.f32 	%f1433, [_ZZ6conv2dPfPKfS_E5input+1116];
	fma.rn.f32 	%f15, %f1433, %f1278, %f1432;
	mul.lo.s32 	%r24, %r41, 784;
	mov.u32 	%r114, %ctaid.x;
	mad.lo.s32 	%r25, %r2, -60, %r114;
	setp.gt.u32 	%p10, %r25, 59;
	mul.hi.u32 	%r115, %r25, -1431655765;
	shr.u32 	%r116, %r115, 2;
	mul.lo.s32 	%r26, %r116, 84;
	add.s32 	%r27, %r26, %r24;
	cvt.u64.u32 	%rd2, %r4;
	cvt.u64.u32 	%rd161, %r27;
	add.s64 	%rd162, %rd161, %rd2;
	cvta.to.global.u64 	%rd163, %rd185;
	shl.b64 	%rd164, %rd162, 2;
	add.s64 	%rd3, %rd163, %rd164;
	@%p10 bra 	$L__BB2_7;
	ld.param.u64 	%rd186, [_Z6conv2dPfPKfS__param_2];
	add.s32 	%r117, %r27, %r4;
	cvta.to.global.u64 	%rd165, %rd186;
	mul.wide.u32 	%rd166, %r117, 4;
	add.s64 	%rd167, %rd165, %rd166;
	atom.global.add.f32 	%f1434, [%rd167], %f1;
	atom.global.add.f32 	%f1435, [%rd3+4], %f2;
	atom.global.add.f32 	%f1436, [%rd3+8], %f3;
$L__BB2_7:
	setp.gt.u32 	%p11, %r25, 59;
	setp.gt.u32 	%p1, %r3, 4;
	or.pred  	%p13, %p11, %p1;
	@%p13 bra 	$L__BB2_9;
	atom.global.add.f32 	%f1437, [%rd3+12], %f4;
	atom.global.add.f32 	%f1438, [%rd3+16], %f5;
$L__BB2_9:
	ld.param.u64 	%rd187, [_Z6conv2dPfPKfS__param_2];
	setp.gt.u32 	%p15, %r25, 53;
	cvt.u64.u32 	%rd168, %r24;
	cvt.u64.u32 	%rd169, %r26;
	add.s64 	%rd4, %rd169, %rd168;
	add.s64 	%rd170, %rd4, %rd2;
	cvta.to.global.u64 	%rd5, %rd187;
	shl.b64 	%rd171, %rd170, 2;
	add.s64 	%rd6, %rd5, %rd171;
	add.s32 	%r118, %r4, 1;
	cvt.u64.u32 	%rd172, %r118;
	add.s64 	%rd173, %rd4, %rd172;
	shl.b64 	%rd174, %rd173, 2;
	add.s64 	%rd7, %rd5, %rd174;
	add.s32 	%r119, %r4, 2;
	cvt.u64.u32 	%rd175, %r119;
	add.s64 	%rd176, %rd4, %rd175;
	shl.b64 	%rd177, %rd176, 2;
	add.s64 	%rd8, %rd5, %rd177;
	mov.pred 	%p17, -1;
	@%p15 bra 	$L__BB2_11;
	atom.global.add.f32 	%f1439, [%rd6+112], %f6;
	atom.global.add.f32 	%f1440, [%rd7+112], %f7;
	atom.global.add.f32 	%f1441, [%rd8+112], %f8;
	mov.pred 	%p17, %p1;
$L__BB2_11:
	add.s32 	%r120, %r4, 3;
	cvt.u64.u32 	%rd178, %r120;
	add.s64 	%rd179, %rd4, %rd178;
	shl.b64 	%rd180, %rd179, 2;
	add.s64 	%rd9, %rd5, %rd180;
	add.s32 	%r121, %r4, 4;
	cvt.u64.u32 	%rd181, %r121;
	add.s64 	%rd182, %rd4, %rd181;
	shl.b64 	%rd183, %rd182, 2;
	add.s64 	%rd10, %rd5, %rd183;
	@%p17 bra 	$L__BB2_13;
	atom.global.add.f32 	%f1442, [%rd9+112], %f9;
	atom.global.add.f32 	%f1443, [%rd10+112], %f10;
$L__BB2_13:
	setp.gt.u32 	%p16, %r25, 53;
	@%p16 bra 	$L__BB2_15;
	atom.global.add.f32 	%f1444, [%rd6+224], %f11;
	atom.global.add.f32 	%f1445, [%rd7+224], %f12;
	atom.global.add.f32 	%f1446, [%rd8+224], %f13;
$L__BB2_15:
	@%p17 bra 	$L__BB2_17;
	atom.global.add.f32 	%f1447, [%rd9+224], %f14;
	atom.global.add.f32 	%f1448, [%rd10+224], %f15;
$L__BB2_17:
	ret;

}


// ===== COMPILED SASS (sm_100) =====

	.target	sm_100

	.elftype	@"ET_EXEC"


//--------------------- .note.nv.tkinfo           --------------------------
	.section	.note.nv.tkinfo,"",@"SHT_NOTE"
	.sectionflags	@"SHF_NOTE_NV_TKINFO"
	.tkinfo
        /*0018*/ 	.word	0x00000002
        /*0030*/ 	.string	""
        /*0030*/ 	.string	"ptxas"
        /*0030*/ 	.string	"Cuda compilation tools, release 13.0, V13.0.88"
        /*0030*/ 	.string	"Build cuda_13.0.r13.0/compiler.36424714_0"
        /*0030*/ 	.string	"-arch sm_100 -m 64 "



//--------------------- .note.nv.cuinfo           --------------------------
	.section	.note.nv.cuinfo,"",@"SHT_NOTE"
	.sectionflags	@"SHF_NOTE_NV_CUINFO"
        /*0018*/ 	.short	0x0002
        /*001a*/ 	.short	0x0064
        /*001c*/ 	.short	0x0082
	.zero		2


//--------------------- .nv.info                  --------------------------
	.section	.nv.info,"",@"SHT_CUDA_INFO"
	.align	4


	//----- nvinfo : EIATTR_REGCOUNT
	.align		4
        /*0000*/ 	.byte	0x04, 0x2f
        /*0002*/ 	.short	(.L_1 - .L_0)
	.align		4
.L_0:
        /*0004*/ 	.word	index@(default_function_kernel0)
        /*0008*/ 	.word	0x00000050


	//----- nvinfo : EIATTR_FRAME_SIZE
	.align		4
.L_1:
        /*000c*/ 	.byte	0x04, 0x11
        /*000e*/ 	.short	(.L_3 - .L_2)
	.align		4
.L_2:
        /*0010*/ 	.word	index@(default_function_kernel0)
        /*0014*/ 	.word	0x00000000


	//----- nvinfo : EIATTR_REGCOUNT
	.align		4
.L_3:
        /*0018*/ 	.byte	0x04, 0x2f
        /*001a*/ 	.short	(.L_5 - .L_4)
	.align		4
.L_4:
        /*001c*/ 	.word	index@(_Z9transformPfS_)
        /*0020*/ 	.word	0x00000013


	//----- nvinfo : EIATTR_FRAME_SIZE
	.align		4
.L_5:
        /*0024*/ 	.byte	0x04, 0x11
        /*0026*/ 	.short	(.L_7 - .L_6)
	.align		4
.L_6:
        /*0028*/ 	.word	index@(_Z9transformPfS_)
        /*002c*/ 	.word	0x00000000


	//----- nvinfo : EIATTR_REGCOUNT
	.align		4
.L_7:
        /*0030*/ 	.byte	0x04, 0x2f
        /*0032*/ 	.short	(.L_9 - .L_8)
	.align		4
.L_8:
        /*0034*/ 	.word	index@(_Z6conv2dPfPKfS_)
        /*0038*/ 	.word	0x00000030


	//----- nvinfo : EIATTR_FRAME_SIZE
	.align		4
.L_9:
        /*003c*/ 	.byte	0x04, 0x11
        /*003e*/ 	.short	(.L_11 - .L_10)
	.align		4
.L_10:
        /*0040*/ 	.word	index@(_Z6conv2dPfPKfS_)
        /*0044*/ 	.word	0x00000000


	//----- nvinfo : EIATTR_MIN_STACK_SIZE
	.align		4
.L_11:
        /*0048*/ 	.byte	0x04, 0x12
        /*004a*/ 	.short	(.L_13 - .L_12)
	.align		4
.L_12:
        /*004c*/ 	.word	index@(_Z6conv2dPfPKfS_)
        /*0050*/ 	.word	0x00000000


	//----- nvinfo : EIATTR_MIN_STACK_SIZE
	.align		4
.L_13:
        /*0054*/ 	.byte	0x04, 0x12
        /*0056*/ 	.short	(.L_15 - .L_14)
	.align		4
.L_14:
        /*0058*/ 	.word	index@(_Z9transformPfS_)
        /*005c*/ 	.word	0x00000000


	//----- nvinfo : EIATTR_MIN_STACK_SIZE
	.align		4
.L_15:
        /*0060*/ 	.byte	0x04, 0x12
        /*0062*/ 	.short	(.L_17 - .L_16)
	.align		4
.L_16:
        /*0064*/ 	.word	index@(default_function_kernel0)
        /*0068*/ 	.word	0x00000000
.L_17:


//--------------------- .nv.compat                --------------------------
	.section	.nv.compat,"",@"SHT_CUDA_COMPAT_INFO"
	.align	4
        /*0000*/ 	.byte	0x02, 0x09, 0x00, 0x00, 0x02, 0x02, 0x01, 0x00, 0x02, 0x05, 0x05, 0x00, 0x03, 0x07, 0x01, 0x01
        /*0010*/ 	.byte	0x02, 0x03, 0x00, 0x00, 0x02, 0x06, 0x01, 0x00, 0x04, 0x0b, 0x08, 0x00, 0x09, 0x00, 0x00, 0x00
        /*0020*/ 	.byte	0x00, 0x00, 0x00, 0x00


//--------------------- .nv.info._Z6conv2dPfPKfS_ --------------------------
	.section	.nv.info._Z6conv2dPfPKfS_,"",@"SHT_CUDA_INFO"
	.sectionflags	@""
	.align	4


	//----- nvinfo : EIATTR_CUDA_API_VERSION
	.align		4
        /*0000*/ 	.byte	0x04, 0x37
        /*0002*/ 	.short	(.L_19 - .L_18)
.L_18:
        /*0004*/ 	.word	0x00000082


	//----- nvinfo : EIATTR_KPARAM_INFO
	.align		4
.L_19:
        /*0008*/ 	.byte	0x04, 0x17
        /*000a*/ 	.short	(.L_21 - .L_20)
.L_20:
        /*000c*/ 	.word	0x00000000
        /*0010*/ 	.short	0x0002
        /*0012*/ 	.short	0x0010
        /*0014*/ 	.byte	0x00, 0xf5, 0x21, 0x00


	//----- nvinfo : EIATTR_KPARAM_INFO
	.align		4
.L_21:
        /*0018*/ 	.byte	0x04, 0x17
        /*001a*/ 	.short	(.L_23 - .L_22)
.L_22:
        /*001c*/ 	.word	0x00000000
        /*0020*/ 	.short	0x0001
        /*0022*/ 	.short	0x0008
        /*0024*/ 	.byte	0x00, 0xf5, 0x21, 0x00


	//----- nvinfo : EIATTR_KPARAM_INFO
	.align		4
.L_23:
        /*0028*/ 	.byte	0x04, 0x17
        /*002a*/ 	.short	(.L_25 - .L_24)
.L_24:
        /*002c*/ 	.word	0x00000000
        /*0030*/ 	.short	0x0000
        /*0032*/ 	.short	0x0000
        /*0034*/ 	.byte	0x00, 0xf5, 0x21, 0x00


	//----- nvinfo : EIATTR_SPARSE_MMA_MASK
	.align		4
.L_25:
        /*0038*/ 	.byte	0x03, 0x50
        /*003a*/ 	.short	0x0000


	//----- nvinfo : EIATTR_MAXREG_COUNT
	.align		4
        /*003c*/ 	.byte	0x03, 0x1b
        /*003e*/ 	.short	0x00ff


	//----- nvinfo : EIATTR_NUM_BARRIERS
	.align		4
        /*0040*/ 	.byte	0x02, 0x4c
        /*0042*/ 	.byte	0x01
	.zero		1


	//----- nvinfo : EIATTR_MERCURY_ISA_VERSION
	.align		4
        /*0044*/ 	.byte	0x03, 0x5f
        /*0046*/ 	.short	0x0101


	//----- nvinfo : EIATTR_VRC_CTA_INIT_COUNT
	.align		4
        /*0048*/ 	.byte	0x02, 0x4a
	.zero		1
	.zero		1


	//----- nvinfo : EIATTR_EXIT_INSTR_OFFSETS
	.align		4
        /*004c*/ 	.byte	0x04, 0x1c
        /*004e*/ 	.short	(.L_27 - .L_26)


	//   ....[0]....
.L_26:
        /*0050*/ 	.word	0x00005d00


	//   ....[1]....
        /*0054*/ 	.word	0x00005d30


	//----- nvinfo : EIATTR_CRS_STACK_SIZE
	.align		4
.L_27:
        /*0058*/ 	.byte	0x04, 0x1e
        /*005a*/ 	.short	(.L_29 - .L_28)
.L_28:
        /*005c*/ 	.word	0x00000000


	//----- nvinfo : EIATTR_CBANK_PARAM_SIZE
	.align		4
.L_29:
        /*0060*/ 	.byte	0x03, 0x19
        /*0062*/ 	.short	0x0018


	//----- nvinfo : EIATTR_PARAM_CBANK
	.align		4
        /*0064*/ 	.byte	0x04, 0x0a
        /*0066*/ 	.short	(.L_31 - .L_30)
	.align		4
.L_30:
        /*0068*/ 	.word	index@(.nv.constant0._Z6conv2dPfPKfS_)
        /*006c*/ 	.short	0x0380
        /*006e*/ 	.short	0x0018


	//----- nvinfo : EIATTR_SW_WAR
	.align		4
.L_31:
        /*0070*/ 	.byte	0x04, 0x36
        /*0072*/ 	.short	(.L_33 - .L_32)
.L_32:
        /*0074*/ 	.word	0x00000008
.L_33:


//--------------------- .nv.info._Z9transformPfS_ --------------------------
	.section	.nv.info._Z9transformPfS_,"",@"SHT_CUDA_INFO"
	.sectionflags	@""
	.align	4


	//----- nvinfo : EIATTR_CUDA_API_VERSION
	.align		4
        /*0000*/ 	.byte	0x04, 0x37
        /*0002*/ 	.short	(.L_35 - .L_34)
.L_34:
        /*0004*/ 	.word	0x00000082


	//----- nvinfo : EIATTR_KPARAM_INFO
	.align		4
.L_35:
        /*0008*/ 	.byte	0x04, 0x17
        /*000a*/ 	.short	(.L_37 - .L_36)
.L_36:
        /*000c*/ 	.word	0x00000000
        /*0010*/ 	.short	0x0001
        /*0012*/ 	.short	0x0008
        /*0014*/ 	.byte	0x00, 0xf5, 0x21, 0x00


	//----- nvinfo : EIATTR_KPARAM_INFO
	.align		4
.L_37:
        /*0018*/ 	.byte	0x04, 0x17
        /*001a*/ 	.short	(.L_39 - .L_38)
.L_38:
        /*001c*/ 	.word	0x00000000
        /*0020*/ 	.short	0x0000
        /*0022*/ 	.short	0x0000
        /*0024*/ 	.byte	0x00, 0xf5, 0x21, 0x00


	//----- nvinfo : EIATTR_SPARSE_MMA_MASK
	.align		4
.L_39:
        /*0028*/ 	.byte	0x03, 0x50
        /*002a*/ 	.short	0x0000


	//----- nvinfo : EIATTR_MAXREG_COUNT
	.align		4
        /*002c*/ 	.byte	0x03, 0x1b
        /*002e*/ 	.short	0x00ff


	//----- nvinfo : EIATTR_MERCURY_ISA_VERSION
	.align		4
        /*0030*/ 	.byte	0x03, 0x5f
        /*0032*/ 	.short	0x0101


	//----- nvinfo : EIATTR_VRC_CTA_INIT_COUNT
	.align		4
        /*0034*/ 	.byte	0x02, 0x4a
	.zero		1
	.zero		1


	//----- nvinfo : EIATTR_EXIT_INSTR_OFFSETS
	.align		4
        /*0038*/ 	.byte	0x04, 0x1c
        /*003a*/ 	.short	(.L_41 - .L_40)


	//   ....[0]....
.L_40:
        /*003c*/ 	.word	0x00000060


	//   ....[1]....
        /*0040*/ 	.word	0x00000510


	//----- nvinfo : EIATTR_CRS_STACK_SIZE
	.align		4
.L_41:
        /*0044*/ 	.byte	0x04, 0x1e
        /*0046*/ 	.short	(.L_43 - .L_42)
.L_42:
        /*0048*/ 	.word	0x00000000


	//----- nvinfo : EIATTR_CBANK_PARAM_SIZE
	.align		4
.L_43:
        /*004c*/ 	.byte	0x03, 0x19
        /*004e*/ 	.short	0x0010


	//----- nvinfo : EIATTR_PARAM_CBANK
	.align		4
        /*0050*/ 	.byte	0x04, 0x0a
        /*0052*/ 	.short	(.L_45 - .L_44)
	.align		4
.L_44:
        /*0054*/ 	.word	index@(.nv.constant0._Z9transformPfS_)
        /*0058*/ 	.short	0x0380
        /*005a*/ 	.short	0x0010


	//----- nvinfo : EIATTR_SW_WAR
	.align		4
.L_45:
        /*005c*/ 	.byte	0x04, 0x36
        /*005e*/ 	.short	(.L_47 - .L_46)
.L_46:
        /*0060*/ 	.word	0x00000008
.L_47:


//--------------------- .nv.info.default_function_kernel0 --------------------------
	.section	.nv.info.default_function_kernel0,"",@"SHT_CUDA_INFO"
	.sectionflags	@""
	.align	4


	//----- nvinfo : EIATTR_CUDA_API_VERSION
	.align		4
        /*0000*/ 	.byte	0x04, 0x37
        /*0002*/ 	.short	(.L_49 - .L_48)
.L_48:
        /*0004*/ 	.word	0x00000082


	//----- nvinfo : EIATTR_KPARAM_INFO
	.align		4
.L_49:
        /*0008*/ 	.byte	0x04, 0x17
        /*000a*/ 	.short	(.L_51 - .L_50)
.L_50:
        /*000c*/ 	.word	0x00000000
        /*0010*/ 	.short	0x0002
        /*0012*/ 	.short	0x0010
        /*0014*/ 	.byte	0x00, 0xf5, 0x21, 0x00


	//----- nvinfo : EIATTR_KPARAM_INFO
	.align		4
.L_51:
        /*0018*/ 	.byte	0x04, 0x17
        /*001a*/ 	.short	(.L_53 - .L_52)
.L_52:
        /*001c*/ 	.word	0x00000000
        /*0020*/ 	.short	0x0001
        /*0022*/ 	.short	0x0008
        /*0024*/ 	.byte	0x00, 0xf5, 0x21, 0x00


	//----- nvinfo : EIATTR_KPARAM_INFO
	.align		4
.L_53:
        /*0028*/ 	.byte	0x04, 0x17
        /*002a*/ 	.short	(.L_55 - .L_54)
.L_54:
        /*002c*/ 	.word	0x00000000
        /*0030*/ 	.short	0x0000
        /*0032*/ 	.short	0x0000
        /*0034*/ 	.byte	0x00, 0xf5, 0x21, 0x00


	//----- nvinfo : EIATTR_SPARSE_MMA_MASK
	.align		4
.L_55:
        /*0038*/ 	.byte	0x03, 0x50
        /*003a*/ 	.short	0x0000


	//----- nvinfo : EIATTR_MAXREG_COUNT
	.align		4
        /*003c*/ 	.byte	0x03, 0x1b
        /*003e*/ 	.short	0x00ff


	//----- nvinfo : EIATTR_NUM_BARRIERS
	.align		4
        /*0040*/ 	.byte	0x02, 0x4c
        /*0042*/ 	.byte	0x01
	.zero		1


	//----- nvinfo : EIATTR_MERCURY_ISA_VERSION
	.align		4
        /*0044*/ 	.byte	0x03, 0x5f
        /*0046*/ 	.short	0x0101


	//----- nvinfo : EIATTR_VRC_CTA_INIT_COUNT
	.align		4
        /*0048*/ 	.byte	0x02, 0x4a
	.zero		1
	.zero		1


	//----- nvinfo : EIATTR_EXIT_INSTR_OFFSETS
	.align		4
        /*004c*/ 	.byte	0x04, 0x1c
        /*004e*/ 	.short	(.L_57 - .L_56)


	//   ....[0]....
.L_56:
        /*0050*/ 	.word	0x00004a70


	//----- nvinfo : EIATTR_CRS_STACK_SIZE
	.align		4
.L_57:
        /*0054*/ 	.byte	0x04, 0x1e
        /*0056*/ 	.short	(.L_59 - .L_58)
.L_58:
        /*0058*/ 	.word	0x00000000


	//----- nvinfo : EIATTR_CBANK_PARAM_SIZE
	.align		4
.L_59:
        /*005c*/ 	.byte	0x03, 0x19
        /*005e*/ 	.short	0x0018


	//----- nvinfo : EIATTR_PARAM_CBANK
	.align		4
        /*0060*/ 	.byte	0x04, 0x0a
        /*0062*/ 	.short	(.L_61 - .L_60)
	.align		4
.L_60:
        /*0064*/ 	.word	index@(.nv.constant0.default_function_kernel0)
        /*0068*/ 	.short	0x0380
        /*006a*/ 	.short	0x0018


	//----- nvinfo : EIATTR_SW_WAR
	.align		4
.L_61:
        /*006c*/ 	.byte	0x04, 0x36
        /*006e*/ 	.short	(.L_63 - .L_62)
.L_62:
        /*0070*/ 	.word	0x00000008
.L_63:


//--------------------- .nv.callgraph             --------------------------
	.section	.nv.callgraph,"",@"SHT_CUDA_CALLGRAPH"
	.align	4
	.sectionentsize	8
	.align		4
        /*0000*/ 	.word	0x00000000
	.align		4
        /*0004*/ 	.word	0xffffffff
	.align		4
        /*0008*/ 	.word	0x00000000
	.align		4
        /*000c*/ 	.word	0xfffffffe
	.align		4
        /*0010*/ 	.word	0x00000000
	.align		4
        /*0014*/ 	.word	0xfffffffd
	.align		4
        /*0018*/ 	.word	0x00000000
	.align		4
        /*001c*/ 	.word	0xfffffffc


//--------------------- .text._Z6conv2dPfPKfS_    --------------------------
	.section	.text._Z6conv2dPfPKfS_,"ax",@progbits
	.align	128
        .global         _Z6conv2dPfPKfS_
        .type           _Z6conv2dPfPKfS_,@function
        .size           _Z6conv2dPfPKfS_,(.L_x_42 - _Z6conv2dPfPKfS_)
        .other          _Z6conv2dPfPKfS_,@"STO_CUDA_ENTRY STV_DEFAULT"
_Z6conv2dPfPKfS_:
.text._Z6conv2dPfPKfS_:
[----:B------:R-:W-:Y:S08]  /*0000*/  LDC R1, c[0x0][0x37c] ;  /* 0x0000df00ff017b82 */ /* 0x000ff00000000800 */
[----:B------:R-:W0:Y:S01]  /*0010*/  S2UR UR9, SR_CTAID.X ;  /* 0x00000000000979c3 */ /* 0x000e220000002500 */
[----:B------:R-:W1:Y:S01]  /*0020*/  S2R R6, SR_TID.X ;  /* 0x0000000000067919 */ /* 0x000e620000002100 */
[----:B------:R-:W2:Y:S01]  /*0030*/  LDCU.64 UR10, c[0x0][0x358] ;  /* 0x00006b00ff0a77ac */ /* 0x000ea20008000a00 */
[----:B------:R-:W-:Y:S01]  /*0040*/  BSSY.RECONVERGENT B0, `(.L_x_0) ;  /* 0x000002c000007945 */ /* 0x000fe20003800200 */
[----:B0-----:R-:W-:-:S04]  /*0050*/  UIMAD.WIDE.U32 UR4, UR9, -0x77777777, URZ ;  /* 0x88888889090478a5 */ /* 0x001fc8000f8e00ff */
[----:B------:R-:W-:-:S04]  /*0060*/  USHF.R.U32.HI UR6, URZ, 0x5, UR5 ;  /* 0x00000005ff067899 */ /* 0x000fc80008011605 */
[----:B------:R-:W-:Y:S01]  /*0070*/  UIMAD UR7, UR6, -0x3c, UR9 ;  /* 0xffffffc4060778a4 */ /* 0x000fe2000f8e0209 */
[----:B-1----:R-:W-:Y:S02]  /*0080*/  SHF.R.U32.HI R0, RZ, 0x5, R6 ;  /* 0x00000005ff007819 */ /* 0x002fe40000011606 */
[----:B------:R-:W-:Y:S01]  /*0090*/  MOV R3, UR6 ;  /* 0x0000000600037c02 */ /* 0x000fe20008000f00 */
[----:B------:R-:W-:-:S03]  /*00a0*/  UIMAD.WIDE.U32 UR4, UR7, -0x55555555, URZ ;  /* 0xaaaaaaab070478a5 */ /* 0x000fc6000f8e00ff */
[----:B------:R-:W-:Y:S01]  /*00b0*/  LEA R2, R3, R0, 0x3 ;  /* 0x0000000003027211 */ /* 0x000fe200078e18ff */
[----:B------:R-:W-:-:S03]  /*00c0*/  USHF.R.U32.HI UR5, URZ, 0x2, UR5 ;  /* 0x00000002ff057899 */ /* 0x000fc60008011605 */
[----:B------:R-:W-:Y:S01]  /*00d0*/  ISETP.GT.U32.AND P0, PT, R2, 0x1f, PT ;  /* 0x0000001f0200780c */ /* 0x000fe20003f04070 */
[----:B------:R-:W-:-:S03]  /*00e0*/  UIMAD UR7, UR5, -0x6, UR7 ;  /* 0xfffffffa050778a4 */ /* 0x000fc6000f8e0207 */
[----:B------:R-:W-:Y:S01]  /*00f0*/  ISETP.GT.U32.OR P0, PT, R6, 0xff, P0 ;  /* 0x000000ff0600780c */ /* 0x000fe20000704470 */
[----:B------:R-:W-:-:S12]  /*0100*/  UIMAD UR8, UR7, 0x5, URZ ;  /* 0x00000005070878a4 */ /* 0x000fd8000f8e02ff */
[----:B--2---:R-:W-:Y:S05]  /*0110*/  @P0 BRA `(.L_x_1) ;  /* 0x0000000000780947 */ /* 0x004fea0003800000 */
[----:B------:R-:W0:Y:S01]  /*0120*/  S2R R3, SR_CTAID.X ;  /* 0x0000000000037919 */ /* 0x000e220000002500 */
[----:B------:R-:W1:Y:S01]  /*0130*/  S2UR UR5, SR_CgaCtaId ;  /* 0x00000000000579c3 */ /* 0x000e620000008800 */
[----:B------:R-:W-:Y:S01]  /*0140*/  LOP3.LUT R6, R6, 0x1f, RZ, 0xc0, !PT ;  /* 0x0000001f06067812 */ /* 0x000fe200078ec0ff */
[----:B------:R-:W-:Y:S01]  /*0150*/  UMOV UR4, 0x400 ;  /* 0x0000040000047882 */ /* 0x000fe20000000000 */
[----:B------:R-:W-:-:S05]  /*0160*/  MOV R4, UR6 ;  /* 0x0000000600047c02 */ /* 0x000fca0008000f00 */
[----:B------:R-:W2:Y:S01]  /*0170*/  LDC R13, c[0x0][0x360] ;  /* 0x0000d800ff0d7b82 */ /* 0x000ea20000000800 */
[----:B-1----:R-:W-:-:S06]  /*0180*/  ULEA UR4, UR5, UR4, 0x18 ;  /* 0x0000000405047291 */ /* 0x002fcc000f8ec0ff */
[----:B------:R-:W-:Y:S01]  /*0190*/  LEA R7, R6, UR4, 0x2 ;  /* 0x0000000406077c11 */ /* 0x000fe2000f8e10ff */
[----:B0-----:R-:W-:-:S04]  /*01a0*/  IMAD R3, R3, 0x23, R6 ;  /* 0x0000002303037824 */ /* 0x001fc800078e0206 */
[----:B------:R-:W-:-:S07]  /*01b0*/  IMAD R9, R4, -0x834, R3 ;  /* 0xfffff7cc04097824 */ /* 0x000fce00078e0203 */
.L_x_4:
[----:B------:R-:W0:Y:S01]  /*01c0*/  LDC.64 R4, c[0x0][0x380] ;  /* 0x0000e000ff047b82 */ /* 0x000e220000000a00 */
[----:B------:R-:W-:Y:S01]  /*01d0*/  BSSY.RECONVERGENT B1, `(.L_x_2) ;  /* 0x000000c000017945 */ /* 0x000fe20003800200 */
[----:B------:R-:W-:Y:S01]  /*01e0*/  IMAD R11, R2, 0x834, R9 ;  /* 0x00000834020b7824 */ /* 0x000fe200078e0209 */
[----:B------:R-:W-:Y:S01]  /*01f0*/  MOV R10, R6 ;  /* 0x00000006000a7202 */ /* 0x000fe20000000f00 */
[----:B------:R-:W-:-:S07]  /*0200*/  IMAD R8, R0, 0x8c, R7 ;  /* 0x0000008c00087824 */ /* 0x000fce00078e0207 */
.L_x_3:
[----:B0-----:R-:W-:-:S06]  /*0210*/  IMAD.WIDE.U32 R2, R11, 0x4, R4 ;  /* 0x000000040b027825 */ /* 0x001fcc00078e0004 */
[----:B------:R-:W3:Y:S01]  /*0220*/  LDG.E.CONSTANT R3, desc[UR10][R2.64] ;  /* 0x0000000a02037981 */ /* 0x000ee2000c1e9900 */
[C---:B------:R-:W-:Y:S02]  /*0230*/  ISETP.GE.U32.AND P0, PT, R10.reuse, 0x3, PT ;  /* 0x000000030a00780c */ /* 0x040fe40003f06070 */
[----:B------:R-:W-:Y:S02]  /*0240*/  IADD3 R10, PT, PT, R10, 0x20, RZ ;  /* 0x000000200a0a7810 */ /* 0x000fe40007ffe0ff */
[----:B------:R-:W-:Y:S01]  /*0250*/  IADD3 R11, PT, PT, R11, 0x20, RZ ;  /* 0x000000200b0b7810 */ /* 0x000fe20007ffe0ff */
[----:B---3--:R0:W-:Y:S02]  /*0260*/  STS [R8], R3 ;  /* 0x0000000308007388 */ /* 0x0081e40000000800 */
[----:B0-----:R-:W-:-:S06]  /*0270*/  IADD3 R8, PT, PT, R8, 0x80, RZ ;  /* 0x0000008008087810 */ /* 0x001fcc0007ffe0ff */
[----:B------:R-:W-:Y:S05]  /*0280*/  @!P0 BRA `(.L_x_3) ;  /* 0xfffffffc00e08947 */ /* 0x000fea000383ffff */
[----:B------:R-:W-:Y:S05]  /*0290*/  BSYNC.RECONVERGENT B1 ;  /* 0x0000000000017941 */ /* 0x000fea0003800200 */
.L_x_2:
[----:B--2---:R-:W-:Y:S02]  /*02a0*/  LEA.HI R0, R13, R0, RZ, 0x1b ;  /* 0x000000000d007211 */ /* 0x004fe400078fd8ff */
[----:B------:R-:W-:Y:S02]  /*02b0*/  MOV R3, UR6 ;  /* 0x0000000600037c02 */ /* 0x000fe40008000f00 */
[----:B------:R-:W-:Y:S02]  /*02c0*/  ISETP.LT.U32.AND P1, PT, R0, 0x8, PT ;  /* 0x000000080000780c */ /* 0x000fe40003f21070 */
[----:B------:R-:W-:-:S04]  /*02d0*/  LEA R2, R3, R0, 0x3 ;  /* 0x0000000003027211 */ /* 0x000fc800078e18ff */
[----:B------:R-:W-:-:S13]  /*02e0*/  ISETP.GE.U32.AND P0, PT, R2, 0x20, PT ;  /* 0x000000200200780c */ /* 0x000fda0003f06070 */
[----:B------:R-:W-:Y:S05]  /*02f0*/  @!P0 BRA P1, `(.L_x_4) ;  /* 0xfffffffc00b08947 */ /* 0x000fea000083ffff */
.L_x_1:
[----:B------:R-:W-:Y:S05]  /*0300*/  BSYNC.RECONVERGENT B0 ;  /* 0x0000000000007941 */ /* 0x000fea0003800200 */
.L_x_0:
[----:B------:R-:W0:Y:S01]  /*0310*/  S2R R3, SR_TID.X ;  /* 0x0000000000037919 */ /* 0x000e220000002100 */
[----:B------:R-:W1:Y:S01]  /*0320*/  LDC.64 R24, c[0x0][0x388] ;  /* 0x0000e200ff187b82 */ /* 0x000e620000000a00 */
[----:B------:R-:W-:-:S07]  /*0330*/  MOV R0, UR6 ;  /* 0x0000000600007c02 */ /* 0x000fce0008000f00 */
[----:B------:R-:W2:Y:S01]  /*0340*/  S2UR UR5, SR_CgaCtaId ;  /* 0x00000000000579c3 */ /* 0x000ea20000008800 */
[----:B------:R-:W-:Y:S01]  /*0350*/  UMOV UR4, 0x400 ;  /* 0x0000040000047882 */ /* 0x000fe20000000000 */
[----:B------:R-:W3:Y:S01]  /*0360*/  LDCU.64 UR12, c[0x0][0x390] ;  /* 0x00007200ff0c77ac */ /* 0x000ee20008000a00 */
[----:B0-----:R-:W-:-:S04]  /*0370*/  IMAD R3, R0, 0x900, R3 ;  /* 0x0000090000037824 */ /* 0x001fc800078e0203 */
[C-C-:B-1----:R-:W-:Y:S01]  /*0380*/  IMAD.WIDE.U32 R4, R3.reuse, 0x4, R24.reuse ;  /* 0x0000000403047825 */ /* 0x142fe200078e0018 */
[C---:B------:R-:W-:Y:S02]  /*0390*/  IADD3 R7, PT, PT, R3.reuse, 0x20, RZ ;  /* 0x0000002003077810 */ /* 0x040fe40007ffe0ff */
[----:B------:R-:W-:Y:S02]  /*03a0*/  IADD3 R9, PT, PT, R3, 0x40, RZ ;  /* 0x0000004003097810 */ /* 0x000fe40007ffe0ff */
[----:B------:R0:W4:Y:S01]  /*03b0*/  LDG.E.CONSTANT R17, desc[UR10][R4.64] ;  /* 0x0000000a04117981 */ /* 0x000122000c1e9900 */
[----:B------:R-:W-:Y:S01]  /*03c0*/  IMAD.WIDE.U32 R6, R7, 0x4, R24 ;  /* 0x0000000407067825 */ /* 0x000fe200078e0018 */
[----:B------:R-:W-:-:S03]  /*03d0*/  IADD3 R11, PT, PT, R3, 0x60, RZ ;  /* 0x00000060030b7810 */ /* 0x000fc60007ffe0ff */
[--C-:B------:R-:W-:Y:S01]  /*03e0*/  IMAD.WIDE.U32 R8, R9, 0x4, R24.reuse ;  /* 0x0000000409087825 */ /* 0x100fe200078e0018 */
[----:B------:R1:W5:Y:S03]  /*03f0*/  LDG.E.CONSTANT R16, desc[UR10][R6.64] ;  /* 0x0000000a06107981 */ /* 0x000366000c1e9900 */
[----:B------:R-:W-:Y:S01]  /*0400*/  IMAD.WIDE.U32 R10, R11, 0x4, R24 ;  /* 0x000000040b0a7825 */ /* 0x000fe200078e0018 */
[----:B------:R-:W3:Y:S01]  /*0410*/  LDG.E.CONSTANT R29, desc[UR10][R8.64] ;  /* 0x0000000a081d7981 */ /* 0x000ee2000c1e9900 */
[----:B------:R-:W-:-:S03]  /*0420*/  IADD3 R13, PT, PT, R3, 0x80, RZ ;  /* 0x00000080030d7810 */ /* 0x000fc60007ffe0ff */
[----:B------:R-:W3:Y:S01]  /*0430*/  LDG.E.CONSTANT R2, desc[UR10][R10.64] ;  /* 0x0000000a0a027981 */ /* 0x000ee2000c1e9900 */
[----:B------:R-:W-:Y:S01]  /*0440*/  IADD3 R15, PT, PT, R3, 0xa0, RZ ;  /* 0x000000a0030f7810 */ /* 0x000fe20007ffe0ff */
[----:B------:R-:W-:-:S04]  /*0450*/  IMAD.WIDE.U32 R12, R13, 0x4, R24 ;  /* 0x000000040d0c7825 */ /* 0x000fc800078e0018 */
[----:B0-----:R-:W-:Y:S01]  /*0460*/  IMAD.WIDE.U32 R4, R15, 0x4, R24 ;  /* 0x000000040f047825 */ /* 0x001fe200078e0018 */
[----:B------:R0:W3:Y:S04]  /*0470*/  LDG.E.CONSTANT R31, desc[UR10][R12.64] ;  /* 0x0000000a0c1f7981 */ /* 0x0000e8000c1e9900 */
[----:B------:R-:W3:Y:S01]  /*0480*/  LDG.E.CONSTANT R0, desc[UR10][R4.64] ;  /* 0x0000000a04007981 */ /* 0x000ee2000c1e9900 */
[C---:B-1----:R-:W-:Y:S02]  /*0490*/  IADD3 R7, PT, PT, R3.reuse, 0xc0, RZ ;  /* 0x000000c003077810 */ /* 0x042fe40007ffe0ff */
[----:B------:R-:W-:-:S03]  /*04a0*/  IADD3 R21, PT, PT, R3, 0xe0, RZ ;  /* 0x000000e003157810 */ /* 0x000fc60007ffe0ff */
[----:B------:R-:W-:-:S04]  /*04b0*/  IMAD.WIDE.U32 R6, R7, 0x4, R24 ;  /* 0x0000000407067825 */ /* 0x000fc800078e0018 */
[----:B------:R-:W-:Y:S01]  /*04c0*/  IMAD.WIDE.U32 R20, R21, 0x4, R24 ;  /* 0x0000000415147825 */ /* 0x000fe200078e0018 */
[----:B------:R1:W3:Y:S04]  /*04d0*/  LDG.E.CONSTANT R27, desc[UR10][R6.64] ;  /* 0x0000000a061b7981 */ /* 0x0002e8000c1e9900 */
[----:B------:R1:W3:Y:S01]  /*04e0*/  LDG.E.CONSTANT R18, desc[UR10][R20.64] ;  /* 0x0000000a14127981 */ /* 0x0002e2000c1e9900 */
[----:B------:R-:W-:-:S05]  /*04f0*/  IADD3 R33, PT, PT, R3, 0x100, RZ ;  /* 0x0000010003217810 */ /* 0x000fca0007ffe0ff */
[----:B------:R-:W-:-:S05]  /*0500*/  IMAD.WIDE.U32 R32, R33, 0x4, R24 ;  /* 0x0000000421207825 */ /* 0x000fca00078e0018 */
[----:B------:R3:W3:Y:S01]  /*0510*/  LDG.E.CONSTANT R19, desc[UR10][R32.64] ;  /* 0x0000000a20137981 */ /* 0x0006e2000c1e9900 */
[----:B--2---:R-:W-:Y:S01]  /*0520*/  ULEA UR9, UR5, UR4, 0x18 ;  /* 0x0000000405097291 */ /* 0x004fe2000f8ec0ff */
[----:B------:R-:W-:Y:S08]  /*0530*/  BAR.SYNC.DEFER_BLOCKING 0x0 ;  /* 0x0000000000007b1d */ /* 0x000ff00000010000 */
[----:B0-----:R-:W4:Y:S04]  /*0540*/  LDS.128 R12, [UR9] ;  /* 0x00000009ff0c7984 */ /* 0x001f280008000c00 */
[----:B-1----:R-:W0:Y:S04]  /*0550*/  LDS.128 R4, [UR9+0x10] ;  /* 0x00001009ff047984 */ /* 0x002e280008000c00 */
[----:B------:R-:W1:Y:S04]  /*0560*/  LDS.128 R8, [UR9+0x20] ;  /* 0x00002009ff087984 */ /* 0x000e680008000c00 */
[----:B------:R-:W2:Y:S01]  /*0570*/  LDS.128 R20, [UR9+0x30] ;  /* 0x00003009ff147984 */ /* 0x000ea20008000c00 */
[----:B------:R-:W-:-:S05]  /*0580*/  IADD3 R43, PT, PT, R3, 0x180, RZ ;  /* 0x00000180032b7810 */ /* 0x000fca0007ffe0ff */
[----:B------:R-:W-:-:S04]  /*0590*/  IMAD.WIDE.U32 R42, R43, 0x4, R24 ;  /* 0x000000042b2a7825 */ /* 0x000fc800078e0018 */
[C---:B----4-:R-:W-:Y:S01]  /*05a0*/  FFMA R35, R17.reuse, R12, RZ ;  /* 0x0000000c11237223 */ /* 0x050fe200000000ff */
[C---:B------:R-:W-:Y:S01]  /*05b0*/  FFMA R26, R17.reuse, R14, RZ ;  /* 0x0000000e111a7223 */ /* 0x040fe200000000ff */
[C---:B0-----:R-:W-:Y:S02]  /*05c0*/  FFMA R30, R17.reuse, R4, RZ ;  /* 0x00000004111e7223 */ /* 0x041fe400000000ff */
[CC--:B-----5:R-:W-:Y:S01]  /*05d0*/  FFMA R12, R16.reuse, R13.reuse, R35 ;  /* 0x0000000d100c7223 */ /* 0x0e0fe20000000023 */
[C---:B------:R-:W-:Y:S01]  /*05e0*/  FFMA R13, R17.reuse, R13, RZ ;  /* 0x0000000d110d7223 */ /* 0x040fe200000000ff */
[-C--:B------:R-:W-:Y:S02]  /*05f0*/  FFMA R35, R17, R15.reuse, RZ ;  /* 0x0000000f11237223 */ /* 0x080fe400000000ff */
[-C--:B---3--:R-:W-:Y:S01]  /*0600*/  FFMA R33, R29, R14.reuse, R12 ;  /* 0x0000000e1d217223 */ /* 0x088fe2000000000c */
[C---:B------:R-:W-:Y:S01]  /*0610*/  FFMA R28, R16.reuse, R14, R13 ;  /* 0x0000000e101c7223 */ /* 0x040fe2000000000d */
[CC--:B------:R-:W-:Y:S01]  /*0620*/  FFMA R12, R16.reuse, R4.reuse, R35 ;  /* 0x00000004100c7223 */ /* 0x0c0fe20000000023 */
[C---:B------:R-:W-:Y:S01]  /*0630*/  FFMA R26, R16.reuse, R15, R26 ;  /* 0x0000000f101a7223 */ /* 0x040fe2000000001a */
[----:B------:R-:W-:Y:S01]  /*0640*/  FFMA R13, R16, R5, R30 ;  /* 0x00000005100d7223 */ /* 0x000fe2000000001e */
[----:B------:R-:W-:Y:S01]  /*0650*/  FFMA R39, R17, R7, RZ ;  /* 0x0000000711277223 */ /* 0x000fe200000000ff */
[C---:B------:R-:W-:Y:S01]  /*0660*/  FFMA R37, R29.reuse, R5, R12 ;  /* 0x000000051d257223 */ /* 0x040fe2000000000c */
[C---:B------:R-:W-:Y:S01]  /*0670*/  FFMA R35, R29.reuse, R4, R26 ;  /* 0x000000041d237223 */ /* 0x040fe2000000001a */
[----:B------:R-:W-:Y:S01]  /*0680*/  FFMA R13, R29, R6, R13 ;  /* 0x000000061d0d7223 */ /* 0x000fe2000000000d */
[----:B------:R-:W-:-:S02]  /*0690*/  FFMA R12, R2, R7, R33 ;  /* 0x00000007020c7223 */ /* 0x000fc40000000021 */
[----:B------:R-:W0:Y:S01]  /*06a0*/  LDS.128 R4, [UR9+0x40] ;  /* 0x00004009ff047984 */ /* 0x000e220008000c00 */
[----:B------:R-:W-:Y:S01]  /*06b0*/  FFMA R15, R29, R15, R28 ;  /* 0x0000000f1d0f7223 */ /* 0x000fe2000000001c */
[-C--:B-1----:R-:W-:Y:S01]  /*06c0*/  FFMA R33, R17, R8.reuse, RZ ;  /* 0x0000000811217223 */ /* 0x082fe200000000ff */
[-C--:B------:R-:W-:Y:S02]  /*06d0*/  FFMA R14, R16, R8.reuse, R39 ;  /* 0x00000008100e7223 */ /* 0x080fe40000000027 */
[-C--:B------:R-:W-:Y:S01]  /*06e0*/  FFMA R26, R2, R8.reuse, R15 ;  /* 0x00000008021a7223 */ /* 0x080fe2000000000f */
[----:B------:R-:W-:Y:S01]  /*06f0*/  FFMA R15, R31, R8, R12 ;  /* 0x000000081f0f7223 */ /* 0x000fe2000000000c */
[-C--:B------:R-:W-:Y:S01]  /*0700*/  FFMA R39, R17, R9.reuse, RZ ;  /* 0x0000000911277223 */ /* 0x080fe200000000ff */
[-C--:B------:R-:W-:Y:S01]  /*0710*/  FFMA R28, R16, R9.reuse, R33 ;  /* 0x00000009101c7223 */ /* 0x080fe20000000021 */
[-C--:B------:R-:W-:Y:S01]  /*0720*/  FFMA R41, R31, R9.reuse, R26 ;  /* 0x000000091f297223 */ /* 0x080fe2000000001a */
[-C--:B------:R-:W-:Y:S01]  /*0730*/  FFMA R33, R29, R9.reuse, R14 ;  /* 0x000000091d217223 */ /* 0x080fe2000000000e */
        /* <DEDUP_REMOVED lines=8> */
[-C--:B------:R-:W-:Y:S01]  /*07c0*/  FFMA R10, R16, R11.reuse, R9 ;  /* 0x0000000b100a7223 */ /* 0x080fe20000000009 */
[-C--:B------:R-:W-:Y:S01]  /*07d0*/  FFMA R9, R29, R11.reuse, R12 ;  /* 0x0000000b1d097223 */ /* 0x080fe2000000000c */
[-C--:B------:R-:W-:Y:S01]  /*07e0*/  FFMA R12, R2, R11.reuse, R13 ;  /* 0x0000000b020c7223 */ /* 0x080fe2000000000d */
[-C--:B------:R-:W-:Y:S01]  /*07f0*/  FFMA R13, R31, R11.reuse, R14 ;  /* 0x0000000b1f0d7223 */ /* 0x080fe2000000000e */
[-C--:B------:R-:W-:Y:S01]  /*0800*/  FFMA R8, R0, R11.reuse, R35 ;  /* 0x0000000b00087223 */ /* 0x080fe20000000023 */
[----:B------:R-:W-:Y:S01]  /*0810*/  IADD3 R15, PT, PT, R3, 0x120, RZ ;  /* 0x00000120030f7810 */ /* 0x000fe20007ffe0ff */
[----:B------:R-:W-:Y:S01]  /*0820*/  FFMA R11, R17, R11, RZ ;  /* 0x0000000b110b7223 */ /* 0x000fe200000000ff */
[----:B--2---:R-:W-:-:S03]  /*0830*/  FFMA R12, R31, R20, R12 ;  /* 0x000000141f0c7223 */ /* 0x004fc6000000000c */
[----:B------:R-:W-:Y:S01]  /*0840*/  FFMA R32, R16, R20, R11 ;  /* 0x0000001410207223 */ /* 0x000fe2000000000b */
[----:B------:R-:W-:-:S04]  /*0850*/  IMAD.WIDE.U32 R14, R15, 0x4, R24 ;  /* 0x000000040f0e7825 */ /* 0x000fc800078e0018 */
[-C--:B------:R-:W-:Y:S01]  /*0860*/  FFMA R11, R29, R20.reuse, R10 ;  /* 0x000000141d0b7223 */ /* 0x080fe2000000000a */
[----:B------:R-:W-:Y:S01]  /*0870*/  FFMA R10, R0, R20, R13 ;  /* 0x00000014000a7223 */ /* 0x000fe2000000000d */
[-C--:B------:R-:W-:Y:S01]  /*0880*/  FFMA R20, R2, R22.reuse, R33 ;  /* 0x0000001602147223 */ /* 0x080fe20000000021 */
[-C--:B------:R-:W-:Y:S01]  /*0890*/  FFMA R35, R17, R22.reuse, RZ ;  /* 0x0000001611237223 */ /* 0x080fe200000000ff */
[----:B------:R-:W-:Y:S01]  /*08a0*/  FFMA R33, R27, R22, R26 ;  /* 0x000000161b217223 */ /* 0x000fe2000000001a */
[----:B------:R1:W2:Y:S01]  /*08b0*/  LDG.E.CONSTANT R14, desc[UR10][R14.64] ;  /* 0x0000000a0e0e7981 */ /* 0x0002a2000c1e9900 */
[-C--:B------:R-:W-:Y:S01]  /*08c0*/  FFMA R13, R29, R21.reuse, R32 ;  /* 0x000000151d0d7223 */ /* 0x080fe20000000020 */
[----:B------:R-:W-:Y:S01]  /*08d0*/  FFMA R12, R0, R21, R12 ;  /* 0x00000015000c7223 */ /* 0x000fe2000000000c */
[-C--:B------:R-:W-:Y:S01]  /*08e0*/  FFMA R22, R16, R23.reuse, R35 ;  /* 0x0000001710167223 */ /* 0x080fe20000000023 */
[-C--:B------:R-:W-:Y:S01]  /*08f0*/  FFMA R28, R2, R23.reuse, R28 ;  /* 0x00000017021c7223 */ /* 0x080fe2000000001c */
[-C--:B------:R-:W-:Y:S01]  /*0900*/  FFMA R21, R31, R23.reuse, R20 ;  /* 0x000000171f157223 */ /* 0x080fe20000000014 */
[-C--:B------:R-:W-:Y:S01]  /*0910*/  FFMA R32, R18, R23.reuse, R33 ;  /* 0x0000001712207223 */ /* 0x080fe20000000021 */
[-C--:B-1----:R-:W-:Y:S01]  /*0920*/  FFMA R15, R27, R23.reuse, R30 ;  /* 0x000000171b0f7223 */ /* 0x082fe2000000001e */
[----:B------:R-:W-:-:S04]  /*0930*/  FFMA R23, R17, R23, RZ ;  /* 0x0000001711177223 */ /* 0x000fc800000000ff */
[-C--:B0-----:R-:W-:Y:S01]  /*0940*/  FFMA R30, R16, R4.reuse, R23 ;  /* 0x00000004101e7223 */ /* 0x081fe20000000017 */
[-C--:B------:R-:W-:Y:S01]  /*0950*/  FFMA R23, R29, R4.reuse, R22 ;  /* 0x000000041d177223 */ /* 0x080fe20000000016 */
[-C--:B------:R-:W-:Y:S01]  /*0960*/  FFMA R22, R2, R4.reuse, R9 ;  /* 0x0000000402167223 */ /* 0x080fe20000000009 */
[-C--:B------:R-:W-:Y:S01]  /*0970*/  FFMA R9, R31, R4.reuse, R28 ;  /* 0x000000041f097223 */ /* 0x080fe2000000001c */
[-C--:B------:R-:W-:Y:S01]  /*0980*/  FFMA R28, R0, R4.reuse, R21 ;  /* 0x00000004001c7223 */ /* 0x080fe20000000015 */
[CC--:B------:R-:W-:Y:S01]  /*0990*/  FFMA R26, R17.reuse, R4.reuse, RZ ;  /* 0x00000004111a7223 */ /* 0x0c0fe200000000ff */
[-C--:B------:R-:W-:Y:S01]  /*09a0*/  FFMA R33, R17, R5.reuse, RZ ;  /* 0x0000000511217223 */ /* 0x080fe200000000ff */
[----:B------:R-:W-:Y:S01]  /*09b0*/  FFMA R21, R27, R4, R8 ;  /* 0x000000041b157223 */ /* 0x000fe20000000008 */
[----:B------:R-:W-:Y:S01]  /*09c0*/  FFMA R34, R17, R6, RZ ;  /* 0x0000000611227223 */ /* 0x000fe200000000ff */
[----:B------:R-:W-:Y:S01]  /*09d0*/  FFMA R8, R18, R4, R15 ;  /* 0x0000000412087223 */ /* 0x000fe2000000000f */
[C---:B------:R-:W-:Y:S01]  /*09e0*/  FFMA R26, R16.reuse, R5, R26 ;  /* 0x00000005101a7223 */ /* 0x040fe2000000001a */
[C---:B------:R-:W-:Y:S01]  /*09f0*/  FFMA R20, R16.reuse, R6, R33 ;  /* 0x0000000610147223 */ /* 0x040fe20000000021 */
[----:B------:R-:W-:Y:S01]  /*0a00*/  FFMA R16, R16, R7, R34 ;  /* 0x0000000710107223 */ /* 0x000fe20000000022 */
[----:B------:R-:W-:Y:S01]  /*0a10*/  FFMA R32, R19, R4, R32 ;  /* 0x0000000413207223 */ /* 0x000fe20000000020 */
[-C--:B------:R-:W-:Y:S01]  /*0a20*/  FFMA R17, R31, R5.reuse, R22 ;  /* 0x000000051f117223 */ /* 0x080fe20000000016 */
[-C--:B------:R-:W-:Y:S01]  /*0a30*/  FFMA R34, R2, R5.reuse, R11 ;  /* 0x0000000502227223 */ /* 0x080fe2000000000b */
[-C--:B------:R-:W-:Y:S01]  /*0a40*/  FFMA R4, R0, R5.reuse, R9 ;  /* 0x0000000500047223 */ /* 0x080fe20000000009 */
[-C--:B------:R-:W-:Y:S01]  /*0a50*/  FFMA R15, R27, R5.reuse, R10 ;  /* 0x000000051b0f7223 */ /* 0x080fe2000000000a */
[----:B------:R-:W-:-:S02]  /*0a60*/  FFMA R22, R19, R5, R8 ;  /* 0x0000000513167223 */ /* 0x000fc40000000008 */
[----:B------:R-:W0:Y:S01]  /*0a70*/  LDS.128 R8, [UR9+0x50] ;  /* 0x00005009ff087984 */ /* 0x000e220008000c00 */
[----:B------:R-:W-:Y:S01]  /*0a80*/  IADD3 R41, PT, PT, R3, 0x140, RZ ;  /* 0x0000014003297810 */ /* 0x000fe20007ffe0ff */
[-C--:B------:R-:W-:Y:S01]  /*0a90*/  FFMA R35, R29, R5.reuse, R30 ;  /* 0x000000051d237223 */ /* 0x080fe2000000001e */
[----:B------:R-:W-:Y:S01]  /*0aa0*/  FFMA R36, R18, R5, R21 ;  /* 0x0000000512247223 */ /* 0x000fe20000000015 */
[-C--:B------:R-:W-:Y:S01]  /*0ab0*/  FFMA R30, R2, R6.reuse, R13 ;  /* 0x00000006021e7223 */ /* 0x080fe2000000000d */
[-C--:B------:R-:W-:Y:S01]  /*0ac0*/  FFMA R5, R27, R6.reuse, R12 ;  /* 0x000000061b057223 */ /* 0x080fe2000000000c */
[----:B------:R-:W-:Y:S01]  /*0ad0*/  FFMA R38, R18, R6, R15 ;  /* 0x0000000612267223 */ /* 0x000fe2000000000f */
[----:B------:R-:W-:Y:S01]  /*0ae0*/  IMAD.WIDE.U32 R40, R41, 0x4, R24 ;  /* 0x0000000429287825 */ /* 0x000fe200078e0018 */
[----:B------:R-:W-:-:S03]  /*0af0*/  IADD3 R37, PT, PT, R3, 0x160, RZ ;  /* 0x0000016003257810 */ /* 0x000fc60007ffe0ff */
[-C--:B------:R-:W-:Y:S01]  /*0b00*/  FFMA R21, R29, R6.reuse, R26 ;  /* 0x000000061d157223 */ /* 0x080fe2000000001a */
[CC--:B------:R-:W-:Y:S01]  /*0b10*/  FFMA R33, R31.reuse, R6.reuse, R34 ;  /* 0x000000061f217223 */ /* 0x0c0fe20000000022 */
[-C--:B------:R-:W-:Y:S01]  /*0b20*/  FFMA R15, R31, R7.reuse, R30 ;  /* 0x000000071f0f7223 */ /* 0x080fe2000000001e */
[-C--:B------:R-:W-:Y:S01]  /*0b30*/  FFMA R34, R0, R6.reuse, R17 ;  /* 0x0000000600227223 */ /* 0x080fe20000000011 */
[----:B------:R-:W-:Y:S01]  /*0b40*/  FFMA R26, R19, R6, R36 ;  /* 0x00000006131a7223 */ /* 0x000fe20000000024 */
[----:B------:R-:W-:Y:S01]  /*0b50*/  FFMA R30, R18, R7, R5 ;  /* 0x00000007121e7223 */ /* 0x000fe20000000005 */
[----:B------:R-:W3:Y:S01]  /*0b60*/  LDG.E.CONSTANT R17, desc[UR10][R40.64] ;  /* 0x0000000a28117981 */ /* 0x000ee2000c1e9900 */
[----:B------:R-:W-:-:S04]  /*0b70*/  IMAD.WIDE.U32 R36, R37, 0x4, R24 ;  /* 0x0000000425247825 */ /* 0x000fc800078e0018 */
[-C--:B------:R-:W-:Y:S01]  /*0b80*/  FFMA R13, R29, R7.reuse, R20 ;  /* 0x000000071d0d7223 */ /* 0x080fe20000000014 */
[-C--:B------:R-:W-:Y:S01]  /*0b90*/  FFMA R20, R0, R7.reuse, R33 ;  /* 0x0000000700147223 */ /* 0x080fe20000000021 */
[----:B------:R-:W-:Y:S01]  /*0ba0*/  FFMA R33, R19, R7, R38 ;  /* 0x0000000713217223 */ /* 0x000fe20000000026 */
[----:B------:R1:W4:Y:S01]  /*0bb0*/  LDG.E.CONSTANT R12, desc[UR10][R36.64] ;  /* 0x0000000a240c7981 */ /* 0x000322000c1e9900 */
[CC--:B0-----:R-:W-:Y:S01]  /*0bc0*/  FFMA R6, R2.reuse, R9.reuse, R23 ;  /* 0x0000000902067223 */ /* 0x0c1fe20000000017 */
[----:B------:R-:W-:Y:S01]  /*0bd0*/  FFMA R5, R27, R9, R28 ;  /* 0x000000091b057223 */ /* 0x000fe2000000001c */
[----:B------:R-:W-:Y:S01]  /*0be0*/  FFMA R16, R29, R8, R16 ;  /* 0x000000081d107223 */ /* 0x000fe20000000010 */
[-C--:B------:R-:W-:Y:S01]  /*0bf0*/  FFMA R28, R2, R10.reuse, R35 ;  /* 0x0000000a021c7223 */ /* 0x080fe20000000023 */
[-C--:B------:R-:W-:Y:S01]  /*0c00*/  FFMA R9, R31, R10.reuse, R6 ;  /* 0x0000000a1f097223 */ /* 0x080fe20000000006 */
[-C--:B------:R-:W-:Y:S01]  /*0c10*/  FFMA R29, R27, R10.reuse, R4 ;  /* 0x0000000a1b1d7223 */ /* 0x080fe20000000004 */
[----:B------:R-:W-:-:S02]  /*0c20*/  FFMA R10, R18, R10, R5 ;  /* 0x0000000a120a7223 */ /* 0x000fc40000000005 */
[----:B------:R-:W0:Y:S01]  /*0c30*/  LDS.128 R4, [UR9+0x60] ;  /* 0x00006009ff047984 */ /* 0x000e220008000c00 */
[-C--:B-1----:R-:W-:Y:S01]  /*0c40*/  FFMA R36, R18, R11.reuse, R29 ;  /* 0x0000000b12247223 */ /* 0x082fe2000000001d */
[CC--:B------:R-:W-:Y:S01]  /*0c50*/  FFMA R29, R19.reuse, R11.reuse, R10 ;  /* 0x0000000b131d7223 */ /* 0x0c0fe2000000000a */
[-C--:B------:R-:W-:Y:S01]  /*0c60*/  FFMA R38, R2, R11.reuse, R21 ;  /* 0x0000000b02267223 */ /* 0x080fe20000000015 */
[CC--:B------:R-:W-:Y:S01]  /*0c70*/  FFMA R10, R0.reuse, R8.reuse, R15 ;  /* 0x00000008000a7223 */ /* 0x0c0fe2000000000f */
[----:B------:R-:W-:Y:S01]  /*0c80*/  FFMA R30, R19, R8, R30 ;  /* 0x00000008131e7223 */ /* 0x000fe2000000001e */
[-C--:B------:R-:W-:Y:S01]  /*0c90*/  FFMA R23, R31, R11.reuse, R28 ;  /* 0x0000000b1f177223 */ /* 0x080fe2000000001c */
[----:B------:R-:W-:Y:S01]  /*0ca0*/  IADD3 R41, PT, PT, R3, 0x1a0, RZ ;  /* 0x000001a003297810 */ /* 0x000fe20007ffe0ff */
[-C--:B------:R-:W-:Y:S01]  /*0cb0*/  FFMA R28, R0, R11.reuse, R9 ;  /* 0x0000000b001c7223 */ /* 0x080fe20000000009 */
[----:B------:R-:W-:Y:S01]  /*0cc0*/  FFMA R9, R27, R11, R34 ;  /* 0x0000000b1b097223 */ /* 0x000fe20000000022 */
[----:B------:R-:W-:Y:S01]  /*0cd0*/  IADD3 R39, PT, PT, R3, 0x1c0, RZ ;  /* 0x000001c003277810 */ /* 0x000fe20007ffe0ff */
[----:B------:R1:W5:Y:S01]  /*0ce0*/  LDG.E.CONSTANT R21, desc[UR10][R42.64] ;  /* 0x0000000a2a157981 */ /* 0x000362000c1e9900 */
[----:B------:R-:W-:-:S04]  /*0cf0*/  IMAD.WIDE.U32 R40, R41, 0x4, R24 ;  /* 0x0000000429287825 */ /* 0x000fc800078e0018 */
[CC--:B0-----:R-:W-:Y:S01]  /*0d00*/  FFMA R8, R2.reuse, R4.reuse, R13 ;  /* 0x0000000402087223 */ /* 0x0c1fe2000000000d */
[-C--:B------:R-:W-:Y:S01]  /*0d10*/  FFMA R13, R2, R5.reuse, R16 ;  /* 0x00000005020d7223 */ /* 0x080fe20000000010 */
[C---:B------:R-:W-:Y:S02]  /*0d20*/  FFMA R16, R31.reuse, R4, R38 ;  /* 0x000000041f107223 */ /* 0x040fe40000000026 */
[CC--:B------:R-:W-:Y:S01]  /*0d30*/  FFMA R11, R31.reuse, R5.reuse, R8 ;  /* 0x000000051f0b7223 */ /* 0x0c0fe20000000008 */
[----:B------:R-:W-:Y:S01]  /*0d40*/  FFMA R8, R31, R6, R13 ;  /* 0x000000061f087223 */ /* 0x000fe2000000000d */
[C---:B------:R-:W-:Y:S01]  /*0d50*/  FFMA R13, R0.reuse, R5, R16 ;  /* 0x00000005000d7223 */ /* 0x040fe20000000010 */
[C---:B------:R-:W-:Y:S01]  /*0d60*/  FFMA R34, R0.reuse, R4, R23 ;  /* 0x0000000400227223 */ /* 0x040fe20000000017 */
[C---:B------:R-:W-:Y:S01]  /*0d70*/  FFMA R16, R0.reuse, R6, R11 ;  /* 0x0000000600107223 */ /* 0x040fe2000000000b */
[----:B------:R-:W-:Y:S01]  /*0d80*/  FFMA R0, R0, R7, R8 ;  /* 0x0000000700007223 */ /* 0x000fe20000000008 */
[----:B------:R-:W-:-:S04]  /*0d90*/  IMAD.WIDE.U32 R38, R39, 0x4, R24 ;  /* 0x0000000427267825 */ /* 0x000fc800078e0018 */
[-C--:B------:R-:W-:Y:S01]  /*0da0*/  FFMA R8, R27, R4.reuse, R20 ;  /* 0x000000041b087223 */ /* 0x080fe20000000014 */
[----:B------:R-:W5:Y:S01]  /*0db0*/  LDG.E.CONSTANT R2, desc[UR10][R40.64] ;  /* 0x0000000a28027981 */ /* 0x000f62000c1e9900 */
[CC--:B-1----:R-:W-:Y:S01]  /*0dc0*/  FFMA R42, R18.reuse, R4.reuse, R9 ;  /* 0x00000004122a7223 */ /* 0x0c2fe20000000009 */
[----:B------:R-:W-:Y:S01]  /*0dd0*/  FFMA R20, R19, R4, R36 ;  /* 0x0000000413147223 */ /* 0x000fe20000000024 */
[-C--:B------:R-:W-:Y:S01]  /*0de0*/  FFMA R23, R27, R5.reuse, R10 ;  /* 0x000000051b177223 */ /* 0x080fe2000000000a */
[----:B------:R0:W5:Y:S01]  /*0df0*/  LDG.E.CONSTANT R15, desc[UR10][R38.64] ;  /* 0x0000000a260f7981 */ /* 0x000162000c1e9900 */
[----:B------:R-:W-:-:S03]  /*0e00*/  FFMA R4, R18, R5, R8 ;  /* 0x0000000512047223 */ /* 0x000fc60000000008 */
[----:B------:R-:W1:Y:S01]  /*0e10*/  LDS.128 R8, [UR9+0x70] ;  /* 0x00007009ff087984 */ /* 0x000e620008000c00 */
[----:B------:R-:W-:Y:S01]  /*0e20*/  FFMA R37, R19, R5, R42 ;  /* 0x0000000513257223 */ /* 0x000fe2000000002a */
[----:B------:R-:W-:-:S04]  /*0e30*/  FFMA R36, R18, R6, R23 ;  /* 0x0000000612247223 */ /* 0x000fc80000000017 */
[----:B------:R-:W-:Y:S01]  /*0e40*/  FFMA R35, R19, R7, R36 ;  /* 0x0000000713237223 */ /* 0x000fe20000000024 */
[----:B0-----:R-:W-:Y:S01]  /*0e50*/  IADD3 R39, PT, PT, R3, 0x1e0, RZ ;  /* 0x000001e003277810 */ /* 0x001fe20007ffe0ff */
[----:B-1----:R-:W-:Y:S01]  /*0e60*/  FFMA R5, R27, R8, R28 ;  /* 0x000000081b057223 */ /* 0x002fe2000000001c */
[----:B------:R-:W-:-:S03]  /*0e70*/  FFMA R28, R19, R6, R4 ;  /* 0x00000006131c7223 */ /* 0x000fc60000000004 */
[-C--:B------:R-:W-:Y:S02]  /*0e80*/  FFMA R8, R18, R9.reuse, R5 ;  /* 0x0000000912087223 */ /* 0x080fe40000000005 */
[----:B------:R-:W0:Y:S01]  /*0e90*/  LDS.128 R4, [UR9+0x80] ;  /* 0x00008009ff047984 */ /* 0x000e220008000c00 */
[C---:B------:R-:W-:Y:S01]  /*0ea0*/  FFMA R23, R27.reuse, R9, R34 ;  /* 0x000000091b177223 */ /* 0x040fe20000000022 */
[----:B------:R-:W-:-:S03]  /*0eb0*/  FFMA R13, R27, R10, R13 ;  /* 0x0000000a1b0d7223 */ /* 0x000fc6000000000d */
[CC--:B------:R-:W-:Y:S01]  /*0ec0*/  FFMA R34, R18.reuse, R10.reuse, R23 ;  /* 0x0000000a12227223 */ /* 0x0c0fe20000000017 */
[----:B------:R-:W-:Y:S01]  /*0ed0*/  FFMA R23, R19, R10, R8 ;  /* 0x0000000a13177223 */ /* 0x000fe20000000008 */
[-C--:B------:R-:W-:Y:S01]  /*0ee0*/  FFMA R9, R27, R11.reuse, R16 ;  /* 0x0000000b1b097223 */ /* 0x080fe20000000010 */
[-C--:B------:R-:W-:Y:S01]  /*0ef0*/  FFMA R8, R18, R11.reuse, R13 ;  /* 0x0000000b12087223 */ /* 0x080fe2000000000d */
[----:B------:R-:W-:Y:S01]  /*0f00*/  FFMA R31, R19, R11, R34 ;  /* 0x0000000b131f7223 */ /* 0x000fe20000000022 */
[--C-:B------:R-:W-:Y:S01]  /*0f10*/  IMAD.WIDE.U32 R10, R39, 0x4, R24.reuse ;  /* 0x00000004270a7825 */ /* 0x100fe200078e0018 */
[C---:B------:R-:W-:Y:S02]  /*0f20*/  IADD3 R39, PT, PT, R3.reuse, 0x200, RZ ;  /* 0x0000020003277810 */ /* 0x040fe40007ffe0ff */
[----:B------:R-:W-:Y:S02]  /*0f30*/  IADD3 R41, PT, PT, R3, 0x220, RZ ;  /* 0x0000022003297810 */ /* 0x000fe40007ffe0ff */
[----:B------:R1:W5:Y:S01]  /*0f40*/  LDG.E.CONSTANT R16, desc[UR10][R10.64] ;  /* 0x0000000a0a107981 */ /* 0x000362000c1e9900 */
[----:B------:R-:W-:-:S04]  /*0f50*/  IMAD.WIDE.U32 R38, R39, 0x4, R24 ;  /* 0x0000000427267825 */ /* 0x000fc800078e0018 */
[----:B------:R-:W-:Y:S01]  /*0f60*/  IMAD.WIDE.U32 R40, R41, 0x4, R24 ;  /* 0x0000000429287825 */ /* 0x000fe200078e0018 */
[----:B------:R5:W5:Y:S03]  /*0f70*/  LDG.E.CONSTANT R13, desc[UR10][R38.64] ;  /* 0x0000000a260d7981 */ /* 0x000b66000c1e9900 */
[-C--:B0-----:R-:W-:Y:S02]  /*0f80*/  FFMA R34, R27, R4.reuse, R0 ;  /* 0x000000041b227223 */ /* 0x081fe40000000000 */
[----:B------:R-:W5:Y:S01]  /*0f90*/  LDG.E.CONSTANT R0, desc[UR10][R40.64] ;  /* 0x0000000a28007981 */ /* 0x000f62000c1e9900 */
[CC--:B------:R-:W-:Y:S01]  /*0fa0*/  FFMA R36, R18.reuse, R4.reuse, R9 ;  /* 0x0000000412247223 */ /* 0x0c0fe20000000009 */
[C---:B------:R-:W-:Y:S02]  /*0fb0*/  FFMA R27, R19.reuse, R4, R8 ;  /* 0x00000004131b7223 */ /* 0x040fe40000000008 */
[----:B-1----:R-:W0:Y:S01]  /*0fc0*/  LDS.128 R8, [UR9+0x90] ;  /* 0x00009009ff087984 */ /* 0x002e220008000c00 */
[-C--:B------:R-:W-:Y:S01]  /*0fd0*/  FFMA R43, R18, R5.reuse, R34 ;  /* 0x00000005122b7223 */ /* 0x080fe20000000022 */
[C---:B------:R-:W-:Y:S01]  /*0fe0*/  FFMA R18, R19.reuse, R5, R36 ;  /* 0x0000000513127223 */ /* 0x040fe20000000024 */
[C---:B--2---:R-:W-:Y:S01]  /*0ff0*/  FFMA R4, R14.reuse, R7, R32 ;  /* 0x000000070e047223 */ /* 0x044fe20000000020 */
[C---:B0-----:R-:W-:Y:S01]  /*1000*/  FFMA R22, R14.reuse, R8, R22 ;  /* 0x000000080e167223 */ /* 0x041fe20000000016 */
[----:B------:R-:W-:Y:S01]  /*1010*/  FFMA R32, R19, R6, R43 ;  /* 0x0000000613207223 */ /* 0x000fe2000000002b */
[-C--:B------:R-:W-:Y:S01]  /*1020*/  FFMA R26, R14, R9.reuse, R26 ;  /* 0x000000090e1a7223 */ /* 0x080fe2000000001a */
[C---:B---3--:R-:W-:Y:S01]  /*1030*/  FFMA R5, R17.reuse, R8, R4 ;  /* 0x0000000811057223 */ /* 0x048fe20000000004 */
[----:B------:R-:W-:-:S03]  /*1040*/  FFMA R19, R17, R9, R22 ;  /* 0x0000000911137223 */ /* 0x000fc60000000016 */
[----:B----4-:R-:W-:Y:S02]  /*1050*/  FFMA R22, R12, R9, R5 ;  /* 0x000000090c167223 */ /* 0x010fe40000000005 */
[----:B------:R-:W0:Y:S01]  /*1060*/  LDS.128 R4, [UR9+0xa0] ;  /* 0x0000a009ff047984 */ /* 0x000e220008000c00 */
[-C--:B------:R-:W-:Y:S01]  /*1070*/  FFMA R8, R14, R10.reuse, R33 ;  /* 0x0000000a0e087223 */ /* 0x080fe20000000021 */
[CC--:B------:R-:W-:Y:S01]  /*1080*/  FFMA R9, R17.reuse, R10.reuse, R26 ;  /* 0x0000000a11097223 */ /* 0x0c0fe2000000001a */
[----:B------:R-:W-:Y:S01]  /*1090*/  FFMA R34, R12, R10, R19 ;  /* 0x0000000a0c227223 */ /* 0x000fe20000000013 */
[-C--:B------:R-:W-:Y:S01]  /*10a0*/  FFMA R19, R14, R11.reuse, R30 ;  /* 0x0000000b0e137223 */ /* 0x080fe2000000001e */
[CC--:B------:R-:W-:Y:S01]  /*10b0*/  FFMA R33, R17.reuse, R11.reuse, R8 ;  /* 0x0000000b11217223 */ /* 0x0c0fe20000000008 */
[----:B------:R-:W-:Y:S02]  /*10c0*/  FFMA R30, R12, R11, R9 ;  /* 0x0000000b0c1e7223 */ /* 0x000fe40000000009 */
[----:B------:R-:W1:Y:S01]  /*10d0*/  LDS.128 R8, [UR9+0xb0] ;  /* 0x0000b009ff087984 */ /* 0x000e620008000c00 */
[----:B0-----:R-:W-:Y:S01]  /*10e0*/  FFMA R26, R17, R4, R19 ;  /* 0x00000004111a7223 */ /* 0x001fe20000000013 */
[C---:B------:R-:W-:Y:S01]  /*10f0*/  FFMA R36, R14.reuse, R6, R29 ;  /* 0x000000060e247223 */ /* 0x040fe2000000001d */
[----:B------:R-:W-:-:S02]  /*1100*/  FFMA R20, R14, R7, R20 ;  /* 0x000000070e147223 */ /* 0x000fc40000000014 */
[C---:B------:R-:W-:Y:S01]  /*1110*/  FFMA R26, R12.reuse, R5, R26 ;  /* 0x000000050c1a7223 */ /* 0x040fe2000000001a */
[C---:B-----5:R-:W-:Y:S01]  /*1120*/  FFMA R5, R21.reuse, R6, R22 ;  /* 0x0000000615057223 */ /* 0x060fe20000000016 */
[-C--:B------:R-:W-:Y:S01]  /*1130*/  FFMA R29, R21, R7.reuse, R34 ;  /* 0x00000007151d7223 */ /* 0x080fe20000000022 */
[----:B------:R-:W-:Y:S01]  /*1140*/  FFMA R19, R17, R7, R36 ;  /* 0x0000000711137223 */ /* 0x000fe20000000024 */
[----:B------:R-:W-:Y:S01]  /*1150*/  FFMA R4, R12, R4, R33 ;  /* 0x000000040c047223 */ /* 0x000fe20000000021 */
[-C--:B-1----:R-:W-:Y:S02]  /*1160*/  FFMA R34, R14, R8.reuse, R37 ;  /* 0x000000080e227223 */ /* 0x082fe40000000025 */
[-C--:B------:R-:W-:Y:S01]  /*1170*/  FFMA R22, R12, R8.reuse, R19 ;  /* 0x000000080c167223 */ /* 0x080fe20000000013 */
[----:B------:R-:W-:Y:S01]  /*1180*/  FFMA R33, R21, R9, R4 ;  /* 0x0000000915217223 */ /* 0x000fe20000000004 */
[C---:B------:R-:W-:Y:S01]  /*1190*/  FFMA R6, R2.reuse, R7, R5 ;  /* 0x0000000702067223 */ /* 0x040fe20000000005 */
[-C--:B------:R-:W-:Y:S01]  /*11a0*/  FFMA R5, R17, R8.reuse, R20 ;  /* 0x0000000811057223 */ /* 0x080fe20000000014 */
[-C--:B------:R-:W-:Y:S01]  /*11b0*/  FFMA R7, R21, R8.reuse, R30 ;  /* 0x0000000815077223 */ /* 0x080fe2000000001e */
[-C--:B------:R-:W-:Y:S01]  /*11c0*/  FFMA R30, R2, R8.reuse, R29 ;  /* 0x00000008021e7223 */ /* 0x080fe2000000001d */
[----:B------:R-:W-:Y:S01]  /*11d0*/  FFMA R29, R15, R8, R6 ;  /* 0x000000080f1d7223 */ /* 0x000fe20000000006 */
[-C--:B------:R-:W-:Y:S01]  /*11e0*/  FFMA R8, R14, R9.reuse, R28 ;  /* 0x000000090e087223 */ /* 0x080fe2000000001c */
[-C--:B------:R-:W-:Y:S01]  /*11f0*/  FFMA R28, R12, R9.reuse, R5 ;  /* 0x000000090c1c7223 */ /* 0x080fe20000000005 */
[----:B------:R-:W-:-:S02]  /*1200*/  FFMA R20, R2, R9, R7 ;  /* 0x0000000902147223 */ /* 0x000fc40000000007 */
[----:B------:R-:W0:Y:S01]  /*1210*/  LDS.128 R4, [UR9+0xc0] ;  /* 0x0000c009ff047984 */ /* 0x000e220008000c00 */
[-C--:B------:R-:W-:Y:S01]  /*1220*/  FFMA R19, R17, R9.reuse, R34 ;  /* 0x0000000911137223 */ /* 0x080fe20000000022 */
[-C--:B------:R-:W-:Y:S01]  /*1230*/  FFMA R36, R14, R10.reuse, R35 ;  /* 0x0000000a0e247223 */ /* 0x080fe20000000023 */
[-C--:B------:R-:W-:Y:S01]  /*1240*/  FFMA R26, R21, R10.reuse, R26 ;  /* 0x0000000a151a7223 */ /* 0x080fe2000000001a */
[----:B------:R-:W-:Y:S01]  /*1250*/  FFMA R34, R15, R9, R30 ;  /* 0x000000090f227223 */ /* 0x000fe2000000001e */
[-C--:B------:R-:W-:Y:S01]  /*1260*/  FFMA R9, R17, R10.reuse, R8 ;  /* 0x0000000a11097223 */ /* 0x080fe20000000008 */
[-C--:B------:R-:W-:Y:S01]  /*1270*/  FFMA R30, R12, R10.reuse, R19 ;  /* 0x0000000a0c1e7223 */ /* 0x080fe20000000013 */
[CC--:B------:R-:W-:Y:S01]  /*1280*/  FFMA R8, R2.reuse, R10.reuse, R33 ;  /* 0x0000000a02087223 */ /* 0x0c0fe20000000021 */
[----:B------:R-:W-:Y:S01]  /*1290*/  FFMA R37, R15, R10, R20 ;  /* 0x0000000a0f257223 */ /* 0x000fe20000000014 */
[-C--:B------:R-:W-:Y:S01]  /*12a0*/  FFMA R19, R17, R11.reuse, R36 ;  /* 0x0000000b11137223 */ /* 0x080fe20000000024 */
[-C--:B------:R-:W-:Y:S01]  /*12b0*/  FFMA R10, R2, R11.reuse, R26 ;  /* 0x0000000b020a7223 */ /* 0x080fe2000000001a */
[CC--:B------:R-:W-:Y:S01]  /*12c0*/  FFMA R26, R12.reuse, R11.reuse, R9 ;  /* 0x0000000b0c1a7223 */ /* 0x0c0fe20000000009 */
[C---:B------:R-:W-:Y:S01]  /*12d0*/  FFMA R33, R15.reuse, R11, R8 ;  /* 0x0000000b0f217223 */ /* 0x040fe20000000008 */
[-C--:B0-----:R-:W-:Y:S01]  /*12e0*/  FFMA R20, R12, R4.reuse, R19 ;  /* 0x000000040c147223 */ /* 0x081fe20000000013 */
[----:B------:R-:W-:-:S02]  /*12f0*/  FFMA R19, R15, R4, R10 ;  /* 0x000000040f137223 */ /* 0x000fc4000000000a */
[----:B------:R-:W0:Y:S01]  /*1300*/  LDS.128 R8, [UR9+0xd0] ;  /* 0x0000d009ff087984 */ /* 0x000e220008000c00 */
[CC--:B------:R-:W-:Y:S01]  /*1310*/  FFMA R4, R14.reuse, R5.reuse, R23 ;  /* 0x000000050e047223 */ /* 0x0c0fe20000000017 */
[----:B------:R-:W-:Y:S01]  /*1320*/  FFMA R23, R21, R5, R22 ;  /* 0x0000000515177223 */ /* 0x000fe20000000016 */
[----:B------:R-:W-:-:S04]  /*1330*/  FFMA R22, R14, R6, R31 ;  /* 0x000000060e167223 */ /* 0x000fc8000000001f */
[C---:B------:R-:W-:Y:S01]  /*1340*/  FFMA R39, R17.reuse, R7, R22 ;  /* 0x0000000711277223 */ /* 0x040fe20000000016 */
[----:B------:R-:W-:Y:S01]  /*1350*/  FFMA R36, R16, R5, R29 ;  /* 0x0000000510247223 */ /* 0x000fe2000000001d */
        /* <DEDUP_REMOVED lines=9> */
[----:B------:R-:W-:Y:S01]  /*13f0*/  FFMA R4, R16, R7, R37 ;  /* 0x0000000710047223 */ /* 0x000fe20000000025 */
[CC--:B0-----:R-:W-:Y:S01]  /*1400*/  FFMA R18, R14.reuse, R8.reuse, R18 ;  /* 0x000000080e127223 */ /* 0x0c1fe20000000012 */
[----:B------:R-:W-:Y:S01]  /*1410*/  FFMA R31, R14, R9, R32 ;  /* 0x000000090e1f7223 */ /* 0x000fe20000000020 */
[-C--:B------:R-:W-:Y:S01]  /*1420*/  FFMA R14, R2, R7.reuse, R5 ;  /* 0x00000007020e7223 */ /* 0x080fe20000000005 */
[-C--:B------:R-:W-:Y:S01]  /*1430*/  FFMA R5, R13, R7.reuse, R34 ;  /* 0x000000070d057223 */ /* 0x080fe20000000022 */
[----:B------:R-:W-:Y:S01]  /*1440*/  FFMA R22, R0, R7, R23 ;  /* 0x0000000700167223 */ /* 0x000fe20000000017 */
[C---:B------:R-:W-:Y:S01]  /*1450*/  FFMA R6, R17.reuse, R8, R6 ;  /* 0x0000000811067223 */ /* 0x040fe20000000006 */
[----:B------:R-:W-:-:S03]  /*1460*/  FFMA R7, R17, R9, R18 ;  /* 0x0000000911077223 */ /* 0x000fc60000000012 */
[CC--:B------:R-:W-:Y:S01]  /*1470*/  FFMA R34, R12.reuse, R9.reuse, R6 ;  /* 0x000000090c227223 */ /* 0x0c0fe20000000006 */
[----:B------:R-:W-:Y:S01]  /*1480*/  FFMA R18, R12, R10, R7 ;  /* 0x0000000a0c127223 */ /* 0x000fe20000000007 */
[-C--:B------:R-:W-:Y:S01]  /*1490*/  FFMA R7, R21, R8.reuse, R26 ;  /* 0x0000000815077223 */ /* 0x080fe2000000001a */
[----:B------:R-:W-:Y:S01]  /*14a0*/  FFMA R6, R2, R8, R27 ;  /* 0x0000000802067223 */ /* 0x000fe2000000001b */
[----:B------:R-:W-:Y:S01]  /*14b0*/  FFMA R32, R17, R10, R31 ;  /* 0x0000000a11207223 */ /* 0x000fe2000000001f */
[-C--:B------:R-:W-:Y:S01]  /*14c0*/  FFMA R23, R21, R9.reuse, R20 ;  /* 0x0000000915177223 */ /* 0x080fe20000000014 */
[-C--:B------:R-:W-:Y:S01]  /*14d0*/  FFMA R27, R13, R8.reuse, R4 ;  /* 0x000000080d1b7223 */ /* 0x080fe20000000004 */
[-C--:B------:R-:W-:Y:S01]  /*14e0*/  FFMA R26, R0, R8.reuse, R5 ;  /* 0x00000008001a7223 */ /* 0x080fe20000000005 */
[-C--:B------:R-:W-:Y:S01]  /*14f0*/  FFMA R20, R2, R9.reuse, R7 ;  /* 0x0000000902147223 */ /* 0x080fe20000000007 */
[C---:B------:R-:W-:Y:S02]  /*1500*/  FFMA R31, R15.reuse, R9, R6 ;  /* 0x000000090f1f7223 */ /* 0x040fe40000000006 */
[----:B------:R-:W0:Y:S01]  /*1510*/  LDS.128 R4, [UR9+0xe0] ;  /* 0x0000e009ff047984 */ /* 0x000e220008000c00 */
[CC--:B------:R-:W-:Y:S01]  /*1520*/  FFMA R30, R12.reuse, R8.reuse, R39 ;  /* 0x000000080c1e7223 */ /* 0x0c0fe20000000027 */
[----:B------:R-:W-:Y:S01]  /*1530*/  FFMA R29, R12, R11, R32 ;  /* 0x0000000b0c1d7223 */ /* 0x000fe20000000020 */
[-C--:B------:R-:W-:Y:S01]  /*1540*/  FFMA R12, R15, R8.reuse, R14 ;  /* 0x000000080f0c7223 */ /* 0x080fe2000000000e */
[C---:B------:R-:W-:Y:S01]  /*1550*/  FFMA R14, R16.reuse, R8, R33 ;  /* 0x00000008100e7223 */ /* 0x040fe20000000021 */
[-C--:B------:R-:W-:Y:S01]  /*1560*/  FFMA R32, R16, R9.reuse, R19 ;  /* 0x0000000910207223 */ /* 0x080fe20000000013 */
[-C--:B------:R-:W-:Y:S01]  /*1570*/  FFMA R27, R0, R9.reuse, R27 ;  /* 0x00000009001b7223 */ /* 0x080fe2000000001b */
[----:B------:R-:W-:Y:S01]  /*1580*/  IADD3 R37, PT, PT, R3, 0x260, RZ ;  /* 0x0000026003257810 */ /* 0x000fe20007ffe0ff */
[----:B------:R-:W-:Y:S01]  /*1590*/  FFMA R33, R13, R9, R14 ;  /* 0x000000090d217223 */ /* 0x000fe2000000000e */
[----:B------:R-:W-:Y:S01]  /*15a0*/  IADD3 R9, PT, PT, R3, 0x280, RZ ;  /* 0x0000028003097810 */ /* 0x000fe20007ffe0ff */
[-C--:B------:R-:W-:Y:S01]  /*15b0*/  FFMA R40, R2, R10.reuse, R23 ;  /* 0x0000000a02287223 */ /* 0x080fe20000000017 */
[-C--:B------:R-:W-:Y:S01]  /*15c0*/  FFMA R41, R13, R10.reuse, R32 ;  /* 0x0000000a0d297223 */ /* 0x080fe20000000020 */
[-C--:B------:R-:W-:Y:S01]  /*15d0*/  FFMA R23, R15, R10.reuse, R20 ;  /* 0x0000000a0f177223 */ /* 0x080fe20000000014 */
[----:B------:R-:W-:Y:S01]  /*15e0*/  FFMA R32, R0, R10, R33 ;  /* 0x0000000a00207223 */ /* 0x000fe20000000021 */
[----:B------:R-:W-:-:S04]  /*15f0*/  IMAD.WIDE.U32 R36, R37, 0x4, R24 ;  /* 0x0000000425247825 */ /* 0x000fc800078e0018 */
[-C--:B------:R-:W-:Y:S01]  /*1600*/  FFMA R33, R15, R11.reuse, R40 ;  /* 0x0000000b0f217223 */ /* 0x080fe20000000028 */
[----:B------:R-:W-:Y:S01]  /*1610*/  FFMA R20, R0, R11, R41 ;  /* 0x0000000b00147223 */ /* 0x000fe20000000029 */
[----:B------:R-:W-:Y:S01]  /*1620*/  IMAD.WIDE.U32 R8, R9, 0x4, R24 ;  /* 0x0000000409087825 */ /* 0x000fe200078e0018 */
[----:B------:R1:W2:Y:S04]  /*1630*/  LDG.E.CONSTANT R14, desc[UR10][R36.64] ;  /* 0x0000000a240e7981 */ /* 0x0002a8000c1e9900 */
[----:B------:R3:W4:Y:S01]  /*1640*/  LDG.E.CONSTANT R17, desc[UR10][R8.64] ;  /* 0x0000000a08117981 */ /* 0x000722000c1e9900 */
[-C--:B0-----:R-:W-:Y:S01]  /*1650*/  FFMA R11, R21, R4.reuse, R28 ;  /* 0x00000004150b7223 */ /* 0x081fe2000000001c */
[----:B------:R-:W-:-:S03]  /*1660*/  FFMA R10, R16, R4, R35 ;  /* 0x00000004100a7223 */ /* 0x000fc60000000023 */
[-C--:B------:R-:W-:Y:S01]  /*1670*/  FFMA R4, R2, R5.reuse, R11 ;  /* 0x0000000502047223 */ /* 0x080fe2000000000b */
[----:B-1----:R-:W-:Y:S02]  /*1680*/  FFMA R37, R13, R5, R10 ;  /* 0x000000050d257223 */ /* 0x002fe4000000000a */
[----:B---3--:R-:W0:Y:S01]  /*1690*/  LDS.128 R8, [UR9+0xf0] ;  /* 0x0000f009ff087984 */ /* 0x008e220008000c00 */
[----:B------:R-:W-:-:S05]  /*16a0*/  IADD3 R39, PT, PT, R3, 0x240, RZ ;  /* 0x0000024003277810 */ /* 0x000fca0007ffe0ff */
[----:B------:R-:W-:-:S05]  /*16b0*/  IMAD.WIDE.U32 R38, R39, 0x4, R24 ;  /* 0x0000000427267825 */ /* 0x000fca00078e0018 */
[----:B------:R1:W3:Y:S01]  /*16c0*/  LDG.E.CONSTANT R19, desc[UR10][R38.64] ;  /* 0x0000000a26137981 */ /* 0x0002e2000c1e9900 */
[CC--:B------:R-:W-:Y:S01]  /*16d0*/  FFMA R12, R16.reuse, R5.reuse, R12 ;  /* 0x00000005100c7223 */ /* 0x0c0fe2000000000c */
[CC--:B------:R-:W-:Y:S01]  /*16e0*/  FFMA R35, R21.reuse, R6.reuse, R34 ;  /* 0x0000000615237223 */ /* 0x0c0fe20000000022 */
[----:B-1----:R-:W-:Y:S01]  /*16f0*/  FFMA R39, R21, R5, R30 ;  /* 0x0000000515277223 */ /* 0x002fe2000000001e */
[-C--:B------:R-:W-:Y:S01]  /*1700*/  FFMA R5, R15, R6.reuse, R4 ;  /* 0x000000060f057223 */ /* 0x080fe20000000004 */
[-C--:B------:R-:W-:Y:S01]  /*1710*/  FFMA R4, R16, R6.reuse, R31 ;  /* 0x0000000610047223 */ /* 0x080fe2000000001f */
[-C--:B------:R-:W-:Y:S01]  /*1720*/  FFMA R30, R0, R6.reuse, R37 ;  /* 0x00000006001e7223 */ /* 0x080fe20000000025 */
[CC--:B------:R-:W-:Y:S01]  /*1730*/  FFMA R34, R2.reuse, R6.reuse, R39 ;  /* 0x0000000602227223 */ /* 0x0c0fe20000000027 */
[----:B------:R-:W-:Y:S01]  /*1740*/  FFMA R31, R13, R6, R12 ;  /* 0x000000060d1f7223 */ /* 0x000fe2000000000c */
[----:B------:R-:W-:Y:S01]  /*1750*/  IADD3 R37, PT, PT, R3, 0x2a0, RZ ;  /* 0x000002a003257810 */ /* 0x000fe20007ffe0ff */
[-C--:B------:R-:W-:Y:S01]  /*1760*/  FFMA R39, R21, R7.reuse, R18 ;  /* 0x0000000715277223 */ /* 0x080fe20000000012 */
[----:B------:R-:W-:-:S03]  /*1770*/  FFMA R18, R2, R7, R35 ;  /* 0x0000000702127223 */ /* 0x000fc60000000023 */
[----:B------:R-:W-:-:S05]  /*1780*/  IMAD.WIDE.U32 R36, R37, 0x4, R24 ;  /* 0x0000000425247825 */ /* 0x000fca00078e0018 */
[----:B------:R1:W5:Y:S01]  /*1790*/  LDG.E.CONSTANT R12, desc[UR10][R36.64] ;  /* 0x0000000a240c7981 */ /* 0x000362000c1e9900 */
[-C--:B0-----:R-:W-:Y:S01]  /*17a0*/  FFMA R6, R21, R8.reuse, R29 ;  /* 0x0000000815067223 */ /* 0x081fe2000000001d */
[----:B------:R-:W-:-:S03]  /*17b0*/  FFMA R28, R2, R8, R39 ;  /* 0x00000008021c7223 */ /* 0x000fc60000000027 */
[----:B------:R-:W-:Y:S01]  /*17c0*/  FFMA R35, R2, R9, R6 ;  /* 0x0000000902237223 */ /* 0x000fe20000000006 */
[-C--:B------:R-:W-:Y:S01]  /*17d0*/  FFMA R6, R16, R7.reuse, R23 ;  /* 0x0000000710067223 */ /* 0x080fe20000000017 */
[----:B------:R-:W-:Y:S01]  /*17e0*/  FFMA R23, R0, R7, R31 ;  /* 0x0000000700177223 */ /* 0x000fe2000000001f */
[C---:B------:R-:W-:Y:S01]  /*17f0*/  FFMA R31, R15.reuse, R9, R28 ;  /* 0x000000090f1f7223 */ /* 0x040fe2000000001c */
[CC--:B------:R-:W-:Y:S01]  /*1800*/  FFMA R28, R16.reuse, R8.reuse, R33 ;  /* 0x00000008101c7223 */ /* 0x0c0fe20000000021 */
[-C--:B------:R-:W-:Y:S01]  /*1810*/  FFMA R29, R15, R7.reuse, R34 ;  /* 0x000000070f1d7223 */ /* 0x080fe20000000022 */
[C---:B-1----:R-:W-:Y:S01]  /*1820*/  FFMA R37, R13.reuse, R7, R4 ;  /* 0x000000070d257223 */ /* 0x042fe20000000004 */
[----:B------:R-:W-:Y:S01]  /*1830*/  FFMA R11, R16, R11, R5 ;  /* 0x0000000b100b7223 */ /* 0x000fe20000000005 */
[----:B------:R-:W-:Y:S02]  /*1840*/  FFMA R33, R13, R8, R6 ;  /* 0x000000080d217223 */ /* 0x000fe40000000006 */
[----:B------:R-:W0:Y:S01]  /*1850*/  LDS.128 R4, [UR9+0x100] ;  /* 0x00010009ff047984 */ /* 0x000e220008000c00 */
[----:B------:R-:W-:-:S02]  /*1860*/  IADD3 R41, PT, PT, R3, 0x2c0, RZ ;  /* 0x000002c003297810 */ /* 0x000fc40007ffe0ff */
[----:B------:R-:W-:-:S03]  /*1870*/  IADD3 R39, PT, PT, R3, 0x2e0, RZ ;  /* 0x000002e003277810 */ /* 0x000fc60007ffe0ff */
[----:B------:R-:W-:-:S04]  /*1880*/  IMAD.WIDE.U32 R40, R41, 0x4, R24 ;  /* 0x0000000429287825 */ /* 0x000fc800078e0018 */
[----:B------:R-:W-:Y:S01]  /*1890*/  IMAD.WIDE.U32 R38, R39, 0x4, R24 ;  /* 0x0000000427267825 */ /* 0x000fe200078e0018 */
[----:B------:R-:W5:Y:S04]  /*18a0*/  LDG.E.CONSTANT R21, desc[UR10][R40.64] ;  /* 0x0000000a28157981 */ /* 0x000f68000c1e9900 */
[----:B------:R1:W5:Y:S01]  /*18b0*/  LDG.E.CONSTANT R2, desc[UR10][R38.64] ;  /* 0x0000000a26027981 */ /* 0x000362000c1e9900 */
[CC--:B------:R-:W-:Y:S01]  /*18c0*/  FFMA R18, R15.reuse, R8.reuse, R18 ;  /* 0x000000080f127223 */ /* 0x0c0fe20000000012 */
[C---:B------:R-:W-:Y:S01]  /*18d0*/  FFMA R36, R0.reuse, R8, R37 ;  /* 0x0000000800247223 */ /* 0x040fe20000000025 */
[----:B------:R-:W-:Y:S01]  /*18e0*/  FFMA R34, R15, R10, R35 ;  /* 0x0000000a0f227223 */ /* 0x000fe20000000023 */
[-C--:B------:R-:W-:Y:S01]  /*18f0*/  FFMA R35, R13, R9.reuse, R28 ;  /* 0x000000090d237223 */ /* 0x080fe2000000001c */
[----:B------:R-:W-:-:S03]  /*1900*/  FFMA R33, R0, R9, R33 ;  /* 0x0000000900217223 */ /* 0x000fc60000000021 */
[----:B------:R-:W-:Y:S01]  /*1910*/  FFMA R28, R0, R10, R35 ;  /* 0x0000000a001c7223 */ /* 0x000fe20000000023 */
[CC--:B0-----:R-:W-:Y:S01]  /*1920*/  FFMA R8, R16.reuse, R4.reuse, R29 ;  /* 0x0000000410087223 */ /* 0x0c1fe2000000001d */
[C---:B------:R-:W-:Y:S01]  /*1930*/  FFMA R11, R13.reuse, R4, R11 ;  /* 0x000000040d0b7223 */ /* 0x040fe2000000000b */
[----:B------:R-:W-:Y:S02]  /*1940*/  FFMA R4, R16, R6, R31 ;  /* 0x0000000610047223 */ /* 0x000fe4000000001f */
[-C--:B------:R-:W-:Y:S01]  /*1950*/  FFMA R37, R13, R5.reuse, R8 ;  /* 0x000000050d257223 */ /* 0x080fe20000000008 */
[----:B------:R-:W-:Y:S02]  /*1960*/  FFMA R31, R0, R5, R11 ;  /* 0x00000005001f7223 */ /* 0x000fe4000000000b */
[----:B------:R-:W0:Y:S01]  /*1970*/  LDS.128 R8, [UR9+0x110] ;  /* 0x00011009ff087984 */ /* 0x000e220008000c00 */
[----:B-1----:R-:W-:-:S05]  /*1980*/  IADD3 R39, PT, PT, R3, 0x300, RZ ;  /* 0x0000030003277810 */ /* 0x002fca0007ffe0ff */
[----:B------:R-:W-:-:S05]  /*1990*/  IMAD.WIDE.U32 R38, R39, 0x4, R24 ;  /* 0x0000000427267825 */ /* 0x000fca00078e0018 */
[----:B------:R1:W5:Y:S01]  /*19a0*/  LDG.E.CONSTANT R15, desc[UR10][R38.64] ;  /* 0x0000000a260f7981 */ /* 0x000362000c1e9900 */
[C---:B------:R-:W-:Y:S01]  /*19b0*/  IADD3 R41, PT, PT, R3.reuse, 0x340, RZ ;  /* 0x0000034003297810 */ /* 0x040fe20007ffe0ff */
[----:B------:R-:W-:Y:S01]  /*19c0*/  FFMA R35, R16, R5, R18 ;  /* 0x0000000510237223 */ /* 0x000fe20000000012 */
[----:B-1----:R-:W-:-:S05]  /*19d0*/  IADD3 R39, PT, PT, R3, 0x320, RZ ;  /* 0x0000032003277810 */ /* 0x002fca0007ffe0ff */
[----:B------:R-:W-:-:S04]  /*19e0*/  IMAD.WIDE.U32 R38, R39, 0x4, R24 ;  /* 0x0000000427267825 */ /* 0x000fc800078e0018 */
[-C--:B------:R-:W-:Y:S01]  /*19f0*/  FFMA R29, R16, R7.reuse, R34 ;  /* 0x00000007101d7223 */ /* 0x080fe20000000022 */
[----:B------:R-:W-:Y:S01]  /*1a00*/  FFMA R5, R13, R6, R35 ;  /* 0x000000060d057223 */ /* 0x000fe20000000023 */
[----:B------:R-:W-:Y:S01]  /*1a10*/  IMAD.WIDE.U32 R40, R41, 0x4, R24 ;  /* 0x0000000429287825 */ /* 0x000fe200078e0018 */
[----:B------:R4:W5:Y:S03]  /*1a20*/  LDG.E.CONSTANT R18, desc[UR10][R38.64] ;  /* 0x0000000a26127981 */ /* 0x000966000c1e9900 */
[CC--:B------:R-:W-:Y:S01]  /*1a30*/  FFMA R35, R13.reuse, R7.reuse, R4 ;  /* 0x000000070d237223 */ /* 0x0c0fe20000000004 */
[-C--:B0-----:R-:W-:Y:S02]  /*1a40*/  FFMA R4, R13, R8.reuse, R29 ;  /* 0x000000080d047223 */ /* 0x081fe4000000001d */
[----:B------:R0:W5:Y:S01]  /*1a50*/  LDG.E.CONSTANT R13, desc[UR10][R40.64] ;  /* 0x0000000a280d7981 */ /* 0x000162000c1e9900 */
[C---:B------:R-:W-:Y:S01]  /*1a60*/  FFMA R29, R0.reuse, R8, R35 ;  /* 0x00000008001d7223 */ /* 0x040fe20000000023 */
[C---:B------:R-:W-:Y:S01]  /*1a70*/  FFMA R16, R0.reuse, R6, R37 ;  /* 0x0000000600107223 */ /* 0x040fe20000000025 */
[C---:B------:R-:W-:Y:S01]  /*1a80*/  FFMA R34, R0.reuse, R7, R5 ;  /* 0x0000000700227223 */ /* 0x040fe20000000005 */
[----:B------:R-:W-:-:S02]  /*1a90*/  FFMA R35, R0, R9, R4 ;  /* 0x0000000900237223 */ /* 0x000fc40000000004 */
[----:B------:R-:W2:Y:S01]  /*1aa0*/  LDS.128 R4, [UR9+0x120] ;  /* 0x00012009ff047984 */ /* 0x000ea20008000c00 */
[C---:B---3--:R-:W-:Y:S01]  /*1ab0*/  FFMA R37, R19.reuse, R11, R26 ;  /* 0x0000000b13257223 */ /* 0x048fe2000000001a */
[----:B------:R-:W-:-:S03]  /*1ac0*/  FFMA R9, R19, R10, R22 ;  /* 0x0000000a13097223 */ /* 0x000fc60000000016 */
[CC--:B--2---:R-:W-:Y:S01]  /*1ad0*/  FFMA R8, R14.reuse, R4.reuse, R37 ;  /* 0x000000040e087223 */ /* 0x0c4fe20000000025 */
[C---:B------:R-:W-:Y:S01]  /*1ae0*/  FFMA R0, R14.reuse, R11, R9 ;  /* 0x0000000b0e007223 */ /* 0x040fe20000000009 */
[CC--:B------:R-:W-:Y:S01]  /*1af0*/  FFMA R37, R19.reuse, R5.reuse, R32 ;  /* 0x0000000513257223 */ /* 0x0c0fe20000000020 */
[-C--:B------:R-:W-:Y:S01]  /*1b00*/  FFMA R27, R19, R4.reuse, R27 ;  /* 0x00000004131b7223 */ /* 0x080fe2000000001b */
[CC--:B----4-:R-:W-:Y:S01]  /*1b10*/  FFMA R39, R17.reuse, R5.reuse, R8 ;  /* 0x0000000511277223 */ /* 0x0d0fe20000000008 */
[----:B------:R-:W-:Y:S01]  /*1b20*/  FFMA R43, R17, R4, R0 ;  /* 0x00000004112b7223 */ /* 0x000fe20000000000 */
[----:B------:R-:W1:Y:S01]  /*1b30*/  LDS.128 R8, [UR9+0x130] ;  /* 0x00013009ff087984 */ /* 0x000e620008000c00 */
[CC--:B------:R-:W-:Y:S01]  /*1b40*/  FFMA R4, R14.reuse, R6.reuse, R37 ;  /* 0x000000060e047223 */ /* 0x0c0fe20000000025 */
[C---:B------:R-:W-:Y:S01]  /*1b50*/  FFMA R0, R14.reuse, R5, R27 ;  /* 0x000000050e007223 */ /* 0x040fe2000000001b */
[-C--:B------:R-:W-:Y:S02]  /*1b60*/  FFMA R20, R19, R6.reuse, R20 ;  /* 0x0000000613147223 */ /* 0x080fe40000000014 */
[CC--:B------:R-:W-:Y:S01]  /*1b70*/  FFMA R27, R17.reuse, R7.reuse, R4 ;  /* 0x00000007111b7223 */ /* 0x0c0fe20000000004 */
[----:B0-----:R-:W-:Y:S01]  /*1b80*/  FFMA R41, R17, R6, R0 ;  /* 0x0000000611297223 */ /* 0x001fe20000000000 */
[----:B------:R-:W-:-:S02]  /*1b90*/  FFMA R37, R14, R7, R20 ;  /* 0x000000070e257223 */ /* 0x000fc40000000014 */
[----:B------:R-:W0:Y:S02]  /*1ba0*/  LDS.128 R4, [UR9+0x140] ;  /* 0x00014009ff047984 */ /* 0x000e240008000c00 */
[----:B-1----:R-:W-:Y:S01]  /*1bb0*/  FFMA R37, R17, R8, R37 ;  /* 0x0000000811257223 */ /* 0x002fe20000000025 */
[CC--:B------:R-:W-:Y:S01]  /*1bc0*/  FFMA R45, R19.reuse, R9.reuse, R30 ;  /* 0x00000009132d7223 */ /* 0x0c0fe2000000001e */
[C---:B-----5:R-:W-:Y:S01]  /*1bd0*/  FFMA R8, R12.reuse, R9, R43 ;  /* 0x000000090c087223 */ /* 0x060fe2000000002b */
[-C--:B------:R-:W-:Y:S01]  /*1be0*/  FFMA R0, R12, R10.reuse, R39 ;  /* 0x0000000a0c007223 */ /* 0x080fe20000000027 */
[CC--:B------:R-:W-:Y:S01]  /*1bf0*/  FFMA R9, R19.reuse, R11.reuse, R36 ;  /* 0x0000000b13097223 */ /* 0x0c0fe20000000024 */
[-C--:B------:R-:W-:Y:S01]  /*1c00*/  FFMA R23, R19, R10.reuse, R23 ;  /* 0x0000000a13177223 */ /* 0x080fe20000000017 */
[-C--:B------:R-:W-:Y:S01]  /*1c10*/  FFMA R30, R14, R10.reuse, R45 ;  /* 0x0000000a0e1e7223 */ /* 0x080fe2000000002d */
[C---:B------:R-:W-:Y:S01]  /*1c20*/  FFMA R39, R21.reuse, R10, R8 ;  /* 0x0000000a15277223 */ /* 0x040fe20000000008 */
[-C--:B------:R-:W-:Y:S01]  /*1c30*/  FFMA R10, R12, R11.reuse, R41 ;  /* 0x0000000b0c0a7223 */ /* 0x080fe20000000029 */
[-C--:B------:R-:W-:Y:S01]  /*1c40*/  FFMA R41, R21, R11.reuse, R0 ;  /* 0x0000000b15297223 */ /* 0x080fe20000000000 */
[CC--:B0-----:R-:W-:Y:S01]  /*1c50*/  FFMA R20, R14.reuse, R4.reuse, R9 ;  /* 0x000000040e147223 */ /* 0x0c1fe20000000009 */
[----:B------:R-:W-:Y:S01]  /*1c60*/  FFMA R8, R14, R11, R23 ;  /* 0x0000000b0e087223 */ /* 0x000fe20000000017 */
[-C--:B------:R-:W-:Y:S01]  /*1c70*/  FFMA R22, R12, R4.reuse, R27 ;  /* 0x000000040c167223 */ /* 0x080fe2000000001b */
[-C--:B------:R-:W-:Y:S01]  /*1c80*/  FFMA R33, R19, R4.reuse, R33 ;  /* 0x0000000413217223 */ /* 0x080fe20000000021 */
[CC--:B------:R-:W-:Y:S01]  /*1c90*/  FFMA R0, R2.reuse, R4.reuse, R41 ;  /* 0x0000000402007223 */ /* 0x0c0fe20000000029 */
[----:B------:R-:W-:Y:S01]  /*1ca0*/  FFMA R27, R17, R5, R20 ;  /* 0x00000005111b7223 */ /* 0x000fe20000000014 */
[----:B------:R-:W-:Y:S01]  /*1cb0*/  FFMA R32, R2, R11, R39 ;  /* 0x0000000b02207223 */ /* 0x000fe20000000027 */
[-C--:B------:R-:W-:Y:S01]  /*1cc0*/  FFMA R41, R19, R5.reuse, R28 ;  /* 0x0000000513297223 */ /* 0x080fe2000000001c */
[----:B------:R-:W-:Y:S01]  /*1cd0*/  FFMA R20, R12, R5, R37 ;  /* 0x000000050c147223 */ /* 0x000fe20000000025 */
[C---:B------:R-:W-:Y:S01]  /*1ce0*/  FFMA R30, R17.reuse, R11, R30 ;  /* 0x0000000b111e7223 */ /* 0x040fe2000000001e */
[-C--:B------:R-:W-:Y:S01]  /*1cf0*/  FFMA R23, R17, R4.reuse, R8 ;  /* 0x0000000411177223 */ /* 0x080fe20000000008 */
[C---:B------:R-:W-:Y:S01]  /*1d00*/  FFMA R39, R21.reuse, R4, R10 ;  /* 0x0000000415277223 */ /* 0x040fe2000000000a */
[CC--:B------:R-:W-:Y:S01]  /*1d10*/  FFMA R4, R14.reuse, R5.reuse, R33 ;  /* 0x000000050e047223 */ /* 0x0c0fe20000000021 */
[----:B------:R-:W0:Y:S01]  /*1d20*/  LDS.128 R8, [UR9+0x150] ;  /* 0x00015009ff087984 */ /* 0x000e220008000c00 */
[CC--:B------:R-:W-:Y:S01]  /*1d30*/  FFMA R37, R21.reuse, R5.reuse, R22 ;  /* 0x0000000515257223 */ /* 0x0c0fe20000000016 */
[-C--:B------:R-:W-:Y:S01]  /*1d40*/  FFMA R28, R14, R6.reuse, R41 ;  /* 0x000000060e1c7223 */ /* 0x080fe20000000029 */
[-C--:B------:R-:W-:Y:S01]  /*1d50*/  FFMA R20, R21, R6.reuse, R20 ;  /* 0x0000000615147223 */ /* 0x080fe20000000014 */
[C---:B------:R-:W-:Y:S01]  /*1d60*/  FFMA R22, R2.reuse, R5, R39 ;  /* 0x0000000502167223 */ /* 0x040fe20000000027 */
[CC--:B------:R-:W-:Y:S01]  /*1d70*/  FFMA R26, R2.reuse, R6.reuse, R37 ;  /* 0x00000006021a7223 */ /* 0x0c0fe20000000025 */
[C---:B------:R-:W-:Y:S01]  /*1d80*/  FFMA R33, R17.reuse, R6, R4 ;  /* 0x0000000611217223 */ /* 0x040fe20000000004 */
[-C--:B------:R-:W-:Y:S01]  /*1d90*/  FFMA R37, R17, R7.reuse, R28 ;  /* 0x0000000711257223 */ /* 0x080fe2000000001c */
[----:B------:R-:W-:-:S02]  /*1da0*/  FFMA R20, R2, R7, R20 ;  /* 0x0000000702147223 */ /* 0x000fc40000000014 */
[----:B------:R-:W1:Y:S01]  /*1db0*/  LDS.128 R4, [UR9+0x160] ;  /* 0x00016009ff047984 */ /* 0x000e620008000c00 */
[C---:B------:R-:W-:Y:S02]  /*1dc0*/  IADD3 R39, PT, PT, R3.reuse, 0x360, RZ ;  /* 0x0000036003277810 */ /* 0x040fe40007ffe0ff */
[----:B------:R-:W-:-:S03]  /*1dd0*/  IADD3 R43, PT, PT, R3, 0x380, RZ ;  /* 0x00000380032b7810 */ /* 0x000fc60007ffe0ff */
[----:B------:R-:W-:Y:S01]  /*1de0*/  IMAD.WIDE.U32 R38, R39, 0x4, R24 ;  /* 0x0000000427267825 */ /* 0x000fe200078e0018 */
[----:B------:R-:W-:-:S03]  /*1df0*/  IADD3 R41, PT, PT, R3, 0x3a0, RZ ;  /* 0x000003a003297810 */ /* 0x000fc60007ffe0ff */
[----:B------:R-:W-:-:S04]  /*1e00*/  IMAD.WIDE.U32 R42, R43, 0x4, R24 ;  /* 0x000000042b2a7825 */ /* 0x000fc800078e0018 */
[-C--:B0-----:R-:W-:Y:S01]  /*1e10*/  FFMA R36, R19, R8.reuse, R31 ;  /* 0x0000000813247223 */ /* 0x081fe2000000001f */
[CC--:B------:R-:W-:Y:S01]  /*1e20*/  FFMA R28, R12.reuse, R8.reuse, R30 ;  /* 0x000000080c1c7223 */ /* 0x0c0fe2000000001e */
[----:B------:R-:W-:Y:S01]  /*1e30*/  FFMA R30, R15, R8, R32 ;  /* 0x000000080f1e7223 */ /* 0x000fe20000000020 */
[-C--:B------:R-:W-:Y:S01]  /*1e40*/  FFMA R31, R19, R9.reuse, R16 ;  /* 0x00000009131f7223 */ /* 0x080fe20000000010 */
[-C--:B------:R-:W-:Y:S01]  /*1e50*/  FFMA R16, R12, R9.reuse, R23 ;  /* 0x000000090c107223 */ /* 0x080fe20000000017 */
[-C--:B------:R-:W-:Y:S01]  /*1e60*/  FFMA R8, R14, R9.reuse, R36 ;  /* 0x000000090e087223 */ /* 0x080fe20000000024 */
[-C--:B------:R-:W-:Y:S01]  /*1e70*/  FFMA R23, R21, R9.reuse, R28 ;  /* 0x0000000915177223 */ /* 0x080fe2000000001c */
[-C--:B------:R-:W-:Y:S01]  /*1e80*/  FFMA R28, R15, R9.reuse, R0 ;  /* 0x000000090f1c7223 */ /* 0x080fe20000000000 */
[----:B------:R-:W-:Y:S01]  /*1e90*/  FFMA R30, R18, R9, R30 ;  /* 0x00000009121e7223 */ /* 0x000fe2000000001e */
[C---:B------:R-:W-:Y:S01]  /*1ea0*/  FFMA R9, R19.reuse, R10, R34 ;  /* 0x0000000a13097223 */ /* 0x040fe20000000022 */
[CC--:B------:R-:W-:Y:S01]  /*1eb0*/  FFMA R29, R19.reuse, R11.reuse, R29 ;  /* 0x0000000b131d7223 */ /* 0x0c0fe2000000001d */
[----:B-1----:R-:W-:Y:S01]  /*1ec0*/  FFMA R32, R19, R4, R35 ;  /* 0x0000000413207223 */ /* 0x002fe20000000023 */
[-C--:B------:R-:W-:Y:S01]  /*1ed0*/  FFMA R34, R14, R10.reuse, R31 ;  /* 0x0000000a0e227223 */ /* 0x080fe2000000001f */
[-C--:B------:R-:W-:Y:S01]  /*1ee0*/  FFMA R19, R17, R10.reuse, R8 ;  /* 0x0000000a11137223 */ /* 0x080fe20000000008 */
        /* <DEDUP_REMOVED lines=8> */
[----:B------:R-:W-:Y:S01]  /*1f70*/  FFMA R9, R14, R5, R32 ;  /* 0x000000050e097223 */ /* 0x000fe20000000020 */
[----:B------:R0:W2:Y:S01]  /*1f80*/  LDG.E.CONSTANT R0, desc[UR10][R38.64] ;  /* 0x0000000a26007981 */ /* 0x0000a2000c1e9900 */
[-C--:B------:R-:W-:Y:S01]  /*1f90*/  FFMA R35, R15, R11.reuse, R26 ;  /* 0x0000000b0f237223 */ /* 0x080fe2000000001a */
[-C--:B------:R-:W-:Y:S01]  /*1fa0*/  FFMA R22, R2, R11.reuse, R31 ;  /* 0x0000000b02167223 */ /* 0x080fe2000000001f */
[-C--:B------:R-:W-:Y:S01]  /*1fb0*/  FFMA R26, R18, R11.reuse, R23 ;  /* 0x0000000b121a7223 */ /* 0x080fe20000000017 */
[CC--:B------:R-:W-:Y:S01]  /*1fc0*/  FFMA R14, R12.reuse, R11.reuse, R33 ;  /* 0x0000000b0c0e7223 */ /* 0x0c0fe20000000021 */
[----:B------:R-:W-:Y:S01]  /*1fd0*/  FFMA R23, R13, R11, R28 ;  /* 0x0000000b0d177223 */ /* 0x000fe2000000001c */
[C---:B------:R-:W-:Y:S01]  /*1fe0*/  FFMA R31, R17.reuse, R5, R30 ;  /* 0x00000005111f7223 */ /* 0x040fe2000000001e */
[-C--:B------:R-:W-:Y:S01]  /*1ff0*/  FFMA R29, R17, R11.reuse, R34 ;  /* 0x0000000b111d7223 */ /* 0x080fe20000000022 */
[----:B------:R-:W-:Y:S01]  /*2000*/  FFMA R33, R21, R11, R8 ;  /* 0x0000000b15217223 */ /* 0x000fe20000000008 */
[C---:B------:R-:W-:Y:S01]  /*2010*/  FFMA R28, R17.reuse, R4, R10 ;  /* 0x00000004111c7223 */ /* 0x040fe2000000000a */
[----:B------:R-:W-:Y:S01]  /*2020*/  FFMA R30, R17, R6, R9 ;  /* 0x00000006111e7223 */ /* 0x000fe20000000009 */
[----:B------:R-:W-:Y:S01]  /*2030*/  FFMA R32, R12, R7, R19 ;  /* 0x000000070c207223 */ /* 0x000fe20000000013 */
[----:B------:R-:W1:Y:S01]  /*2040*/  LDS.128 R8, [UR9+0x170] ;  /* 0x00017009ff087984 */ /* 0x000e620008000c00 */
[----:B------:R-:W-:-:S03]  /*2050*/  IMAD.WIDE.U32 R40, R41, 0x4, R24 ;  /* 0x0000000429287825 */ /* 0x000fc600078e0018 */
[----:B------:R3:W4:Y:S01]  /*2060*/  LDG.E.CONSTANT R19, desc[UR10][R42.64] ;  /* 0x0000000a2a137981 */ /* 0x000722000c1e9900 */
[----:B------:R-:W-:-:S03]  /*2070*/  FFMA R17, R21, R4, R14 ;  /* 0x0000000415117223 */ /* 0x000fc6000000000e */
[----:B------:R5:W4:Y:S01]  /*2080*/  LDG.E.CONSTANT R14, desc[UR10][R40.64] ;  /* 0x0000000a280e7981 */ /* 0x000b22000c1e9900 */
        /* <DEDUP_REMOVED lines=10> */
[----:B---3--:R-:W-:Y:S01]  /*2130*/  IADD3 R43, PT, PT, R3, 0x3c0, RZ ;  /* 0x000003c0032b7810 */ /* 0x008fe20007ffe0ff */
[-C--:B------:R-:W-:Y:S01]  /*2140*/  FFMA R16, R2, R6.reuse, R35 ;  /* 0x0000000602107223 */ /* 0x080fe20000000023 */
[----:B------:R-:W-:Y:S01]  /*2150*/  FFMA R26, R13, R6, R26 ;  /* 0x000000060d1a7223 */ /* 0x000fe2000000001a */
[----:B-----5:R-:W-:-:S02]  /*2160*/  IADD3 R41, PT, PT, R3, 0x3e0, RZ ;  /* 0x000003e003297810 */ /* 0x020fc40007ffe0ff */
[----:B------:R-:W-:-:S04]  /*2170*/  IMAD.WIDE.U32 R42, R43, 0x4, R24 ;  /* 0x000000042b2a7825 */ /* 0x000fc800078e0018 */
[----:B------:R-:W-:-:S04]  /*2180*/  IMAD.WIDE.U32 R40, R41, 0x4, R24 ;  /* 0x0000000429287825 */ /* 0x000fc800078e0018 */
[-C--:B-1----:R-:W-:Y:S01]  /*2190*/  FFMA R4, R12, R8.reuse, R29 ;  /* 0x000000080c047223 */ /* 0x082fe2000000001d */
[-C--:B------:R-:W-:Y:S01]  /*21a0*/  FFMA R5, R15, R8.reuse, R22 ;  /* 0x000000080f057223 */ /* 0x080fe20000000016 */
[CC--:B------:R-:W-:Y:S01]  /*21b0*/  FFMA R35, R21.reuse, R8.reuse, R32 ;  /* 0x0000000815237223 */ /* 0x0c0fe20000000020 */
[C---:B------:R-:W-:Y:S01]  /*21c0*/  FFMA R8, R18.reuse, R8, R7 ;  /* 0x0000000812087223 */ /* 0x040fe20000000007 */
[-C--:B------:R-:W-:Y:S01]  /*21d0*/  FFMA R17, R21, R9.reuse, R4 ;  /* 0x0000000915117223 */ /* 0x080fe20000000004 */
[-C--:B------:R-:W-:Y:S01]  /*21e0*/  FFMA R22, R18, R9.reuse, R5 ;  /* 0x0000000912167223 */ /* 0x080fe20000000005 */
[CC--:B------:R-:W-:Y:S01]  /*21f0*/  FFMA R37, R12.reuse, R9.reuse, R28 ;  /* 0x000000090c257223 */ /* 0x0c0fe2000000001c */
[----:B------:R-:W0:Y:S01]  /*2200*/  LDS.128 R4, [UR9+0x180] ;  /* 0x00018009ff047984 */ /* 0x000e220008000c00 */
[-C--:B------:R-:W-:Y:S01]  /*2210*/  FFMA R28, R12, R10.reuse, R31 ;  /* 0x0000000a0c1c7223 */ /* 0x080fe2000000001f */
[----:B------:R-:W-:Y:S01]  /*2220*/  FFMA R31, R13, R9, R8 ;  /* 0x000000090d1f7223 */ /* 0x000fe20000000008 */
[----:B------:R-:W-:-:S02]  /*2230*/  FFMA R8, R2, R10, R17 ;  /* 0x0000000a02087223 */ /* 0x000fc40000000011 */
[----:B------:R-:W3:Y:S01]  /*2240*/  LDG.E.CONSTANT R17, desc[UR10][R42.64] ;  /* 0x0000000a2a117981 */ /* 0x000ee2000c1e9900 */
[----:B------:R-:W-:-:S03]  /*2250*/  FFMA R29, R12, R11, R30 ;  /* 0x0000000b0c1d7223 */ /* 0x000fc6000000001e */
[----:B------:R1:W5:Y:S01]  /*2260*/  LDG.E.CONSTANT R12, desc[UR10][R40.64] ;  /* 0x0000000a280c7981 */ /* 0x000362000c1e9900 */
[-C--:B------:R-:W-:Y:S01]  /*2270*/  FFMA R39, R15, R9.reuse, R36 ;  /* 0x000000090f277223 */ /* 0x080fe20000000024 */
[-C--:B------:R-:W-:Y:S01]  /*2280*/  FFMA R37, R21, R10.reuse, R37 ;  /* 0x0000000a15257223 */ /* 0x080fe20000000025 */
[-C--:B------:R-:W-:Y:S01]  /*2290*/  FFMA R30, R15, R10.reuse, R34 ;  /* 0x0000000a0f1e7223 */ /* 0x080fe20000000022 */
[----:B------:R-:W-:Y:S01]  /*22a0*/  FFMA R35, R2, R9, R35 ;  /* 0x0000000902237223 */ /* 0x000fe20000000023 */
[-C--:B------:R-:W-:Y:S01]  /*22b0*/  FFMA R34, R18, R10.reuse, R39 ;  /* 0x0000000a12227223 */ /* 0x080fe20000000027 */
[----:B------:R-:W-:Y:S01]  /*22c0*/  FFMA R22, R13, R10, R22 ;  /* 0x0000000a0d167223 */ /* 0x000fe20000000016 */
[----:B------:R-:W-:Y:S01]  /*22d0*/  IADD3 R39, PT, PT, R3, 0x400, RZ ;  /* 0x0000040003277810 */ /* 0x000fe20007ffe0ff */
[-C--:B------:R-:W-:Y:S01]  /*22e0*/  FFMA R32, R2, R11.reuse, R37 ;  /* 0x0000000b02207223 */ /* 0x080fe20000000025 */
[-C--:B------:R-:W-:Y:S01]  /*22f0*/  FFMA R9, R21, R11.reuse, R28 ;  /* 0x0000000b15097223 */ /* 0x080fe2000000001c */
[-C--:B------:R-:W-:Y:S01]  /*2300*/  FFMA R37, R15, R11.reuse, R16 ;  /* 0x0000000b0f257223 */ /* 0x080fe20000000010 */
[----:B------:R-:W-:Y:S01]  /*2310*/  FFMA R30, R18, R11, R30 ;  /* 0x0000000b121e7223 */ /* 0x000fe2000000001e */
[----:B------:R-:W-:-:S04]  /*2320*/  IMAD.WIDE.U32 R38, R39, 0x4, R24 ;  /* 0x0000000427267825 */ /* 0x000fc800078e0018 */
[----:B0-----:R-:W-:Y:S01]  /*2330*/  FFMA R10, R21, R4, R29 ;  /* 0x00000004150a7223 */ /* 0x001fe2000000001d */
[----:B------:R-:W-:Y:S01]  /*2340*/  FFMA R29, R13, R11, R34 ;  /* 0x0000000b0d1d7223 */ /* 0x000fe20000000022 */
[C---:B------:R-:W-:Y:S01]  /*2350*/  FFMA R11, R15.reuse, R6, R35 ;  /* 0x000000060f0b7223 */ /* 0x040fe20000000023 */
[CC--:B------:R-:W-:Y:S01]  /*2360*/  FFMA R16, R2.reuse, R4.reuse, R9 ;  /* 0x0000000402107223 */ /* 0x0c0fe20000000009 */
[----:B-1----:R-:W-:Y:S01]  /*2370*/  FFMA R41, R2, R5, R10 ;  /* 0x0000000502297223 */ /* 0x002fe2000000000a */
[-C--:B------:R-:W-:Y:S01]  /*2380*/  FFMA R35, R15, R7.reuse, R8 ;  /* 0x000000070f237223 */ /* 0x080fe20000000008 */
[C---:B------:R-:W-:Y:S01]  /*2390*/  FFMA R6, R18.reuse, R7, R11 ;  /* 0x0000000712067223 */ /* 0x040fe2000000000b */
[----:B------:R0:W5:Y:S04]  /*23a0*/  LDG.E.CONSTANT R21, desc[UR10][R38.64] ;  /* 0x0000000a26157981 */ /* 0x000168000c1e9900 */
[----:B------:R-:W1:Y:S01]  /*23b0*/  LDS.128 R8, [UR9+0x190] ;  /* 0x00019009ff087984 */ /* 0x000e620008000c00 */
[----:B------:R-:W-:Y:S01]  /*23c0*/  FFMA R28, R18, R4, R37 ;  /* 0x00000004121c7223 */ /* 0x000fe20000000025 */
[----:B------:R-:W-:-:S05]  /*23d0*/  IADD3 R37, PT, PT, R3, 0x420, RZ ;  /* 0x0000042003257810 */ /* 0x000fca0007ffe0ff */
[----:B------:R-:W-:-:S04]  /*23e0*/  IMAD.WIDE.U32 R36, R37, 0x4, R24 ;  /* 0x0000000425247825 */ /* 0x000fc800078e0018 */
[----:B------:R-:W-:Y:S01]  /*23f0*/  FFMA R28, R13, R5, R28 ;  /* 0x000000050d1c7223 */ /* 0x000fe2000000001c */
[----:B0-----:R-:W-:-:S05]  /*2400*/  IADD3 R39, PT, PT, R3, 0x460, RZ ;  /* 0x0000046003277810 */ /* 0x001fca0007ffe0ff */
[----:B------:R-:W-:-:S05]  /*2410*/  IMAD.WIDE.U32 R38, R39, 0x4, R24 ;  /* 0x0000000427267825 */ /* 0x000fca00078e0018 */
[----:B------:R-:W5:Y:S01]  /*2420*/  LDG.E.CONSTANT R2, desc[UR10][R38.64] ;  /* 0x0000000a26027981 */ /* 0x000f62000c1e9900 */
[----:B-1----:R-:W-:Y:S01]  /*2430*/  FFMA R34, R15, R10, R41 ;  /* 0x0000000a0f227223 */ /* 0x002fe20000000029 */
[----:B------:R-:W-:Y:S01]  /*2440*/  IADD3 R41, PT, PT, R3, 0x440, RZ ;  /* 0x0000044003297810 */ /* 0x000fe20007ffe0ff */
[----:B------:R-:W-:Y:S02]  /*2450*/  FFMA R5, R15, R9, R16 ;  /* 0x000000090f057223 */ /* 0x000fe40000000010 */
[----:B------:R0:W5:Y:S02]  /*2460*/  LDG.E.CONSTANT R16, desc[UR10][R36.64] ;  /* 0x0000000a24107981 */ /* 0x000164000c1e9900 */
[----:B------:R-:W-:-:S04]  /*2470*/  IMAD.WIDE.U32 R40, R41, 0x4, R24 ;  /* 0x0000000429287825 */ /* 0x000fc800078e0018 */
[----:B------:R-:W-:Y:S02]  /*2480*/  FFMA R32, R15, R8, R32 ;  /* 0x000000080f207223 */ /* 0x000fe40000000020 */
[----:B------:R5:W5:Y:S01]  /*2490*/  LDG.E.CONSTANT R15, desc[UR10][R40.64] ;  /* 0x0000000a280f7981 */ /* 0x000b62000c1e9900 */
[C---:B------:R-:W-:Y:S01]  /*24a0*/  FFMA R30, R13.reuse, R4, R30 ;  /* 0x000000040d1e7223 */ /* 0x040fe2000000001e */
[C---:B------:R-:W-:Y:S01]  /*24b0*/  FFMA R4, R18.reuse, R8, R35 ;  /* 0x0000000812047223 */ /* 0x040fe20000000023 */
[C---:B------:R-:W-:Y:S01]  /*24c0*/  FFMA R7, R18.reuse, R9, R32 ;  /* 0x0000000912077223 */ /* 0x040fe20000000020 */
[C---:B------:R-:W-:Y:S01]  /*24d0*/  FFMA R32, R18.reuse, R10, R5 ;  /* 0x0000000a12207223 */ /* 0x040fe20000000005 */
[----:B------:R-:W-:Y:S01]  /*24e0*/  FFMA R34, R18, R11, R34 ;  /* 0x0000000b12227223 */ /* 0x000fe20000000022 */
[C---:B------:R-:W-:Y:S01]  /*24f0*/  FFMA R35, R13.reuse, R8, R6 ;  /* 0x000000080d237223 */ /* 0x040fe20000000006 */
[C---:B0-----:R-:W-:Y:S01]  /*2500*/  FFMA R37, R13.reuse, R9, R4 ;  /* 0x000000090d257223 */ /* 0x041fe20000000004 */
[----:B------:R-:W-:-:S02]  /*2510*/  FFMA R18, R13, R10, R7 ;  /* 0x0000000a0d127223 */ /* 0x000fc40000000007 */
[----:B------:R-:W0:Y:S01]  /*2520*/  LDS.128 R4, [UR9+0x1a0] ;  /* 0x0001a009ff047984 */ /* 0x000e220008000c00 */
[----:B------:R-:W-:-:S03]  /*2530*/  FFMA R32, R13, R11, R32 ;  /* 0x0000000b0d207223 */ /* 0x000fc60000000020 */
[----:B------:R-:W1:Y:S01]  /*2540*/  LDS.128 R8, [UR9+0x1b0] ;  /* 0x0001b009ff087984 */ /* 0x000e620008000c00 */
[----:B0-----:R-:W-:Y:S01]  /*2550*/  FFMA R34, R13, R4, R34 ;  /* 0x000000040d227223 */ /* 0x001fe20000000022 */
[C---:B--2---:R-:W-:Y:S01]  /*2560*/  FFMA R4, R0.reuse, R5, R27 ;  /* 0x0000000500047223 */ /* 0x044fe2000000001b */
[----:B------:R-:W-:-:S03]  /*2570*/  FFMA R36, R0, R6, R23 ;  /* 0x0000000600247223 */ /* 0x000fc60000000017 */
[C---:B----4-:R-:W-:Y:S01]  /*2580*/  FFMA R5, R19.reuse, R6, R4 ;  /* 0x0000000613057223 */ /* 0x050fe20000000004 */
[CC--:B------:R-:W-:Y:S01]  /*2590*/  FFMA R4, R0.reuse, R7.reuse, R20 ;  /* 0x0000000700047223 */ /* 0x0c0fe20000000014 */
[C---:B------:R-:W-:Y:S01]  /*25a0*/  FFMA R13, R19.reuse, R7, R36 ;  /* 0x00000007130d7223 */ /* 0x040fe20000000024 */
[-C--:B-1----:R-:W-:Y:S02]  /*25b0*/  FFMA R6, R0, R8.reuse, R33 ;  /* 0x0000000800067223 */ /* 0x082fe40000000021 */
[CC--:B------:R-:W-:Y:S01]  /*25c0*/  FFMA R4, R19.reuse, R8.reuse, R4 ;  /* 0x0000000813047223 */ /* 0x0c0fe20000000004 */
[----:B------:R-:W-:Y:S01]  /*25d0*/  FFMA R8, R14, R8, R13 ;  /* 0x000000080e087223 */ /* 0x000fe2000000000d */
[----:B------:R-:W-:Y:S01]  /*25e0*/  FFMA R13, R0, R9, R26 ;  /* 0x00000009000d7223 */ /* 0x000fe2000000001a */
[C---:B------:R-:W-:Y:S01]  /*25f0*/  FFMA R20, R14.reuse, R7, R5 ;  /* 0x000000070e147223 */ /* 0x040fe20000000005 */
[-C--:B------:R-:W-:Y:S01]  /*2600*/  FFMA R23, R19, R9.reuse, R6 ;  /* 0x0000000913177223 */ /* 0x080fe20000000006 */
[----:B------:R-:W-:-:S02]  /*2610*/  FFMA R26, R14, R9, R4 ;  /* 0x000000090e1a7223 */ /* 0x000fc40000000004 */
[----:B------:R-:W0:Y:S01]  /*2620*/  LDS.128 R4, [UR9+0x1c0] ;  /* 0x0001c009ff047984 */ /* 0x000e220008000c00 */
[-C--:B------:R-:W-:Y:S01]  /*2630*/  FFMA R36, R19, R10.reuse, R13 ;  /* 0x0000000a13247223 */ /* 0x080fe2000000000d */
[----:B------:R-:W-:-:S03]  /*2640*/  FFMA R38, R14, R10, R23 ;  /* 0x0000000a0e267223 */ /* 0x000fc60000000017 */
[----:B------:R-:W-:Y:S01]  /*2650*/  FFMA R36, R14, R11, R36 ;  /* 0x0000000b0e247223 */ /* 0x000fe20000000024 */
[-C--:B0-----:R-:W-:Y:S01]  /*2660*/  FFMA R10, R0, R4.reuse, R31 ;  /* 0x00000004000a7223 */ /* 0x081fe2000000001f */
[C---:B---3--:R-:W-:Y:S01]  /*2670*/  FFMA R9, R17.reuse, R4, R20 ;  /* 0x0000000411097223 */ /* 0x048fe20000000014 */
[-C--:B------:R-:W-:Y:S02]  /*2680*/  FFMA R23, R17, R5.reuse, R8 ;  /* 0x0000000511177223 */ /* 0x080fe40000000008 */
[-C--:B------:R-:W-:Y:S01]  /*2690*/  FFMA R27, R19, R5.reuse, R10 ;  /* 0x00000005131b7223 */ /* 0x080fe2000000000a */
[-C--:B-----5:R-:W-:Y:S02]  /*26a0*/  FFMA R40, R12, R5.reuse, R9 ;  /* 0x000000050c287223 */ /* 0x0a0fe40000000009 */
[----:B------:R-:W0:Y:S01]  /*26b0*/  LDS.128 R8, [UR9+0x1d0] ;  /* 0x0001d009ff087984 */ /* 0x000e220008000c00 */
[----:B------:R-:W-:Y:S01]  /*26c0*/  FFMA R4, R0, R5, R22 ;  /* 0x0000000500047223 */ /* 0x000fe20000000016 */
[----:B------:R-:W-:-:S03]  /*26d0*/  FFMA R5, R17, R6, R26 ;  /* 0x0000000611057223 */ /* 0x000fc6000000001a */
[-C--:B------:R-:W-:Y:S01]  /*26e0*/  FFMA R13, R19, R6.reuse, R4 ;  /* 0x00000006130d7223 */ /* 0x080fe20000000004 */
[-C--:B------:R-:W-:Y:S01]  /*26f0*/  FFMA R22, R0, R6.reuse, R29 ;  /* 0x0000000600167223 */ /* 0x080fe2000000001d */
[-C--:B------:R-:W-:Y:S02]  /*2700*/  FFMA R4, R12, R6.reuse, R23 ;  /* 0x000000060c047223 */ /* 0x080fe40000000017 */
[-C--:B------:R-:W-:Y:S01]  /*2710*/  FFMA R26, R14, R7.reuse, R13 ;  /* 0x000000070e1a7223 */ /* 0x080fe2000000000d */
[----:B------:R-:W-:Y:S01]  /*2720*/  IADD3 R13, PT, PT, R3, 0x480, RZ ;  /* 0x00000480030d7810 */ /* 0x000fe20007ffe0ff */
[-C--:B------:R-:W-:Y:S01]  /*2730*/  FFMA R30, R0, R7.reuse, R30 ;  /* 0x00000007001e7223 */ /* 0x080fe2000000001e */
[-C--:B------:R-:W-:Y:S01]  /*2740*/  FFMA R20, R14, R6.reuse, R27 ;  /* 0x000000060e147223 */ /* 0x080fe2000000001b */
[-C--:B------:R-:W-:Y:S01]  /*2750*/  FFMA R23, R19, R7.reuse, R22 ;  /* 0x0000000713177223 */ /* 0x080fe20000000016 */
[-C--:B------:R-:W-:Y:S01]  /*2760*/  FFMA R27, R17, R7.reuse, R38 ;  /* 0x00000007111b7223 */ /* 0x080fe20000000026 */
[C---:B------:R-:W-:Y:S01]  /*2770*/  FFMA R29, R21.reuse, R6, R40 ;  /* 0x00000006151d7223 */ /* 0x040fe20000000028 */
[-C--:B------:R-:W-:Y:S01]  /*2780*/  FFMA R6, R12, R7.reuse, R5 ;  /* 0x000000070c067223 */ /* 0x080fe20000000005 */
[----:B------:R-:W-:Y:S01]  /*2790*/  FFMA R33, R21, R7, R4 ;  /* 0x0000000715217223 */ /* 0x000fe20000000004 */
[----:B------:R-:W-:-:S05]  /*27a0*/  IMAD.WIDE.U32 R4, R13, 0x4, R24 ;  /* 0x000000040d047825 */ /* 0x000fca00078e0018 */
[----:B------:R1:W2:Y:S01]  /*27b0*/  LDG.E.CONSTANT R13, desc[UR10][R4.64] ;  /* 0x0000000a040d7981 */ /* 0x0002a2000c1e9900 */
[-C--:B0-----:R-:W-:Y:S01]  /*27c0*/  FFMA R7, R19, R8.reuse, R30 ;  /* 0x0000000813077223 */ /* 0x081fe2000000001e */
[----:B------:R-:W-:-:S03]  /*27d0*/  FFMA R31, R21, R8, R6 ;  /* 0x00000008151f7223 */ /* 0x000fc60000000006 */
[-C--:B------:R-:W-:Y:S02]  /*27e0*/  FFMA R22, R14, R9.reuse, R7 ;  /* 0x000000090e167223 */ /* 0x080fe40000000007 */
[----:B-1----:R-:W0:Y:S01]  /*27f0*/  LDS.128 R4, [UR9+0x1e0] ;  /* 0x0001e009ff047984 */ /* 0x002e220008000c00 */
[-C--:B------:R-:W-:Y:S01]  /*2800*/  FFMA R28, R0, R8.reuse, R28 ;  /* 0x00000008001c7223 */ /* 0x080fe2000000001c */
[-C--:B------:R-:W-:Y:S01]  /*2810*/  FFMA R36, R17, R8.reuse, R36 ;  /* 0x0000000811247223 */ /* 0x080fe20000000024 */
[CC--:B------:R-:W-:Y:S02]  /*2820*/  FFMA R38, R12.reuse, R8.reuse, R27 ;  /* 0x000000080c267223 */ /* 0x0c0fe4000000001b */
[-C--:B------:R-:W-:Y:S01]  /*2830*/  FFMA R27, R19, R9.reuse, R28 ;  /* 0x00000009131b7223 */ /* 0x080fe2000000001c */
[-C--:B------:R-:W-:Y:S01]  /*2840*/  FFMA R36, R12, R9.reuse, R36 ;  /* 0x000000090c247223 */ /* 0x080fe20000000024 */
[C---:B------:R-:W-:Y:S01]  /*2850*/  FFMA R30, R14.reuse, R8, R23 ;  /* 0x000000080e1e7223 */ /* 0x040fe20000000017 */
[C---:B------:R-:W-:Y:S01]  /*2860*/  FFMA R23, R21.reuse, R9, R38 ;  /* 0x0000000915177223 */ /* 0x040fe20000000026 */
[-C--:B------:R-:W-:Y:S01]  /*2870*/  FFMA R28, R14, R10.reuse, R27 ;  /* 0x0000000a0e1c7223 */ /* 0x080fe2000000001b */
[----:B------:R-:W-:Y:S01]  /*2880*/  FFMA R27, R21, R10, R36 ;  /* 0x0000000a151b7223 */ /* 0x000fe20000000024 */
[-C--:B------:R-:W-:Y:S01]  /*2890*/  FFMA R8, R0, R11.reuse, R35 ;  /* 0x0000000b00087223 */ /* 0x080fe20000000023 */
[-C--:B------:R-:W-:Y:S01]  /*28a0*/  FFMA R9, R17, R11.reuse, R20 ;  /* 0x0000000b11097223 */ /* 0x080fe20000000014 */
[----:B------:R-:W-:Y:S01]  /*28b0*/  FFMA R10, R16, R11, R29 ;  /* 0x0000000b100a7223 */ /* 0x000fe2000000001d */
[C---:B0-----:R-:W-:Y:S01]  /*28c0*/  FFMA R20, R0.reuse, R4, R37 ;  /* 0x0000000400147223 */ /* 0x041fe20000000025 */
[C---:B------:R-:W-:Y:S01]  /*28d0*/  FFMA R18, R0.reuse, R5, R18 ;  /* 0x0000000500127223 */ /* 0x040fe20000000012 */
        /* <DEDUP_REMOVED lines=10> */
[----:B------:R-:W-:-:S02]  /*2980*/  FFMA R20, R2, R5, R9 ;  /* 0x0000000502147223 */ /* 0x000fc40000000009 */
[----:B------:R-:W0:Y:S01]  /*2990*/  LDS.128 R8, [UR9+0x1f0] ;  /* 0x0001f009ff087984 */ /* 0x000e220008000c00 */
[----:B------:R-:W-:Y:S01]  /*29a0*/  FFMA R26, R14, R6, R39 ;  /* 0x000000060e1a7223 */ /* 0x000fe20000000027 */
[----:B------:R-:W-:Y:S01]  /*29b0*/  IADD3 R39, PT, PT, R3, 0x4a0, RZ ;  /* 0x000004a003277810 */ /* 0x000fe20007ffe0ff */
[-C--:B------:R-:W-:Y:S01]  /*29c0*/  FFMA R37, R17, R5.reuse, R30 ;  /* 0x0000000511257223 */ /* 0x080fe2000000001e */
[-C--:B------:R-:W-:Y:S01]  /*29d0*/  FFMA R30, R12, R5.reuse, R35 ;  /* 0x000000050c1e7223 */ /* 0x080fe20000000023 */
[-C--:B------:R-:W-:Y:S01]  /*29e0*/  FFMA R35, R21, R5.reuse, R0 ;  /* 0x0000000515237223 */ /* 0x080fe20000000000 */
[----:B------:R-:W-:Y:S01]  /*29f0*/  FFMA R0, R16, R5, R31 ;  /* 0x0000000510007223 */ /* 0x000fe2000000001f */
[----:B------:R-:W-:-:S04]  /*2a00*/  IMAD.WIDE.U32 R38, R39, 0x4, R24 ;  /* 0x0000000427267825 */ /* 0x000fc800078e0018 */
[-C--:B------:R-:W-:Y:S02]  /*2a10*/  FFMA R5, R15, R6.reuse, R0 ;  /* 0x000000060f057223 */ /* 0x080fe40000000000 */
[----:B------:R1:W3:Y:S01]  /*2a20*/  LDG.E.CONSTANT R0, desc[UR10][R38.64] ;  /* 0x0000000a26007981 */ /* 0x0002e2000c1e9900 */
[-C--:B------:R-:W-:Y:S01]  /*2a30*/  FFMA R34, R12, R6.reuse, R37 ;  /* 0x000000060c227223 */ /* 0x080fe20000000025 */
        /* <DEDUP_REMOVED lines=10> */
[-C--:B0-----:R-:W-:Y:S01]  /*2ae0*/  FFMA R6, R19, R8.reuse, R29 ;  /* 0x0000000813067223 */ /* 0x081fe2000000001d */
[-C--:B------:R-:W-:Y:S01]  /*2af0*/  FFMA R29, R17, R7.reuse, R28 ;  /* 0x00000007111d7223 */ /* 0x080fe2000000001c */
[-C--:B------:R-:W-:Y:S01]  /*2b00*/  FFMA R28, R12, R7.reuse, R31 ;  /* 0x000000070c1c7223 */ /* 0x080fe2000000001f */
[C---:B------:R-:W-:Y:S01]  /*2b10*/  FFMA R32, R14.reuse, R8, R33 ;  /* 0x000000080e207223 */ /* 0x040fe20000000021 */
[----:B------:R-:W-:Y:S01]  /*2b20*/  FFMA R31, R15, R7, R30 ;  /* 0x000000070f1f7223 */ /* 0x000fe2000000001e */
[----:B------:R-:W-:Y:S01]  /*2b30*/  FFMA R33, R14, R9, R6 ;  /* 0x000000090e217223 */ /* 0x000fe20000000006 */
[----:B------:R-:W-:-:S02]  /*2b40*/  FFMA R19, R17, R10, R4 ;  /* 0x0000000a11137223 */ /* 0x000fc40000000004 */
[----:B------:R-:W0:Y:S01]  /*2b50*/  LDS.128 R4, [UR9+0x200] ;  /* 0x00020009ff047984 */ /* 0x000e220008000c00 */
[----:B------:R-:W-:Y:S01]  /*2b60*/  FFMA R30, R16, R10, R35 ;  /* 0x0000000a101e7223 */ /* 0x000fe20000000023 */
[-C--:B------:R-:W-:Y:S01]  /*2b70*/  FFMA R35, R17, R11.reuse, R26 ;  /* 0x0000000b11237223 */ /* 0x080fe2000000001a */
[-C--:B------:R-:W-:Y:S01]  /*2b80*/  FFMA R26, R12, R11.reuse, R19 ;  /* 0x0000000b0c1a7223 */ /* 0x080fe20000000013 */
[-C--:B------:R-:W-:Y:S01]  /*2b90*/  FFMA R14, R16, R11.reuse, R37 ;  /* 0x0000000b100e7223 */ /* 0x080fe20000000025 */
[----:B------:R-:W-:Y:S01]  /*2ba0*/  FFMA R30, R15, R11, R30 ;  /* 0x0000000b0f1e7223 */ /* 0x000fe2000000001e */
[----:B------:R-:W-:-:S05]  /*2bb0*/  IADD3 R11, PT, PT, R3, 0x4c0, RZ ;  /* 0x000004c0030b7810 */ /* 0x000fca0007ffe0ff */
[----:B------:R-:W-:-:S05]  /*2bc0*/  IMAD.WIDE.U32 R10, R11, 0x4, R24 ;  /* 0x000000040b0a7825 */ /* 0x000fca00078e0018 */
[----:B------:R4:W5:Y:S01]  /*2bd0*/  LDG.E.CONSTANT R19, desc[UR10][R10.64] ;  /* 0x0000000a0a137981 */ /* 0x000962000c1e9900 */
[-C--:B------:R-:W-:Y:S01]  /*2be0*/  FFMA R36, R12, R8.reuse, R29 ;  /* 0x000000080c247223 */ /* 0x080fe2000000001d */
[-C--:B------:R-:W-:Y:S01]  /*2bf0*/  FFMA R34, R15, R8.reuse, R34 ;  /* 0x000000080f227223 */ /* 0x080fe20000000022 */
[CC--:B------:R-:W-:Y:S01]  /*2c00*/  FFMA R29, R21.reuse, R8.reuse, R28 ;  /* 0x00000008151d7223 */ /* 0x0c0fe2000000001c */
[C---:B------:R-:W-:Y:S01]  /*2c10*/  FFMA R28, R2.reuse, R8, R31 ;  /* 0x00000008021c7223 */ /* 0x040fe2000000001f */
[-C--:B------:R-:W-:Y:S01]  /*2c20*/  FFMA R37, R21, R9.reuse, R36 ;  /* 0x0000000915257223 */ /* 0x080fe20000000024 */
[----:B------:R-:W-:Y:S01]  /*2c30*/  FFMA R31, R2, R9, R34 ;  /* 0x00000009021f7223 */ /* 0x000fe20000000022 */
[----:B------:R-:W-:Y:S01]  /*2c40*/  IADD3 R43, PT, PT, R3, 0x4e0, RZ ;  /* 0x000004e0032b7810 */ /* 0x000fe20007ffe0ff */
[C---:B0-----:R-:W-:Y:S01]  /*2c50*/  FFMA R22, R17.reuse, R4, R22 ;  /* 0x0000000411167223 */ /* 0x041fe20000000016 */
[CC--:B------:R-:W-:Y:S01]  /*2c60*/  FFMA R9, R17.reuse, R5.reuse, R32 ;  /* 0x0000000511097223 */ /* 0x0c0fe20000000020 */
[----:B------:R-:W-:Y:S01]  /*2c70*/  FFMA R8, R17, R6, R33 ;  /* 0x0000000611087223 */ /* 0x000fe20000000021 */
[C---:B------:R-:W-:Y:S01]  /*2c80*/  FFMA R34, R12.reuse, R4, R35 ;  /* 0x000000040c227223 */ /* 0x040fe20000000023 */
[C---:B------:R-:W-:Y:S01]  /*2c90*/  FFMA R32, R12.reuse, R5, R22 ;  /* 0x000000050c207223 */ /* 0x040fe20000000016 */
[C---:B------:R-:W-:Y:S01]  /*2ca0*/  FFMA R22, R12.reuse, R6, R9 ;  /* 0x000000060c167223 */ /* 0x040fe20000000009 */
[----:B------:R-:W-:Y:S01]  /*2cb0*/  FFMA R33, R12, R7, R8 ;  /* 0x000000070c217223 */ /* 0x000fe20000000008 */
[-C--:B------:R-:W-:Y:S01]  /*2cc0*/  FFMA R12, R16, R4.reuse, R23 ;  /* 0x00000004100c7223 */ /* 0x080fe20000000017 */
[----:B-1----:R-:W-:Y:S01]  /*2cd0*/  FFMA R39, R21, R5, R34 ;  /* 0x0000000515277223 */ /* 0x002fe20000000022 */
[----:B------:R-:W-:Y:S01]  /*2ce0*/  FFMA R17, R15, R4, R14 ;  /* 0x000000040f117223 */ /* 0x000fe2000000000e */
[----:B------:R-:W-:-:S04]  /*2cf0*/  IMAD.WIDE.U32 R42, R43, 0x4, R24 ;  /* 0x000000042b2a7825 */ /* 0x000fc800078e0018 */
[-C--:B------:R-:W-:Y:S01]  /*2d00*/  FFMA R41, R15, R5.reuse, R12 ;  /* 0x000000050f297223 */ /* 0x080fe2000000000c */
[-C--:B------:R-:W-:Y:S01]  /*2d10*/  FFMA R14, R16, R5.reuse, R29 ;  /* 0x00000005100e7223 */ /* 0x080fe2000000001d */
[----:B------:R-:W-:Y:S01]  /*2d20*/  FFMA R35, R21, R4, R26 ;  /* 0x0000000415237223 */ /* 0x000fe2000000001a */
[----:B----4-:R-:W0:Y:S01]  /*2d30*/  LDS.128 R8, [UR9+0x210] ;  /* 0x00021009ff087984 */ /* 0x010e220008000c00 */
[C---:B------:R-:W-:Y:S01]  /*2d40*/  FFMA R34, R2.reuse, R6, R41 ;  /* 0x0000000602227223 */ /* 0x040fe20000000029 */
[----:B------:R-:W-:Y:S01]  /*2d50*/  IADD3 R41, PT, PT, R3, 0x500, RZ ;  /* 0x0000050003297810 */ /* 0x000fe20007ffe0ff */
[C---:B------:R-:W-:Y:S01]  /*2d60*/  FFMA R26, R2.reuse, R4, R30 ;  /* 0x00000004021a7223 */ /* 0x040fe2000000001e */
[----:B------:R-:W-:Y:S01]  /*2d70*/  FFMA R29, R2, R5, R17 ;  /* 0x00000005021d7223 */ /* 0x000fe20000000011 */
[-C--:B------:R-:W-:Y:S01]  /*2d80*/  FFMA R4, R16, R6.reuse, R37 ;  /* 0x0000000610047223 */ /* 0x080fe20000000025 */
[----:B------:R-:W-:Y:S01]  /*2d90*/  FFMA R5, R15, R6, R14 ;  /* 0x000000060f057223 */ /* 0x000fe2000000000e */
[--C-:B------:R-:W-:Y:S01]  /*2da0*/  IMAD.WIDE.U32 R40, R41, 0x4, R24.reuse ;  /* 0x0000000429287825 */ /* 0x100fe200078e0018 */
[----:B------:R-:W-:Y:S01]  /*2db0*/  IADD3 R37, PT, PT, R3, 0x520, RZ ;  /* 0x0000052003257810 */ /* 0x000fe20007ffe0ff */
[----:B------:R1:W4:Y:S04]  /*2dc0*/  LDG.E.CONSTANT R14, desc[UR10][R42.64] ;  /* 0x0000000a2a0e7981 */ /* 0x000328000c1e9900 */
[----:B------:R1:W4:Y:S01]  /*2dd0*/  LDG.E.CONSTANT R17, desc[UR10][R40.64] ;  /* 0x0000000a28117981 */ /* 0x000322000c1e9900 */
[----:B------:R-:W-:-:S05]  /*2de0*/  IMAD.WIDE.U32 R36, R37, 0x4, R24 ;  /* 0x0000000425247825 */ /* 0x000fca00078e0018 */
[----:B------:R1:W4:Y:S01]  /*2df0*/  LDG.E.CONSTANT R12, desc[UR10][R36.64] ;  /* 0x0000000a240c7981 */ /* 0x000322000c1e9900 */
[C---:B------:R-:W-:Y:S01]  /*2e00*/  FFMA R23, R21.reuse, R6, R32 ;  /* 0x0000000615177223 */ /* 0x040fe20000000020 */
[----:B0-----:R-:W-:Y:S01]  /*2e10*/  FFMA R6, R16, R9, R35 ;  /* 0x0000000910067223 */ /* 0x001fe20000000023 */
[CC--:B------:R-:W-:Y:S01]  /*2e20*/  FFMA R9, R21.reuse, R7.reuse, R22 ;  /* 0x0000000715097223 */ /* 0x0c0fe20000000016 */
[----:B------:R-:W-:Y:S01]  /*2e30*/  FFMA R30, R21, R8, R33 ;  /* 0x00000008151e7223 */ /* 0x000fe20000000021 */
[CC--:B------:R-:W-:Y:S01]  /*2e40*/  FFMA R35, R15.reuse, R7.reuse, R4 ;  /* 0x000000070f237223 */ /* 0x0c0fe20000000004 */
[----:B------:R-:W-:Y:S01]  /*2e50*/  FFMA R22, R2, R7, R5 ;  /* 0x0000000702167223 */ /* 0x000fe20000000005 */
[-C--:B------:R-:W-:Y:S02]  /*2e60*/  FFMA R33, R15, R10.reuse, R6 ;  /* 0x0000000a0f217223 */ /* 0x080fe40000000006 */
[----:B------:R-:W0:Y:S01]  /*2e70*/  LDS.128 R4, [UR9+0x220] ;  /* 0x00022009ff047984 */ /* 0x000e220008000c00 */
[----:B------:R-:W-:Y:S01]  /*2e80*/  FFMA R32, R16, R10, R39 ;  /* 0x0000000a10207223 */ /* 0x000fe20000000027 */
[----:B------:R-:W-:Y:S01]  /*2e90*/  IADD3 R45, PT, PT, R3, 0x540, RZ ;  /* 0x00000540032d7810 */ /* 0x000fe20007ffe0ff */
[----:B------:R-:W-:Y:S01]  /*2ea0*/  FFMA R21, R2, R8, R35 ;  /* 0x0000000802157223 */ /* 0x000fe20000000023 */
[-C--:B------:R-:W-:Y:S01]  /*2eb0*/  FFMA R35, R16, R11.reuse, R23 ;  /* 0x0000000b10237223 */ /* 0x080fe20000000017 */
[----:B------:R-:W-:Y:S01]  /*2ec0*/  FFMA R23, R15, R11, R32 ;  /* 0x0000000b0f177223 */ /* 0x000fe20000000020 */
[----:B-1----:R-:W-:Y:S01]  /*2ed0*/  IADD3 R43, PT, PT, R3, 0x560, RZ ;  /* 0x00000560032b7810 */ /* 0x002fe20007ffe0ff */
[----:B------:R-:W-:-:S04]  /*2ee0*/  IMAD.WIDE.U32 R44, R45, 0x4, R24 ;  /* 0x000000042d2c7825 */ /* 0x000fc800078e0018 */
[----:B------:R-:W-:Y:S01]  /*2ef0*/  IMAD.WIDE.U32 R42, R43, 0x4, R24 ;  /* 0x000000042b2a7825 */ /* 0x000fe200078e0018 */
[----:B------:R-:W-:-:S05]  /*2f00*/  IADD3 R41, PT, PT, R3, 0x580, RZ ;  /* 0x0000058003297810 */ /* 0x000fca0007ffe0ff */
[----:B------:R-:W-:-:S04]  /*2f10*/  IMAD.WIDE.U32 R40, R41, 0x4, R24 ;  /* 0x0000000429287825 */ /* 0x000fc800078e0018 */
[-C--:B0-----:R-:W-:Y:S02]  /*2f20*/  FFMA R32, R2, R4.reuse, R23 ;  /* 0x0000000402207223 */ /* 0x081fe40000000017 */
[----:B------:R-:W4:Y:S01]  /*2f30*/  LDG.E.CONSTANT R23, desc[UR10][R44.64] ;  /* 0x0000000a2c177981 */ /* 0x000f22000c1e9900 */
[CC--:B------:R-:W-:Y:S01]  /*2f40*/  FFMA R8, R16.reuse, R4.reuse, R9 ;  /* 0x0000000410087223 */ /* 0x0c0fe20000000009 */
[----:B------:R-:W-:Y:S02]  /*2f50*/  FFMA R9, R16, R5, R30 ;  /* 0x0000000510097223 */ /* 0x000fe4000000001e */
[----:B------:R-:W4:Y:S01]  /*2f60*/  LDG.E.CONSTANT R16, desc[UR10][R42.64] ;  /* 0x0000000a2a107981 */ /* 0x000f22000c1e9900 */
[----:B------:R-:W-:Y:S01]  /*2f70*/  FFMA R30, R2, R11, R33 ;  /* 0x0000000b021e7223 */ /* 0x000fe20000000021 */
[C---:B------:R-:W-:Y:S01]  /*2f80*/  FFMA R35, R15.reuse, R4, R35 ;  /* 0x000000040f237223 */ /* 0x040fe20000000023 */
[C---:B------:R-:W-:Y:S01]  /*2f90*/  FFMA R33, R15.reuse, R5, R8 ;  /* 0x000000050f217223 */ /* 0x040fe20000000008 */
[----:B------:R-:W-:-:S02]  /*2fa0*/  FFMA R38, R15, R6, R9 ;  /* 0x000000060f267223 */ /* 0x000fc40000000009 */
[----:B------:R0:W4:Y:S04]  /*2fb0*/  LDG.E.CONSTANT R15, desc[UR10][R40.64] ;  /* 0x0000000a280f7981 */ /* 0x000128000c1e9900 */
[----:B------:R-:W2:Y:S01]  /*2fc0*/  LDS.128 R8, [UR9+0x230] ;  /* 0x00023009ff087984 */ /* 0x000ea20008000c00 */
[C---:B------:R-:W-:Y:S01]  /*2fd0*/  FFMA R36, R2.reuse, R5, R35 ;  /* 0x0000000502247223 */ /* 0x040fe20000000023 */
[C---:B--2---:R-:W-:Y:S01]  /*2fe0*/  FFMA R5, R13.reuse, R8, R20 ;  /* 0x000000080d057223 */ /* 0x044fe20000000014 */
[C---:B------:R-:W-:Y:S01]  /*2ff0*/  FFMA R20, R2.reuse, R6, R33 ;  /* 0x0000000602147223 */ /* 0x040fe20000000021 */
[----:B------:R-:W-:Y:S01]  /*3000*/  FFMA R33, R2, R7, R38 ;  /* 0x0000000702217223 */ /* 0x000fe20000000026 */
[CC--:B------:R-:W-:Y:S01]  /*3010*/  FFMA R35, R13.reuse, R9.reuse, R18 ;  /* 0x000000090d237223 */ /* 0x0c0fe20000000012 */
[----:B------:R-:W-:Y:S01]  /*3020*/  FFMA R27, R13, R10, R27 ;  /* 0x0000000a0d1b7223 */ /* 0x000fe2000000001b */
[----:B---3--:R-:W-:-:S02]  /*3030*/  FFMA R2, R0, R9, R5 ;  /* 0x0000000900027223 */ /* 0x008fc40000000005 */
[----:B------:R-:W1:Y:S01]  /*3040*/  LDS.128 R4, [UR9+0x240] ;  /* 0x00024009ff047984 */ /* 0x000e620008000c00 */
[C---:B------:R-:W-:Y:S01]  /*3050*/  FFMA R8, R0.reuse, R10, R35 ;  /* 0x0000000a00087223 */ /* 0x040fe20000000023 */
[-C--:B------:R-:W-:Y:S01]  /*3060*/  FFMA R9, R13, R11.reuse, R28 ;  /* 0x0000000b0d097223 */ /* 0x080fe2000000001c */
[CC--:B------:R-:W-:Y:S02]  /*3070*/  FFMA R27, R0.reuse, R11.reuse, R27 ;  /* 0x0000000b001b7223 */ /* 0x0c0fe4000000001b */
[C---:B-----5:R-:W-:Y:S01]  /*3080*/  FFMA R39, R19.reuse, R11, R8 ;  /* 0x0000000b13277223 */ /* 0x060fe20000000008 */
[----:B-1----:R-:W-:Y:S01]  /*3090*/  FFMA R8, R0, R4, R9 ;  /* 0x0000000400087223 */ /* 0x002fe20000000009 */
[----:B------:R-:W-:-:S03]  /*30a0*/  FFMA R37, R19, R10, R2 ;  /* 0x0000000a13257223 */ /* 0x000fc60000000002 */
[----:B------:R-:W-:Y:S02]  /*30b0*/  FFMA R35, R19, R5, R8 ;  /* 0x0000000513237223 */ /* 0x000fe40000000008 */
[----:B------:R-:W1:Y:S01]  /*30c0*/  LDS.128 R8, [UR9+0x250] ;  /* 0x00025009ff087984 */ /* 0x000e620008000c00 */
[-C--:B------:R-:W-:Y:S01]  /*30d0*/  FFMA R2, R13, R4.reuse, R31 ;  /* 0x000000040d027223 */ /* 0x080fe2000000001f */
[----:B------:R-:W-:-:S03]  /*30e0*/  FFMA R31, R19, R4, R27 ;  /* 0x00000004131f7223 */ /* 0x000fc6000000001b */
[----:B------:R-:W-:Y:S01]  /*30f0*/  FFMA R27, R0, R5, R2 ;  /* 0x00000005001b7223 */ /* 0x000fe20000000002 */
[----:B------:R-:W-:-:S03]  /*3100*/  FFMA R5, R13, R7, R26 ;  /* 0x000000070d057223 */ /* 0x000fc6000000001a */
[----:B------:R-:W-:Y:S01]  /*3110*/  FFMA R27, R19, R6, R27 ;  /* 0x00000006131b7223 */ /* 0x000fe2000000001b */
[----:B----4-:R-:W-:Y:S01]  /*3120*/  FFMA R2, R14, R7, R37 ;  /* 0x000000070e027223 */ /* 0x010fe20000000025 */
[-C--:B-1----:R-:W-:Y:S01]  /*3130*/  FFMA R4, R0, R8.reuse, R5 ;  /* 0x0000000800047223 */ /* 0x082fe20000000005 */
[-C--:B------:R-:W-:Y:S01]  /*3140*/  FFMA R29, R13, R8.reuse, R29 ;  /* 0x000000080d1d7223 */ /* 0x080fe2000000001d */
[-C--:B------:R-:W-:Y:S01]  /*3150*/  FFMA R6, R14, R8.reuse, R39 ;  /* 0x000000080e067223 */ /* 0x080fe20000000027 */
[----:B------:R-:W-:Y:S02]  /*3160*/  FFMA R5, R17, R8, R2 ;  /* 0x0000000811057223 */ /* 0x000fe40000000002 */
[-C--:B------:R-:W-:Y:S01]  /*3170*/  FFMA R18, R0, R9.reuse, R29 ;  /* 0x0000000900127223 */ /* 0x080fe2000000001d */
[-C--:B------:R-:W-:Y:S01]  /*3180*/  FFMA R29, R19, R9.reuse, R4 ;  /* 0x00000009131d7223 */ /* 0x080fe20000000004 */
[-C--:B------:R-:W-:Y:S01]  /*3190*/  FFMA R37, R17, R9.reuse, R6 ;  /* 0x0000000911257223 */ /* 0x080fe20000000006 */
[----:B------:R-:W-:-:S02]  /*31a0*/  FFMA R2, R12, R9, R5 ;  /* 0x000000090c027223 */ /* 0x000fc40000000005 */
[----:B------:R-:W1:Y:S01]  /*31b0*/  LDS.128 R4, [UR9+0x260] ;  /* 0x00026009ff047984 */ /* 0x000e620008000c00 */
[CC--:B------:R-:W-:Y:S01]  /*31c0*/  FFMA R39, R13.reuse, R9.reuse, R34 ;  /* 0x000000090d277223 */ /* 0x0c0fe20000000022 */
[C---:B------:R-:W-:Y:S01]  /*31d0*/  FFMA R8, R14.reuse, R9, R31 ;  /* 0x000000090e087223 */ /* 0x040fe2000000001f */
        /* <DEDUP_REMOVED lines=10> */
[CC--:B------:R-:W-:Y:S01]  /*3280*/  FFMA R35, R19.reuse, R11.reuse, R26 ;  /* 0x0000000b13237223 */ /* 0x0c0fe2000000001a */
[----:B------:R-:W-:Y:S01]  /*3290*/  FFMA R26, R12, R11, R39 ;  /* 0x0000000b0c1a7223 */ /* 0x000fe20000000027 */
[-C--:B-1----:R-:W-:Y:S01]  /*32a0*/  FFMA R18, R0, R4.reuse, R21 ;  /* 0x0000000400127223 */ /* 0x082fe20000000015 */
[-C--:B------:R-:W-:Y:S01]  /*32b0*/  FFMA R27, R19, R4.reuse, R8 ;  /* 0x00000004131b7223 */ /* 0x080fe20000000008 */
[-C--:B------:R-:W-:Y:S01]  /*32c0*/  FFMA R28, R17, R4.reuse, R10 ;  /* 0x00000004111c7223 */ /* 0x080fe2000000000a */
[----:B------:R-:W-:-:S02]  /*32d0*/  FFMA R4, R12, R4, R9 ;  /* 0x000000040c047223 */ /* 0x000fc40000000009 */
[----:B------:R-:W1:Y:S01]  /*32e0*/  LDS.128 R8, [UR9+0x270] ;  /* 0x00027009ff087984 */ /* 0x000e620008000c00 */
[-C--:B------:R-:W-:Y:S01]  /*32f0*/  FFMA R21, R19, R5.reuse, R18 ;  /* 0x0000000513157223 */ /* 0x080fe20000000012 */
[----:B------:R-:W-:Y:S01]  /*3300*/  FFMA R18, R12, R5, R28 ;  /* 0x000000050c127223 */ /* 0x000fe2000000001c */
[-C--:B------:R-:W-:Y:S01]  /*3310*/  FFMA R5, R13, R6.reuse, R30 ;  /* 0x000000060d057223 */ /* 0x080fe2000000001e */
[C---:B------:R-:W-:Y:S01]  /*3320*/  FFMA R30, R14.reuse, R6, R29 ;  /* 0x000000060e1e7223 */ /* 0x040fe2000000001d */
[----:B------:R-:W-:Y:S01]  /*3330*/  IADD3 R29, PT, PT, R3, 0x5a0, RZ ;  /* 0x000005a0031d7810 */ /* 0x000fe20007ffe0ff */
[-C--:B0-----:R-:W-:Y:S01]  /*3340*/  FFMA R41, R13, R7.reuse, R32 ;  /* 0x000000070d297223 */ /* 0x081fe20000000020 */
[----:B------:R-:W-:-:S03]  /*3350*/  FFMA R34, R14, R7, R31 ;  /* 0x000000070e227223 */ /* 0x000fc6000000001f */
[----:B------:R-:W-:-:S04]  /*3360*/  IMAD.WIDE.U32 R28, R29, 0x4, R24 ;  /* 0x000000041d1c7825 */ /* 0x000fc800078e0018 */
[----:B------:R-:W-:Y:S01]  /*3370*/  FFMA R37, R23, R6, R2 ;  /* 0x0000000617257223 */ /* 0x000fe20000000002 */
[-C--:B------:R-:W-:Y:S01]  /*3380*/  FFMA R6, R0, R7.reuse, R5 ;  /* 0x0000000700067223 */ /* 0x080fe20000000005 */
[-C--:B------:R-:W-:Y:S01]  /*3390*/  FFMA R5, R17, R7.reuse, R30 ;  /* 0x0000000711057223 */ /* 0x080fe2000000001e */
[-C--:B------:R-:W-:Y:S01]  /*33a0*/  FFMA R39, R23, R7.reuse, R22 ;  /* 0x0000000717277223 */ /* 0x080fe20000000016 */
[----:B------:R-:W-:Y:S01]  /*33b0*/  FFMA R38, R16, R7, R37 ;  /* 0x0000000710267223 */ /* 0x000fe20000000025 */
[----:B------:R0:W2:Y:S01]  /*33c0*/  LDG.E.CONSTANT R2, desc[UR10][R28.64] ;  /* 0x0000000a1c027981 */ /* 0x0000a2000c1e9900 */
[C---:B-1----:R-:W-:Y:S01]  /*33d0*/  FFMA R30, R13.reuse, R8, R36 ;  /* 0x000000080d1e7223 */ /* 0x042fe20000000024 */
[CC--:B------:R-:W-:Y:S01]  /*33e0*/  FFMA R7, R13.reuse, R9.reuse, R20 ;  /* 0x000000090d077223 */ /* 0x0c0fe20000000014 */
[----:B------:R-:W-:Y:S01]  /*33f0*/  FFMA R32, R13, R10, R33 ;  /* 0x0000000a0d207223 */ /* 0x000fe20000000021 */
[C---:B------:R-:W-:Y:S01]  /*3400*/  FFMA R36, R0.reuse, R8, R41 ;  /* 0x0000000800247223 */ /* 0x040fe20000000029 */
[C---:B------:R-:W-:Y:S01]  /*3410*/  FFMA R30, R0.reuse, R9, R30 ;  /* 0x00000009001e7223 */ /* 0x040fe2000000001e */
[C---:B------:R-:W-:Y:S01]  /*3420*/  FFMA R22, R0.reuse, R10, R7 ;  /* 0x0000000a00167223 */ /* 0x040fe20000000007 */
[----:B------:R-:W-:Y:S01]  /*3430*/  FFMA R32, R0, R11, R32 ;  /* 0x0000000b00207223 */ /* 0x000fe20000000020 */
[-C--:B------:R-:W-:Y:S01]  /*3440*/  FFMA R31, R19, R8.reuse, R6 ;  /* 0x00000008131f7223 */ /* 0x080fe20000000006 */
[-C--:B------:R-:W-:Y:S01]  /*3450*/  FFMA R20, R12, R8.reuse, R5 ;  /* 0x000000080c147223 */ /* 0x080fe20000000005 */
[-C--:B------:R-:W-:Y:S01]  /*3460*/  FFMA R0, R14, R8.reuse, R35 ;  /* 0x000000080e007223 */ /* 0x080fe20000000023 */
[-C--:B------:R-:W-:Y:S01]  /*3470*/  FFMA R7, R17, R8.reuse, R34 ;  /* 0x0000000811077223 */ /* 0x080fe20000000022 */
[-C--:B------:R-:W-:Y:S01]  /*3480*/  FFMA R5, R23, R8.reuse, R26 ;  /* 0x0000000817057223 */ /* 0x080fe2000000001a */
[-C--:B------:R-:W-:Y:S01]  /*3490*/  FFMA R6, R16, R8.reuse, R39 ;  /* 0x0000000810067223 */ /* 0x080fe20000000027 */
[----:B0-----:R-:W-:Y:S01]  /*34a0*/  FFMA R28, R15, R8, R38 ;  /* 0x000000080f1c7223 */ /* 0x001fe20000000026 */
[-C--:B------:R-:W-:Y:S01]  /*34b0*/  FFMA R29, R17, R9.reuse, R0 ;  /* 0x00000009111d7223 */ /* 0x080fe20000000000 */
[-C--:B------:R-:W-:Y:S01]  /*34c0*/  FFMA R8, R12, R9.reuse, R7 ;  /* 0x000000090c087223 */ /* 0x080fe20000000007 */
[-C--:B------:R-:W-:Y:S01]  /*34d0*/  FFMA R13, R23, R9.reuse, R4 ;  /* 0x00000009170d7223 */ /* 0x080fe20000000004 */
[-C--:B------:R-:W-:Y:S01]  /*34e0*/  FFMA R0, R16, R9.reuse, R5 ;  /* 0x0000000910007223 */ /* 0x080fe20000000005 */
[----:B------:R-:W-:-:S02]  /*34f0*/  FFMA R33, R15, R9, R6 ;  /* 0x000000090f217223 */ /* 0x000fc40000000006 */
[----:B------:R-:W0:Y:S01]  /*3500*/  LDS.128 R4, [UR9+0x280] ;  /* 0x00028009ff047984 */ /* 0x000e220008000c00 */
[C---:B------:R-:W-:Y:S01]  /*3510*/  IADD3 R41, PT, PT, R3.reuse, 0x5c0, RZ ;  /* 0x000005c003297810 */ /* 0x040fe20007ffe0ff */
[-C--:B------:R-:W-:Y:S01]  /*3520*/  FFMA R34, R14, R9.reuse, R27 ;  /* 0x000000090e227223 */ /* 0x080fe2000000001b */
[----:B------:R-:W-:Y:S01]  /*3530*/  IADD3 R39, PT, PT, R3, 0x5e0, RZ ;  /* 0x000005e003277810 */ /* 0x000fe20007ffe0ff */
[----:B------:R-:W-:Y:S02]  /*3540*/  FFMA R37, R19, R9, R36 ;  /* 0x0000000913257223 */ /* 0x000fe40000000024 */
[----:B------:R-:W-:-:S04]  /*3550*/  IMAD.WIDE.U32 R40, R41, 0x4, R24 ;  /* 0x0000000429287825 */ /* 0x000fc800078e0018 */
[-C--:B------:R-:W-:Y:S01]  /*3560*/  FFMA R26, R14, R10.reuse, R21 ;  /* 0x0000000a0e1a7223 */ /* 0x080fe20000000015 */
[-C--:B------:R-:W-:Y:S01]  /*3570*/  FFMA R9, R17, R10.reuse, R34 ;  /* 0x0000000a11097223 */ /* 0x080fe20000000022 */
[-C--:B------:R-:W-:Y:S01]  /*3580*/  FFMA R34, R16, R10.reuse, R13 ;  /* 0x0000000a10227223 */ /* 0x080fe2000000000d */
[----:B------:R-:W-:Y:S01]  /*3590*/  FFMA R27, R19, R10, R30 ;  /* 0x0000000a131b7223 */ /* 0x000fe2000000001e */
[----:B------:R1:W3:Y:S01]  /*35a0*/  LDG.E.CONSTANT R13, desc[UR10][R40.64] ;  /* 0x0000000a280d7981 */ /* 0x0002e2000c1e9900 */
[----:B------:R-:W-:-:S04]  /*35b0*/  IMAD.WIDE.U32 R38, R39, 0x4, R24 ;  /* 0x0000000427267825 */ /* 0x000fc800078e0018 */
[CC--:B------:R-:W-:Y:S01]  /*35c0*/  FFMA R30, R12.reuse, R10.reuse, R29 ;  /* 0x0000000a0c1e7223 */ /* 0x0c0fe2000000001d */
[-C--:B------:R-:W-:Y:S01]  /*35d0*/  FFMA R29, R23, R10.reuse, R18 ;  /* 0x0000000a171d7223 */ /* 0x080fe20000000012 */
[-C--:B------:R-:W-:Y:S01]  /*35e0*/  FFMA R35, R17, R11.reuse, R26 ;  /* 0x0000000b11237223 */ /* 0x080fe2000000001a */
[----:B------:R-:W-:Y:S01]  /*35f0*/  FFMA R18, R15, R10, R0 ;  /* 0x0000000a0f127223 */ /* 0x000fe20000000000 */
[-C--:B------:R-:W-:Y:S01]  /*3600*/  FFMA R26, R12, R11.reuse, R9 ;  /* 0x0000000b0c1a7223 */ /* 0x080fe20000000009 */
[----:B------:R4:W5:Y:S01]  /*3610*/  LDG.E.CONSTANT R0, desc[UR10][R38.64] ;  /* 0x0000000a26007981 */ /* 0x000962000c1e9900 */
[-C--:B------:R-:W-:Y:S01]  /*3620*/  FFMA R21, R19, R11.reuse, R22 ;  /* 0x0000000b13157223 */ /* 0x080fe20000000016 */
[-C--:B------:R-:W-:Y:S01]  /*3630*/  FFMA R22, R16, R11.reuse, R29 ;  /* 0x0000000b10167223 */ /* 0x080fe2000000001d */
[----:B------:R-:W-:Y:S01]  /*3640*/  FFMA R29, R15, R11, R34 ;  /* 0x0000000b0f1d7223 */ /* 0x000fe20000000022 */
[-C--:B0-----:R-:W-:Y:S01]  /*3650*/  FFMA R10, R14, R5.reuse, R31 ;  /* 0x000000050e0a7223 */ /* 0x081fe2000000001f */
[----:B------:R-:W-:Y:S01]  /*3660*/  FFMA R9, R23, R5, R20 ;  /* 0x0000000517097223 */ /* 0x000fe20000000014 */
[----:B------:R-:W-:Y:S01]  /*3670*/  FFMA R32, R19, R4, R32 ;  /* 0x0000000413207223 */ /* 0x000fe20000000020 */
[-C--:B------:R-:W-:Y:S01]  /*3680*/  FFMA R19, R23, R6.reuse, R8 ;  /* 0x0000000617137223 */ /* 0x080fe20000000008 */
[-C--:B------:R-:W-:Y:S01]  /*3690*/  FFMA R5, R17, R6.reuse, R10 ;  /* 0x0000000611057223 */ /* 0x080fe2000000000a */
[----:B------:R-:W-:-:S02]  /*36a0*/  FFMA R34, R16, R6, R9 ;  /* 0x0000000610227223 */ /* 0x000fc40000000009 */
[----:B------:R-:W0:Y:S01]  /*36b0*/  LDS.128 R8, [UR9+0x290] ;  /* 0x00029009ff087984 */ /* 0x000e220008000c00 */
[C---:B------:R-:W-:Y:S02]  /*36c0*/  IADD3 R43, PT, PT, R3.reuse, 0x600, RZ ;  /* 0x00000600032b7810 */ /* 0x040fe40007ffe0ff */
[----:B-1----:R-:W-:-:S03]  /*36d0*/  IADD3 R41, PT, PT, R3, 0x620, RZ ;  /* 0x0000062003297810 */ /* 0x002fc60007ffe0ff */
[----:B------:R-:W-:-:S04]  /*36e0*/  IMAD.WIDE.U32 R42, R43, 0x4, R24 ;  /* 0x000000042b2a7825 */ /* 0x000fc800078e0018 */
[-C--:B------:R-:W-:Y:S01]  /*36f0*/  FFMA R31, R15, R7.reuse, R34 ;  /* 0x000000070f1f7223 */ /* 0x080fe20000000022 */
[C---:B------:R-:W-:Y:S01]  /*3700*/  FFMA R36, R14.reuse, R6, R37 ;  /* 0x000000060e247223 */ /* 0x040fe20000000025 */
[----:B----4-:R-:W-:Y:S01]  /*3710*/  FFMA R38, R14, R7, R27 ;  /* 0x000000070e267223 */ /* 0x010fe2000000001b */
[----:B------:R-:W-:Y:S01]  /*3720*/  IMAD.WIDE.U32 R40, R41, 0x4, R24 ;  /* 0x0000000429287825 */ /* 0x000fe200078e0018 */
[----:B------:R-:W-:-:S03]  /*3730*/  IADD3 R39, PT, PT, R3, 0x640, RZ ;  /* 0x0000064003277810 */ /* 0x000fc60007ffe0ff */
[CC--:B------:R-:W-:Y:S01]  /*3740*/  FFMA R6, R12.reuse, R4.reuse, R35 ;  /* 0x000000040c067223 */ /* 0x0c0fe20000000023 */
[----:B------:R-:W-:Y:S01]  /*3750*/  FFMA R20, R15, R4, R22 ;  /* 0x000000040f147223 */ /* 0x000fe20000000016 */
[-C--:B------:R-:W-:Y:S01]  /*3760*/  FFMA R22, R12, R7.reuse, R5 ;  /* 0x000000070c167223 */ /* 0x080fe20000000005 */
[-C--:B------:R-:W-:Y:S01]  /*3770*/  FFMA R4, R16, R7.reuse, R19 ;  /* 0x0000000710047223 */ /* 0x080fe20000000013 */
[-C--:B------:R-:W-:Y:S01]  /*3780*/  FFMA R5, R23, R7.reuse, R30 ;  /* 0x0000000717057223 */ /* 0x080fe2000000001e */
[C---:B------:R-:W-:Y:S01]  /*3790*/  FFMA R27, R17.reuse, R7, R36 ;  /* 0x00000007111b7223 */ /* 0x040fe20000000024 */
[CC--:B0-----:R-:W-:Y:S02]  /*37a0*/  FFMA R34, R14.reuse, R8.reuse, R21 ;  /* 0x000000080e227223 */ /* 0x0c1fe40000000015 */
[----:B------:R-:W4:Y:S01]  /*37b0*/  LDG.E.CONSTANT R21, desc[UR10][R42.64] ;  /* 0x0000000a2a157981 */ /* 0x000f22000c1e9900 */
[-C--:B------:R-:W-:Y:S01]  /*37c0*/  FFMA R19, R14, R9.reuse, R32 ;  /* 0x000000090e137223 */ /* 0x080fe20000000020 */
[----:B------:R-:W-:Y:S01]  /*37d0*/  FFMA R30, R17, R8, R38 ;  /* 0x00000008111e7223 */ /* 0x000fe20000000026 */
[----:B------:R-:W-:Y:S01]  /*37e0*/  IMAD.WIDE.U32 R38, R39, 0x4, R24 ;  /* 0x0000000427267825 */ /* 0x000fe200078e0018 */
[----:B------:R-:W4:Y:S03]  /*37f0*/  LDG.E.CONSTANT R14, desc[UR10][R40.64] ;  /* 0x0000000a280e7981 */ /* 0x000f26000c1e9900 */
[C---:B------:R-:W-:Y:S01]  /*3800*/  FFMA R7, R17.reuse, R9, R34 ;  /* 0x0000000911077223 */ /* 0x040fe20000000022 */
[----:B------:R-:W-:-:S02]  /*3810*/  FFMA R34, R17, R10, R19 ;  /* 0x0000000a11227223 */ /* 0x000fc40000000013 */
[----:B------:R0:W4:Y:S01]  /*3820*/  LDG.E.CONSTANT R19, desc[UR10][R38.64] ;  /* 0x0000000a26137981 */ /* 0x000122000c1e9900 */
[C---:B------:R-:W-:Y:S01]  /*3830*/  FFMA R36, R12.reuse, R10, R7 ;  /* 0x0000000a0c247223 */ /* 0x040fe20000000007 */
[-C--:B------:R-:W-:Y:S01]  /*3840*/  FFMA R7, R23, R8.reuse, R26 ;  /* 0x0000000817077223 */ /* 0x080fe2000000001a */
[-C--:B------:R-:W-:Y:S01]  /*3850*/  FFMA R17, R12, R9.reuse, R30 ;  /* 0x000000090c117223 */ /* 0x080fe2000000001e */
[CC--:B------:R-:W-:Y:S01]  /*3860*/  FFMA R30, R16.reuse, R8.reuse, R5 ;  /* 0x00000008101e7223 */ /* 0x0c0fe20000000005 */
[-C--:B------:R-:W-:Y:S01]  /*3870*/  FFMA R26, R15, R8.reuse, R4 ;  /* 0x000000080f1a7223 */ /* 0x080fe20000000004 */
[-C--:B------:R-:W-:Y:S01]  /*3880*/  FFMA R35, R23, R9.reuse, R6 ;  /* 0x0000000917237223 */ /* 0x080fe20000000006 */
[-C--:B------:R-:W-:Y:S02]  /*3890*/  FFMA R32, R16, R9.reuse, R7 ;  /* 0x0000000910207223 */ /* 0x080fe40000000007 */
[----:B------:R-:W1:Y:S01]  /*38a0*/  LDS.128 R4, [UR9+0x2a0] ;  /* 0x0002a009ff047984 */ /* 0x000e620008000c00 */
[C---:B------:R-:W-:Y:S01]  /*38b0*/  FFMA R27, R12.reuse, R8, R27 ;  /* 0x000000080c1b7223 */ /* 0x040fe2000000001b */
[----:B------:R-:W-:Y:S01]  /*38c0*/  FFMA R30, R15, R9, R30 ;  /* 0x000000090f1e7223 */ /* 0x000fe2000000001e */
[----:B------:R-:W-:Y:S01]  /*38d0*/  FFMA R34, R12, R11, R34 ;  /* 0x0000000b0c227223 */ /* 0x000fe20000000022 */
[----:B------:R-:W-:Y:S01]  /*38e0*/  FFMA R8, R16, R10, R35 ;  /* 0x0000000a10087223 */ /* 0x000fe20000000023 */
[----:B0-----:R-:W-:-:S02]  /*38f0*/  IADD3 R39, PT, PT, R3, 0x680, RZ ;  /* 0x0000068003277810 */ /* 0x001fc40007ffe0ff */
[----:B------:R-:W-:-:S03]  /*3900*/  IADD3 R41, PT, PT, R3, 0x6a0, RZ ;  /* 0x000006a003297810 */ /* 0x000fc60007ffe0ff */
[----:B------:R-:W-:-:S04]  /*3910*/  IMAD.WIDE.U32 R38, R39, 0x4, R24 ;  /* 0x0000000427267825 */ /* 0x000fc800078e0018 */
[----:B------:R-:W-:-:S04]  /*3920*/  IMAD.WIDE.U32 R40, R41, 0x4, R24 ;  /* 0x0000000429287825 */ /* 0x000fc800078e0018 */
[C---:B-1----:R-:W-:Y:S01]  /*3930*/  FFMA R9, R23.reuse, R4, R22 ;  /* 0x0000000417097223 */ /* 0x042fe20000000016 */
[CC--:B------:R-:W-:Y:S01]  /*3940*/  FFMA R27, R23.reuse, R5.reuse, R27 ;  /* 0x00000005171b7223 */ /* 0x0c0fe2000000001b */
[-C--:B------:R-:W-:Y:S02]  /*3950*/  FFMA R17, R23, R6.reuse, R17 ;  /* 0x0000000617117223 */ /* 0x080fe40000000011 */
[C---:B------:R-:W-:Y:S01]  /*3960*/  FFMA R4, R16.reuse, R5, R9 ;  /* 0x0000000510047223 */ /* 0x040fe20000000009 */
[CC--:B------:R-:W-:Y:S01]  /*3970*/  FFMA R12, R16.reuse, R6.reuse, R27 ;  /* 0x00000006100c7223 */ /* 0x0c0fe2000000001b */
[----:B------:R-:W-:Y:S01]  /*3980*/  IADD3 R27, PT, PT, R3, 0x660, RZ ;  /* 0x00000660031b7810 */ /* 0x000fe20007ffe0ff */
[-C--:B------:R-:W-:Y:S01]  /*3990*/  FFMA R5, R23, R7.reuse, R36 ;  /* 0x0000000717057223 */ /* 0x080fe20000000024 */
[C---:B------:R-:W-:Y:S01]  /*39a0*/  FFMA R35, R15.reuse, R6, R4 ;  /* 0x000000060f237223 */ /* 0x040fe20000000004 */
[-C--:B------:R-:W-:Y:S01]  /*39b0*/  FFMA R4, R16, R7.reuse, R17 ;  /* 0x0000000710047223 */ /* 0x080fe20000000011 */
[----:B------:R-:W-:Y:S01]  /*39c0*/  FFMA R37, R15, R7, R12 ;  /* 0x000000070f257223 */ /* 0x000fe2000000000c */
[----:B------:R-:W-:Y:S01]  /*39d0*/  IMAD.WIDE.U32 R6, R27, 0x4, R24 ;  /* 0x000000041b067825 */ /* 0x000fe200078e0018 */
[----:B------:R-:W4:Y:S04]  /*39e0*/  LDG.E.CONSTANT R17, desc[UR10][R38.64] ;  /* 0x0000000a26117981 */ /* 0x000f28000c1e9900 */
[----:B------:R0:W4:Y:S04]  /*39f0*/  LDG.E.CONSTANT R12, desc[UR10][R6.64] ;  /* 0x0000000a060c7981 */ /* 0x000128000c1e9900 */
[----:B------:R-:W4:Y:S01]  /*3a00*/  LDG.E.CONSTANT R27, desc[UR10][R40.64] ;  /* 0x0000000a281b7981 */ /* 0x000f22000c1e9900 */
[C---:B------:R-:W-:Y:S01]  /*3a10*/  FFMA R32, R15.reuse, R10, R32 ;  /* 0x0000000a0f207223 */ /* 0x040fe20000000020 */
[----:B------:R-:W-:-:S02]  /*3a20*/  FFMA R22, R15, R11, R8 ;  /* 0x0000000b0f167223 */ /* 0x000fc40000000008 */
[----:B------:R-:W1:Y:S02]  /*3a30*/  LDS.128 R8, [UR9+0x2b0] ;  /* 0x0002b009ff087984 */ /* 0x000e640008000c00 */
[-C--:B-1----:R-:W-:Y:S01]  /*3a40*/  FFMA R34, R23, R8.reuse, R34 ;  /* 0x0000000817227223 */ /* 0x082fe20000000022 */
[CC--:B------:R-:W-:Y:S01]  /*3a50*/  FFMA R36, R16.reuse, R8.reuse, R5 ;  /* 0x0000000810247223 */ /* 0x0c0fe20000000005 */
[C---:B------:R-:W-:Y:S02]  /*3a60*/  FFMA R23, R15.reuse, R8, R4 ;  /* 0x000000080f177223 */ /* 0x040fe40000000004 */
[----:B0-----:R-:W0:Y:S01]  /*3a70*/  LDS.128 R4, [UR9+0x2c0] ;  /* 0x0002c009ff047984 */ /* 0x001e220008000c00 */
[-C--:B------:R-:W-:Y:S01]  /*3a80*/  FFMA R43, R16, R9.reuse, R34 ;  /* 0x00000009102b7223 */ /* 0x080fe20000000022 */
[C---:B------:R-:W-:Y:S01]  /*3a90*/  FFMA R16, R15.reuse, R9, R36 ;  /* 0x000000090f107223 */ /* 0x040fe20000000024 */
[C---:B--2---:R-:W-:Y:S02]  /*3aa0*/  FFMA R8, R2.reuse, R11, R28 ;  /* 0x0000000b02087223 */ /* 0x044fe4000000001c */
[----:B------:R-:W-:Y:S01]  /*3ab0*/  FFMA R28, R15, R10, R43 ;  /* 0x0000000a0f1c7223 */ /* 0x000fe2000000002b */
[CC--:B0-----:R-:W-:Y:S01]  /*3ac0*/  FFMA R10, R2.reuse, R4.reuse, R33 ;  /* 0x00000004020a7223 */ /* 0x0c1fe20000000021 */
[----:B------:R-:W-:Y:S01]  /*3ad0*/  FFMA R18, R2, R5, R18 ;  /* 0x0000000502127223 */ /* 0x000fe20000000012 */
[----:B---3--:R-:W-:-:S02]  /*3ae0*/  FFMA R9, R13, R4, R8 ;  /* 0x000000040d097223 */ /* 0x008fc40000000008 */
[CC--:B------:R-:W-:Y:S01]  /*3af0*/  FFMA R15, R13.reuse, R5.reuse, R10 ;  /* 0x000000050d0f7223 */ /* 0x0c0fe2000000000a */
[-C--:B------:R-:W-:Y:S01]  /*3b00*/  FFMA R4, R2, R6.reuse, R29 ;  /* 0x0000000602047223 */ /* 0x080fe2000000001d */
[C---:B-----5:R-:W-:Y:S02]  /*3b10*/  FFMA R34, R0.reuse, R5, R9 ;  /* 0x0000000500227223 */ /* 0x060fe40000000009 */
[----:B------:R-:W0:Y:S01]  /*3b20*/  LDS.128 R8, [UR9+0x2d0] ;  /* 0x0002d009ff087984 */ /* 0x000e220008000c00 */
        /* <DEDUP_REMOVED lines=10> */
[----:B------:R-:W-:Y:S01]  /*3bd0*/  FFMA R8, R0, R8, R29 ;  /* 0x0000000800087223 */ /* 0x000fe2000000001d */
[-C--:B------:R-:W-:Y:S01]  /*3be0*/  FFMA R15, R13, R11.reuse, R38 ;  /* 0x0000000b0d0f7223 */ /* 0x080fe20000000026 */
[----:B-1----:R-:W-:Y:S01]  /*3bf0*/  FFMA R30, R2, R4, R30 ;  /* 0x00000004021e7223 */ /* 0x002fe2000000001e */
[C---:B----4-:R-:W-:Y:S01]  /*3c00*/  FFMA R9, R21.reuse, R10, R34 ;  /* 0x0000000a15097223 */ /* 0x050fe20000000022 */
[----:B------:R-:W-:-:S03]  /*3c10*/  FFMA R29, R21, R11, R36 ;  /* 0x0000000b151d7223 */ /* 0x000fc60000000024 */
[----:B------:R-:W-:Y:S01]  /*3c20*/  FFMA R10, R14, R11, R9 ;  /* 0x0000000b0e0a7223 */ /* 0x000fe20000000009 */
        /* <DEDUP_REMOVED lines=8> */
[-C--:B------:R-:W-:Y:S02]  /*3cb0*/  FFMA R20, R14, R5.reuse, R11 ;  /* 0x000000050e147223 */ /* 0x080fe4000000000b */
[----:B------:R-:W0:Y:S01]  /*3cc0*/  LDS.128 R8, [UR9+0x2f0] ;  /* 0x0002f009ff087984 */ /* 0x000e220008000c00 */
[CC--:B------:R-:W-:Y:S01]  /*3cd0*/  FFMA R4, R2.reuse, R5.reuse, R32 ;  /* 0x0000000502047223 */ /* 0x0c0fe20000000020 */
[----:B------:R-:W-:Y:S01]  /*3ce0*/  FFMA R32, R19, R5, R34 ;  /* 0x0000000513207223 */ /* 0x000fe20000000022 */
[-C--:B------:R-:W-:Y:S01]  /*3cf0*/  FFMA R34, R2, R6.reuse, R22 ;  /* 0x0000000602227223 */ /* 0x080fe20000000016 */
[-C--:B------:R-:W-:Y:S01]  /*3d00*/  FFMA R18, R21, R6.reuse, R18 ;  /* 0x0000000615127223 */ /* 0x080fe20000000012 */
        /* <DEDUP_REMOVED lines=13> */
[----:B------:R-:W-:-:S03]  /*3de0*/  FFMA R34, R2, R10, R37 ;  /* 0x0000000a02227223 */ /* 0x000fc60000000025 */
[-C--:B------:R-:W-:Y:S01]  /*3df0*/  FFMA R26, R14, R10.reuse, R35 ;  /* 0x0000000a0e1a7223 */ /* 0x080fe20000000023 */
[C---:B------:R-:W-:Y:S01]  /*3e00*/  FFMA R8, R12.reuse, R9, R31 ;  /* 0x000000090c087223 */ /* 0x040fe2000000001f */
        /* <DEDUP_REMOVED lines=9> */
[----:B------:R-:W-:Y:S01]  /*3ea0*/  FFMA R33, R27, R11, R10 ;  /* 0x0000000b1b217223 */ /* 0x000fe2000000000a */
[----:B0-----:R-:W-:Y:S01]  /*3eb0*/  FFMA R35, R2, R5, R28 ;  /* 0x0000000502237223 */ /* 0x001fe2000000001c */
[-C--:B------:R-:W-:Y:S01]  /*3ec0*/  FFMA R28, R0, R11.reuse, R31 ;  /* 0x0000000b001c7223 */ /* 0x080fe2000000001f */
[-C--:B------:R-:W-:Y:S01]  /*3ed0*/  FFMA R16, R2, R4.reuse, R16 ;  /* 0x0000000402107223 */ /* 0x080fe20000000010 */
[-C--:B------:R-:W-:Y:S01]  /*3ee0*/  FFMA R31, R21, R11.reuse, R22 ;  /* 0x0000000b151f7223 */ /* 0x080fe20000000016 */
[----:B------:R-:W-:Y:S01]  /*3ef0*/  FFMA R2, R14, R11, R9 ;  /* 0x0000000b0e027223 */ /* 0x000fe20000000009 */
[----:B------:R-:W-:-:S02]  /*3f00*/  FFMA R22, R13, R4, R8 ;  /* 0x000000040d167223 */ /* 0x000fc40000000008 */
[----:B------:R-:W0:Y:S01]  /*3f10*/  LDS.128 R8, [UR9+0x310] ;  /* 0x00031009ff087984 */ /* 0x000e220008000c00 */
[CC--:B------:R-:W-:Y:S01]  /*3f20*/  FFMA R39, R13.reuse, R5.reuse, R16 ;  /* 0x000000050d277223 */ /* 0x0c0fe20000000010 */
[----:B------:R-:W-:Y:S01]  /*3f30*/  FFMA R34, R13, R6, R35 ;  /* 0x000000060d227223 */ /* 0x000fe20000000023 */
[CC--:B------:R-:W-:Y:S01]  /*3f40*/  FFMA R30, R0.reuse, R4.reuse, R23 ;  /* 0x00000004001e7223 */ /* 0x0c0fe20000000017 */
[C---:B------:R-:W-:Y:S01]  /*3f50*/  FFMA R16, R0.reuse, R5, R22 ;  /* 0x0000000500107223 */ /* 0x040fe20000000016 */
[----:B------:R-:W-:Y:S01]  /*3f60*/  FFMA R13, R21, R4, R20 ;  /* 0x00000004150d7223 */ /* 0x000fe20000000014 */
[C---:B------:R-:W-:Y:S01]  /*3f70*/  FFMA R22, R0.reuse, R6, R39 ;  /* 0x0000000600167223 */ /* 0x040fe20000000027 */
[----:B------:R-:W-:Y:S01]  /*3f80*/  FFMA R23, R0, R7, R34 ;  /* 0x0000000700177223 */ /* 0x000fe20000000022 */
[-C--:B------:R-:W-:Y:S01]  /*3f90*/  FFMA R20, R14, R4.reuse, R31 ;  /* 0x000000040e147223 */ /* 0x080fe2000000001f */
[-C--:B------:R-:W-:Y:S01]  /*3fa0*/  FFMA R0, R19, R4.reuse, R2 ;  /* 0x0000000413007223 */ /* 0x080fe20000000002 */
[CC--:B------:R-:W-:Y:S01]  /*3fb0*/  FFMA R2, R12.reuse, R4.reuse, R15 ;  /* 0x000000040c027223 */ /* 0x0c0fe2000000000f */
[-C--:B------:R-:W-:Y:S01]  /*3fc0*/  FFMA R26, R17, R4.reuse, R26 ;  /* 0x00000004111a7223 */ /* 0x080fe2000000001a */
[-C--:B------:R-:W-:Y:S01]  /*3fd0*/  FFMA R15, R21, R5.reuse, R18 ;  /* 0x00000005150f7223 */ /* 0x080fe20000000012 */
[-C--:B------:R-:W-:Y:S01]  /*3fe0*/  FFMA R18, R19, R5.reuse, R20 ;  /* 0x0000000513127223 */ /* 0x080fe20000000014 */
[-C--:B------:R-:W-:Y:S01]  /*3ff0*/  FFMA R20, R12, R5.reuse, R29 ;  /* 0x000000050c147223 */ /* 0x080fe2000000001d */
[C---:B------:R-:W-:Y:S01]  /*4000*/  FFMA R31, R27.reuse, R4, R32 ;  /* 0x000000041b1f7223 */ /* 0x040fe20000000020 */
[-C--:B------:R-:W-:Y:S01]  /*4010*/  FFMA R29, R27, R5.reuse, R26 ;  /* 0x000000051b1d7223 */ /* 0x080fe2000000001a */
[CC--:B------:R-:W-:Y:S01]  /*4020*/  FFMA R4, R14.reuse, R5.reuse, R13 ;  /* 0x000000050e047223 */ /* 0x0c0fe2000000000d */
[----:B------:R-:W-:Y:S01]  /*4030*/  FFMA R2, R17, R5, R2 ;  /* 0x0000000511027223 */ /* 0x000fe20000000002 */
[-C--:B------:R-:W-:Y:S01]  /*4040*/  FFMA R26, R14, R6.reuse, R15 ;  /* 0x000000060e1a7223 */ /* 0x080fe2000000000f */
[----:B------:R-:W-:Y:S01]  /*4050*/  IADD3 R5, PT, PT, R3, 0x6c0, RZ ;  /* 0x000006c003057810 */ /* 0x000fe20007ffe0ff */
[-C--:B------:R-:W-:Y:S01]  /*4060*/  FFMA R32, R17, R6.reuse, R20 ;  /* 0x0000000611207223 */ /* 0x080fe20000000014 */
[C---:B------:R-:W-:Y:S01]  /*4070*/  FFMA R20, R19.reuse, R6, R4 ;  /* 0x0000000613147223 */ /* 0x040fe20000000004 */
[----:B------:R-:W-:-:S02]  /*4080*/  FFMA R35, R19, R7, R26 ;  /* 0x0000000713237223 */ /* 0x000fc4000000001a */
[----:B------:R-:W-:Y:S01]  /*4090*/  FFMA R26, R27, R7, R32 ;  /* 0x000000071b1a7223 */ /* 0x000fe20000000020 */
[----:B------:R-:W-:-:S04]  /*40a0*/  IMAD.WIDE.U32 R4, R5, 0x4, R24 ;  /* 0x0000000405047825 */ /* 0x000fc800078e0018 */
[----:B------:R-:W-:Y:S01]  /*40b0*/  FFMA R36, R27, R6, R2 ;  /* 0x000000061b247223 */ /* 0x000fe20000000002 */
[----:B------:R-:W-:Y:S01]  /*40c0*/  IADD3 R41, PT, PT, R3, 0x6e0, RZ ;  /* 0x000006e003297810 */ /* 0x000fe20007ffe0ff */
[----:B------:R1:W2:Y:S01]  /*40d0*/  LDG.E.CONSTANT R15, desc[UR10][R4.64] ;  /* 0x0000000a040f7981 */ /* 0x0002a2000c1e9900 */
[----:B0-----:R-:W-:-:S04]  /*40e0*/  FFMA R7, R21, R8, R28 ;  /* 0x0000000815077223 */ /* 0x001fc8000000001c */
[----:B------:R-:W-:Y:S02]  /*40f0*/  FFMA R28, R14, R9, R7 ;  /* 0x000000090e1c7223 */ /* 0x000fe40000000007 */
[----:B-1----:R-:W0:Y:S01]  /*4100*/  LDS.128 R4, [UR9+0x320] ;  /* 0x00032009ff047984 */ /* 0x002e220008000c00 */
[----:B------:R-:W-:Y:S01]  /*4110*/  IADD3 R39, PT, PT, R3, 0x700, RZ ;  /* 0x0000070003277810 */ /* 0x000fe20007ffe0ff */
[----:B------:R-:W-:-:S04]  /*4120*/  IMAD.WIDE.U32 R40, R41, 0x4, R24 ;  /* 0x0000000429287825 */ /* 0x000fc800078e0018 */
[----:B------:R-:W-:Y:S01]  /*4130*/  IMAD.WIDE.U32 R38, R39, 0x4, R24 ;  /* 0x0000000427267825 */ /* 0x000fe200078e0018 */
[----:B------:R1:W3:Y:S04]  /*4140*/  LDG.E.CONSTANT R2, desc[UR10][R40.64] ;  /* 0x0000000a28027981 */ /* 0x0002e8000c1e9900 */
[----:B------:R4:W5:Y:S01]  /*4150*/  LDG.E.CONSTANT R13, desc[UR10][R38.64] ;  /* 0x0000000a260d7981 */ /* 0x000962000c1e9900 */
[C---:B------:R-:W-:Y:S01]  /*4160*/  FFMA R34, R12.reuse, R8, R37 ;  /* 0x000000080c227223 */ /* 0x040fe20000000025 */
[CC--:B------:R-:W-:Y:S01]  /*4170*/  FFMA R43, R21.reuse, R10.reuse, R16 ;  /* 0x0000000a152b7223 */ /* 0x0c0fe20000000010 */
[-C--:B------:R-:W-:Y:S01]  /*4180*/  FFMA R37, R21, R9.reuse, R30 ;  /* 0x0000000915257223 */ /* 0x080fe2000000001e */
[-C--:B------:R-:W-:Y:S01]  /*4190*/  FFMA R30, R12, R9.reuse, R0 ;  /* 0x000000090c1e7223 */ /* 0x080fe20000000000 */
[----:B------:R-:W-:Y:S01]  /*41a0*/  FFMA R34, R17, R9, R34 ;  /* 0x0000000911227223 */ /* 0x000fe20000000022 */
[----:B------:R-:W-:Y:S01]  /*41b0*/  IADD3 R9, PT, PT, R3, 0x720, RZ ;  /* 0x0000072003097810 */ /* 0x000fe20007ffe0ff */
[----:B-1----:R-:W-:Y:S01]  /*41c0*/  FFMA R41, R21, R11, R22 ;  /* 0x0000000b15297223 */ /* 0x002fe20000000016 */
[-C--:B------:R-:W-:Y:S01]  /*41d0*/  FFMA R22, R14, R10.reuse, R37 ;  /* 0x0000000a0e167223 */ /* 0x080fe20000000025 */
[-C--:B------:R-:W-:Y:S01]  /*41e0*/  FFMA R18, R12, R10.reuse, R18 ;  /* 0x0000000a0c127223 */ /* 0x080fe20000000012 */
[----:B------:R-:W-:Y:S01]  /*41f0*/  FFMA R34, R27, R10, R34 ;  /* 0x0000000a1b227223 */ /* 0x000fe20000000022 */
[----:B------:R-:W-:-:S04]  /*4200*/  IMAD.WIDE.U32 R8, R9, 0x4, R24 ;  /* 0x0000000409087825 */ /* 0x000fc800078e0018 */
[-C--:B------:R-:W-:Y:S01]  /*4210*/  FFMA R32, R12, R11.reuse, R20 ;  /* 0x0000000b0c207223 */ /* 0x080fe20000000014 */
[----:B------:R-:W-:Y:S01]  /*4220*/  FFMA R37, R19, R11, R22 ;  /* 0x0000000b13257223 */ /* 0x000fe20000000016 */
[----:B------:R1:W5:Y:S01]  /*4230*/  LDG.E.CONSTANT R0, desc[UR10][R8.64] ;  /* 0x0000000a08007981 */ /* 0x000362000c1e9900 */
[----:B0-----:R-:W-:Y:S01]  /*4240*/  FFMA R16, R21, R4, R23 ;  /* 0x0000000415107223 */ /* 0x001fe20000000017 */
[-C--:B------:R-:W-:Y:S01]  /*4250*/  FFMA R23, R19, R10.reuse, R28 ;  /* 0x0000000a13177223 */ /* 0x080fe2000000001c */
[----:B------:R-:W-:Y:S02]  /*4260*/  FFMA R28, R17, R10, R30 ;  /* 0x0000000a111c7223 */ /* 0x000fe4000000001e */
[C---:B----4-:R-:W-:Y:S01]  /*4270*/  FFMA R39, R14.reuse, R5, R16 ;  /* 0x000000050e277223 */ /* 0x050fe20000000010 */
[CC--:B------:R-:W-:Y:S01]  /*4280*/  FFMA R10, R14.reuse, R11.reuse, R43 ;  /* 0x0000000b0e0a7223 */ /* 0x0c0fe2000000002b */
[----:B------:R-:W-:Y:S02]  /*4290*/  FFMA R38, R14, R4, R41 ;  /* 0x000000040e267223 */ /* 0x000fe40000000029 */
[----:B------:R-:W-:Y:S01]  /*42a0*/  FFMA R20, R19, R6, R39 ;  /* 0x0000000613147223 */ /* 0x000fe20000000027 */
[----:B------:R-:W-:Y:S01]  /*42b0*/  IADD3 R39, PT, PT, R3, 0x740, RZ ;  /* 0x0000074003277810 */ /* 0x000fe20007ffe0ff */
[-C--:B------:R-:W-:Y:S01]  /*42c0*/  FFMA R30, R17, R11.reuse, R18 ;  /* 0x0000000b111e7223 */ /* 0x080fe20000000012 */
[----:B------:R-:W-:Y:S01]  /*42d0*/  FFMA R21, R27, R11, R28 ;  /* 0x0000000b1b157223 */ /* 0x000fe2000000001c */
[C---:B------:R-:W-:Y:S01]  /*42e0*/  FFMA R16, R19.reuse, R4, R10 ;  /* 0x0000000413107223 */ /* 0x040fe2000000000a */
[----:B------:R-:W-:Y:S01]  /*42f0*/  FFMA R14, R19, R5, R38 ;  /* 0x00000005130e7223 */ /* 0x000fe20000000026 */
[----:B-1----:R-:W0:Y:S01]  /*4300*/  LDS.128 R8, [UR9+0x330] ;  /* 0x00033009ff087984 */ /* 0x002e220008000c00 */
[----:B------:R-:W-:Y:S01]  /*4310*/  IMAD.WIDE.U32 R38, R39, 0x4, R24 ;  /* 0x0000000427267825 */ /* 0x000fe200078e0018 */
[----:B------:R-:W-:-:S03]  /*4320*/  IADD3 R19, PT, PT, R3, 0x760, RZ ;  /* 0x0000076003137810 */ /* 0x000fc60007ffe0ff */
[----:B------:R-:W-:Y:S02]  /*4330*/  FFMA R28, R12, R7, R23 ;  /* 0x000000070c1c7223 */ /* 0x000fe40000000017 */
[----:B------:R1:W4:Y:S01]  /*4340*/  LDG.E.CONSTANT R23, desc[UR10][R38.64] ;  /* 0x0000000a26177981 */ /* 0x000322000c1e9900 */
[----:B------:R-:W-:-:S06]  /*4350*/  IMAD.WIDE.U32 R18, R19, 0x4, R24 ;  /* 0x0000000413127825 */ /* 0x000fcc00078e0018 */
[----:B------:R-:W4:Y:S01]  /*4360*/  LDG.E.CONSTANT R18, desc[UR10][R18.64] ;  /* 0x0000000a12127981 */ /* 0x000f22000c1e9900 */
[-C--:B------:R-:W-:Y:S01]  /*4370*/  FFMA R22, R12, R4.reuse, R35 ;  /* 0x000000040c167223 */ /* 0x080fe20000000023 */
[----:B------:R-:W-:-:S03]  /*4380*/  FFMA R32, R17, R4, R32 ;  /* 0x0000000411207223 */ /* 0x000fc60000000020 */
[-C--:B------:R-:W-:Y:S01]  /*4390*/  FFMA R7, R17, R5.reuse, R22 ;  /* 0x0000000511077223 */ /* 0x080fe20000000016 */
[C---:B------:R-:W-:Y:S01]  /*43a0*/  FFMA R30, R27.reuse, R4, R30 ;  /* 0x000000041b1e7223 */ /* 0x040fe2000000001e */
[C---:B------:R-:W-:Y:S02]  /*43b0*/  FFMA R32, R27.reuse, R5, R32 ;  /* 0x000000051b207223 */ /* 0x040fe40000000020 */
[----:B------:R-:W-:Y:S02]  /*43c0*/  FFMA R22, R27, R6, R7 ;  /* 0x000000061b167223 */ /* 0x000fe40000000007 */
[----:B------:R-:W0:Y:S01]  /*43d0*/  LDS.128 R4, [UR9+0x340] ;  /* 0x00034009ff047984 */ /* 0x000e220008000c00 */
[----:B-1----:R-:W-:Y:S01]  /*43e0*/  IADD3 R39, PT, PT, R3, 0x7a0, RZ ;  /* 0x000007a003277810 */ /* 0x002fe20007ffe0ff */
[CC--:B0-----:R-:W-:Y:S01]  /*43f0*/  FFMA R37, R12.reuse, R8.reuse, R37 ;  /* 0x000000080c257223 */ /* 0x0c1fe20000000025 */
[C---:B------:R-:W-:Y:S01]  /*4400*/  FFMA R28, R17.reuse, R8, R28 ;  /* 0x00000008111c7223 */ /* 0x040fe2000000001c */
[C---:B------:R-:W-:Y:S01]  /*4410*/  FFMA R16, R12.reuse, R9, R16 ;  /* 0x000000090c107223 */ /* 0x040fe20000000010 */
[C---:B------:R-:W-:Y:S01]  /*4420*/  FFMA R14, R12.reuse, R10, R14 ;  /* 0x0000000a0c0e7223 */ /* 0x040fe2000000000e */
[----:B------:R-:W-:Y:S01]  /*4430*/  FFMA R35, R12, R11, R20 ;  /* 0x0000000b0c237223 */ /* 0x000fe20000000014 */
[-C--:B------:R-:W-:Y:S01]  /*4440*/  FFMA R12, R17, R9.reuse, R37 ;  /* 0x00000009110c7223 */ /* 0x080fe20000000025 */
[----:B------:R-:W-:Y:S01]  /*4450*/  FFMA R28, R27, R9, R28 ;  /* 0x000000091b1c7223 */ /* 0x000fe2000000001c */
[----:B------:R-:W-:Y:S01]  /*4460*/  IADD3 R9, PT, PT, R3, 0x780, RZ ;  /* 0x0000078003097810 */ /* 0x000fe20007ffe0ff */
[----:B------:R-:W-:-:S04]  /*4470*/  IMAD.WIDE.U32 R38, R39, 0x4, R24 ;  /* 0x0000000427267825 */ /* 0x000fc800078e0018 */
[----:B------:R-:W-:-:S04]  /*4480*/  IMAD.WIDE.U32 R8, R9, 0x4, R24 ;  /* 0x0000000409087825 */ /* 0x000fc800078e0018 */
[-C--:B------:R-:W-:Y:S02]  /*4490*/  FFMA R20, R17, R10.reuse, R16 ;  /* 0x0000000a11147223 */ /* 0x080fe40000000010 */
[----:B------:R-:W4:Y:S04]  /*44a0*/  LDG.E.CONSTANT R16, desc[UR10][R38.64] ;  /* 0x0000000a26107981 */ /* 0x000f28000c1e9900 */
[----:B------:R0:W4:Y:S01]  /*44b0*/  LDG.E.CONSTANT R19, desc[UR10][R8.64] ;  /* 0x0000000a08137981 */ /* 0x000122000c1e9900 */
[----:B------:R-:W-:Y:S01]  /*44c0*/  IADD3 R41, PT, PT, R3, 0x7c0, RZ ;  /* 0x000007c003297810 */ /* 0x000fe20007ffe0ff */
[----:B------:R-:W-:-:S04]  /*44d0*/  FFMA R12, R27, R10, R12 ;  /* 0x0000000a1b0c7223 */ /* 0x000fc8000000000c */
[----:B------:R-:W-:-:S04]  /*44e0*/  IMAD.WIDE.U32 R40, R41, 0x4, R24 ;  /* 0x0000000429287825 */ /* 0x000fc800078e0018 */
[CC--:B------:R-:W-:Y:S01]  /*44f0*/  FFMA R37, R17.reuse, R11.reuse, R14 ;  /* 0x0000000b11257223 */ /* 0x0c0fe2000000000e */
[-C--:B------:R-:W-:Y:S02]  /*4500*/  FFMA R10, R17, R4.reuse, R35 ;  /* 0x00000004110a7223 */ /* 0x080fe40000000023 */
[----:B------:R1:W4:Y:S01]  /*4510*/  LDG.E.CONSTANT R17, desc[UR10][R40.64] ;  /* 0x0000000a28117981 */ /* 0x000322000c1e9900 */
[C---:B------:R-:W-:Y:S01]  /*4520*/  FFMA R20, R27.reuse, R11, R20 ;  /* 0x0000000b1b147223 */ /* 0x040fe20000000014 */
[C---:B------:R-:W-:Y:S01]  /*4530*/  FFMA R14, R27.reuse, R4, R37 ;  /* 0x000000041b0e7223 */ /* 0x040fe20000000025 */
[----:B------:R-:W-:Y:S02]  /*4540*/  FFMA R27, R27, R5, R10 ;  /* 0x000000051b1b7223 */ /* 0x000fe4000000000a */
[----:B0-----:R-:W0:Y:S01]  /*4550*/  LDS.128 R8, [UR9+0x350] ;  /* 0x00035009ff087984 */ /* 0x001e220008000c00 */
[----:B-1----:R-:W-:-:S05]  /*4560*/  IADD3 R41, PT, PT, R3, 0x800, RZ ;  /* 0x0000080003297810 */ /* 0x002fca0007ffe0ff */
[----:B------:R-:W-:-:S04]  /*4570*/  IMAD.WIDE.U32 R40, R41, 0x4, R24 ;  /* 0x0000000429287825 */ /* 0x000fc800078e0018 */
[C---:B--2---:R-:W-:Y:S01]  /*4580*/  FFMA R33, R15.reuse, R6, R33 ;  /* 0x000000060f217223 */ /* 0x044fe20000000021 */
[CC--:B------:R-:W-:Y:S01]  /*4590*/  FFMA R31, R15.reuse, R7.reuse, R31 ;  /* 0x000000070f1f7223 */ /* 0x0c0fe2000000001f */
[C---:B0-----:R-:W-:Y:S01]  /*45a0*/  FFMA R29, R15.reuse, R8, R29 ;  /* 0x000000080f1d7223 */ /* 0x041fe2000000001d */
[C---:B------:R-:W-:Y:S01]  /*45b0*/  FFMA R26, R15.reuse, R10, R26 ;  /* 0x0000000a0f1a7223 */ /* 0x040fe2000000001a */
[C---:B---3--:R-:W-:Y:S01]  /*45c0*/  FFMA R4, R2.reuse, R7, R33 ;  /* 0x0000000702047223 */ /* 0x048fe20000000021 */
[CC--:B------:R-:W-:Y:S01]  /*45d0*/  FFMA R6, R2.reuse, R8.reuse, R31 ;  /* 0x0000000802067223 */ /* 0x0c0fe2000000001f */
[-C--:B------:R-:W-:Y:S02]  /*45e0*/  FFMA R31, R15, R9.reuse, R36 ;  /* 0x000000090f1f7223 */ /* 0x080fe40000000024 */
[C---:B-----5:R-:W-:Y:S01]  /*45f0*/  FFMA R35, R13.reuse, R8, R4 ;  /* 0x000000080d237223 */ /* 0x060fe20000000004 */
[-C--:B------:R-:W-:Y:S02]  /*4600*/  FFMA R33, R13, R9.reuse, R6 ;  /* 0x000000090d217223 */ /* 0x080fe40000000006 */
[----:B------:R-:W0:Y:S01]  /*4610*/  LDS.128 R4, [UR9+0x360] ;  /* 0x00036009ff047984 */ /* 0x000e220008000c00 */
[C---:B------:R-:W-:Y:S01]  /*4620*/  FFMA R8, R2.reuse, R9, R29 ;  /* 0x0000000902087223 */ /* 0x040fe2000000001d */
[C---:B------:R-:W-:Y:S01]  /*4630*/  FFMA R36, R2.reuse, R10, R31 ;  /* 0x0000000a02247223 */ /* 0x040fe2000000001f */
[----:B------:R-:W-:-:S02]  /*4640*/  FFMA R31, R2, R11, R26 ;  /* 0x0000000b021f7223 */ /* 0x000fc4000000001a */
[C---:B------:R-:W-:Y:S01]  /*4650*/  FFMA R37, R13.reuse, R10, R8 ;  /* 0x0000000a0d257223 */ /* 0x040fe20000000008 */
[----:B------:R-:W-:Y:S02]  /*4660*/  FFMA R29, R13, R11, R36 ;  /* 0x0000000b0d1d7223 */ /* 0x000fe40000000024 */
[----:B------:R-:W1:Y:S01]  /*4670*/  LDS.128 R8, [UR9+0x370] ;  /* 0x00037009ff087984 */ /* 0x000e620008000c00 */
[CC--:B0-----:R-:W-:Y:S01]  /*4680*/  FFMA R39, R15.reuse, R5.reuse, R34 ;  /* 0x000000050f277223 */ /* 0x0c1fe20000000022 */
[C---:B------:R-:W-:Y:S01]  /*4690*/  FFMA R26, R0.reuse, R5, R35 ;  /* 0x00000005001a7223 */ /* 0x040fe20000000023 */
[----:B------:R-:W-:Y:S01]  /*46a0*/  FFMA R21, R15, R6, R21 ;  /* 0x000000060f157223 */ /* 0x000fe20000000015 */
[----:B------:R-:W-:Y:S01]  /*46b0*/  FFMA R31, R13, R4, R31 ;  /* 0x000000040d1f7223 */ /* 0x000fe2000000001f */
[-C--:B------:R-:W-:Y:S01]  /*46c0*/  FFMA R4, R0, R6.reuse, R33 ;  /* 0x0000000600047223 */ /* 0x080fe20000000021 */
[CC--:B------:R-:W-:Y:S01]  /*46d0*/  FFMA R34, R2.reuse, R6.reuse, R39 ;  /* 0x0000000602227223 */ /* 0x0c0fe20000000027 */
[----:B----4-:R-:W-:Y:S01]  /*46e0*/  FFMA R33, R23, R6, R26 ;  /* 0x0000000617217223 */ /* 0x010fe2000000001a */
[-C--:B------:R-:W-:Y:S01]  /*46f0*/  FFMA R5, R15, R7.reuse, R30 ;  /* 0x000000070f057223 */ /* 0x080fe2000000001e */
[-C--:B------:R-:W-:Y:S01]  /*4700*/  FFMA R6, R2, R7.reuse, R21 ;  /* 0x0000000702067223 */ /* 0x080fe20000000015 */
[-C--:B------:R-:W-:Y:S01]  /*4710*/  FFMA R35, R13, R7.reuse, R34 ;  /* 0x000000070d237223 */ /* 0x080fe20000000022 */
[-C--:B------:R-:W-:Y:S01]  /*4720*/  FFMA R30, R0, R7.reuse, R37 ;  /* 0x00000007001e7223 */ /* 0x080fe20000000025 */
[-C--:B------:R-:W-:Y:S01]  /*4730*/  FFMA R39, R23, R7.reuse, R4 ;  /* 0x0000000717277223 */ /* 0x080fe20000000004 */
[-C--:B-1----:R-:W-:Y:S01]  /*4740*/  FFMA R26, R2, R8.reuse, R5 ;  /* 0x00000008021a7223 */ /* 0x082fe20000000005 */
[----:B------:R-:W-:Y:S01]  /*4750*/  FFMA R34, R18, R7, R33 ;  /* 0x0000000712227223 */ /* 0x000fe20000000021 */
        /* <DEDUP_REMOVED lines=9> */
[CC--:B------:R-:W-:Y:S01]  /*47f0*/  FFMA R8, R2.reuse, R9.reuse, R33 ;  /* 0x0000000902087223 */ /* 0x0c0fe20000000021 */
[-C--:B------:R-:W-:Y:S01]  /*4800*/  FFMA R32, R2, R10.reuse, R39 ;  /* 0x0000000a02207223 */ /* 0x080fe20000000027 */
[-C--:B------:R-:W-:Y:S01]  /*4810*/  FFMA R22, R23, R10.reuse, R22 ;  /* 0x0000000a17167223 */ /* 0x080fe20000000016 */
[C---:B------:R-:W-:Y:S01]  /*4820*/  FFMA R29, R13.reuse, R9, R26 ;  /* 0x000000090d1d7223 */ /* 0x040fe2000000001a */
[CC--:B------:R-:W-:Y:S01]  /*4830*/  FFMA R26, R18.reuse, R10.reuse, R31 ;  /* 0x0000000a121a7223 */ /* 0x0c0fe2000000001f */
[C---:B------:R-:W-:Y:S01]  /*4840*/  FFMA R31, R13.reuse, R11, R32 ;  /* 0x0000000b0d1f7223 */ /* 0x040fe20000000020 */
[C---:B------:R-:W-:Y:S01]  /*4850*/  FFMA R36, R18.reuse, R9, R37 ;  /* 0x0000000912247223 */ /* 0x040fe20000000025 */
[----:B------:R-:W-:Y:S01]  /*4860*/  FFMA R33, R13, R10, R8 ;  /* 0x0000000a0d217223 */ /* 0x000fe20000000008 */
[----:B------:R-:W-:-:S02]  /*4870*/  FFMA R32, R18, R11, R22 ;  /* 0x0000000b12207223 */ /* 0x000fc40000000016 */
[----:B------:R-:W1:Y:S01]  /*4880*/  LDS.128 R8, [UR9+0x390] ;  /* 0x00039009ff087984 */ /* 0x000e620008000c00 */
[----:B------:R-:W-:-:S05]  /*4890*/  IADD3 R39, PT, PT, R3, 0x7e0, RZ ;  /* 0x000007e003277810 */ /* 0x000fca0007ffe0ff */
[----:B------:R-:W-:-:S04]  /*48a0*/  IMAD.WIDE.U32 R38, R39, 0x4, R24 ;  /* 0x0000000427267825 */ /* 0x000fc800078e0018 */
[-C--:B0-----:R-:W-:Y:S01]  /*48b0*/  FFMA R22, R15, R4.reuse, R28 ;  /* 0x000000040f167223 */ /* 0x081fe2000000001c */
[-C--:B------:R-:W-:Y:S01]  /*48c0*/  FFMA R37, R0, R4.reuse, R35 ;  /* 0x0000000400257223 */ /* 0x080fe20000000023 */
[----:B------:R-:W-:Y:S02]  /*48d0*/  FFMA R28, R19, R4, R34 ;  /* 0x00000004131c7223 */ /* 0x000fe40000000022 */
[-C--:B------:R-:W-:Y:S01]  /*48e0*/  FFMA R4, R2, R5.reuse, R22 ;  /* 0x0000000502047223 */ /* 0x080fe20000000016 */
[-C--:B------:R-:W-:Y:S01]  /*48f0*/  FFMA R22, R0, R5.reuse, R21 ;  /* 0x0000000500167223 */ /* 0x080fe20000000015 */
[-C--:B------:R-:W-:Y:S01]  /*4900*/  FFMA R35, R15, R5.reuse, R12 ;  /* 0x000000050f237223 */ /* 0x080fe2000000000c */
[-C--:B------:R-:W-:Y:S01]  /*4910*/  FFMA R37, R23, R5.reuse, R37 ;  /* 0x0000000517257223 */ /* 0x080fe20000000025 */
[-C--:B------:R-:W-:Y:S01]  /*4920*/  FFMA R21, R19, R5.reuse, R30 ;  /* 0x0000000513157223 */ /* 0x080fe2000000001e */
[----:B------:R-:W-:Y:S01]  /*4930*/  FFMA R28, R16, R5, R28 ;  /* 0x00000005101c7223 */ /* 0x000fe2000000001c */
[----:B------:R-:W-:-:S02]  /*4940*/  FFMA R5, R15, R6, R20 ;  /* 0x000000060f057223 */ /* 0x000fc40000000014 */
[----:B------:R0:W2:Y:S01]  /*4950*/  LDG.E.CONSTANT R20, desc[UR10][R38.64] ;  /* 0x0000000a26147981 */ /* 0x0000a2000c1e9900 */
[----:B------:R-:W-:-:S03]  /*4960*/  FFMA R12, R16, R6, R21 ;  /* 0x00000006100c7223 */ /* 0x000fc60000000015 */
[----:B------:R-:W3:Y:S01]  /*4970*/  LDG.E.CONSTANT R21, desc[UR10][R40.64] ;  /* 0x0000000a28157981 */ /* 0x000ee2000c1e9900 */
[-C--:B------:R-:W-:Y:S01]  /*4980*/  FFMA R34, R2, R6.reuse, R35 ;  /* 0x0000000602227223 */ /* 0x080fe20000000023 */
[-C--:B------:R-:W-:Y:S01]  /*4990*/  FFMA R35, R13, R6.reuse, R4 ;  /* 0x000000060d237223 */ /* 0x080fe20000000004 */
[-C--:B------:R-:W-:Y:S01]  /*49a0*/  FFMA R4, R18, R6.reuse, R37 ;  /* 0x0000000612047223 */ /* 0x080fe20000000025 */
[-C--:B------:R-:W-:Y:S01]  /*49b0*/  FFMA R30, R0, R6.reuse, R29 ;  /* 0x00000006001e7223 */ /* 0x080fe2000000001d */
[----:B------:R-:W-:Y:S01]  /*49c0*/  FFMA R37, R19, R6, R36 ;  /* 0x0000000613257223 */ /* 0x000fe20000000024 */
[CC--:B------:R-:W-:Y:S01]  /*49d0*/  FFMA R43, R15.reuse, R7.reuse, R14 ;  /* 0x000000070f2b7223 */ /* 0x0c0fe2000000000e */
[----:B-1----:R-:W-:Y:S01]  /*49e0*/  FFMA R36, R15, R8, R27 ;  /* 0x000000080f247223 */ /* 0x002fe2000000001b */
[-C--:B------:R-:W-:Y:S01]  /*49f0*/  FFMA R22, R23, R6.reuse, R22 ;  /* 0x0000000617167223 */ /* 0x080fe20000000016 */
[----:B------:R-:W-:Y:S01]  /*4a00*/  FFMA R29, R17, R6, R28 ;  /* 0x00000006111d7223 */ /* 0x000fe2000000001c */
[CC--:B------:R-:W-:Y:S01]  /*4a10*/  FFMA R14, R2.reuse, R8.reuse, R43 ;  /* 0x00000008020e7223 */ /* 0x0c0fe2000000002b */
[-C--:B------:R-:W-:Y:S01]  /*4a20*/  FFMA R15, R23, R7.reuse, R30 ;  /* 0x00000007170f7223 */ /* 0x080fe2000000001e */
[C---:B------:R-:W-:Y:S01]  /*4a30*/  FFMA R28, R2.reuse, R7, R5 ;  /* 0x00000007021c7223 */ /* 0x040fe20000000005 */
        /* <DEDUP_REMOVED lines=8> */
[C---:B------:R-:W-:Y:S01]  /*4ac0*/  FFMA R7, R13.reuse, R9, R14 ;  /* 0x000000090d077223 */ /* 0x040fe2000000000e */
[----:B------:R-:W-:Y:S01]  /*4ad0*/  FFMA R36, R13, R10, R36 ;  /* 0x0000000a0d247223 */ /* 0x000fe20000000024 */
[----:B------:R-:W-:Y:S01]  /*4ae0*/  FFMA R34, R18, R8, R15 ;  /* 0x0000000812227223 */ /* 0x000fe2000000000f */
[----:B0-----:R-:W-:Y:S01]  /*4af0*/  IADD3 R39, PT, PT, R3, 0x820, RZ ;  /* 0x0000082003277810 */ /* 0x001fe20007ffe0ff */
[----:B------:R-:W0:Y:S04]  /*4b00*/  LDS.128 R12, [UR9+0x3a0] ;  /* 0x0003a009ff0c7984 */ /* 0x000e280008000c00 */
[----:B------:R-:W-:-:S04]  /*4b10*/  IMAD.WIDE.U32 R38, R39, 0x4, R24 ;  /* 0x0000000427267825 */ /* 0x000fc800078e0018 */
[-C--:B------:R-:W-:Y:S02]  /*4b20*/  FFMA R33, R17, R8.reuse, R6 ;  /* 0x0000000811217223 */ /* 0x080fe40000000006 */
[----:B------:R0:W4:Y:S01]  /*4b30*/  LDG.E.CONSTANT R6, desc[UR10][R38.64] ;  /* 0x0000000a26067981 */ /* 0x000122000c1e9900 */
[CC--:B------:R-:W-:Y:S01]  /*4b40*/  FFMA R30, R0.reuse, R11.reuse, R35 ;  /* 0x0000000b001e7223 */ /* 0x0c0fe20000000023 */
[----:B------:R-:W-:Y:S01]  /*4b50*/  FFMA R11, R19, R11, R4 ;  /* 0x0000000b130b7223 */ /* 0x000fe20000000004 */
[-C--:B------:R-:W-:Y:S01]  /*4b60*/  FFMA R4, R0, R8.reuse, R31 ;  /* 0x0000000800047223 */ /* 0x080fe2000000001f */
[-C--:B------:R-:W-:Y:S01]  /*4b70*/  FFMA R31, R23, R8.reuse, R2 ;  /* 0x00000008171f7223 */ /* 0x080fe20000000002 */
[-C--:B------:R-:W-:Y:S01]  /*4b80*/  FFMA R35, R19, R8.reuse, R32 ;  /* 0x0000000813237223 */ /* 0x080fe20000000020 */
[----:B------:R-:W-:Y:S01]  /*4b90*/  FFMA R2, R16, R8, R27 ;  /* 0x0000000810027223 */ /* 0x000fe2000000001b */
[-C--:B------:R-:W-:Y:S01]  /*4ba0*/  FFMA R27, R23, R9.reuse, R4 ;  /* 0x00000009171b7223 */ /* 0x080fe20000000004 */
[-C--:B------:R-:W-:Y:S01]  /*4bb0*/  FFMA R4, R18, R9.reuse, R31 ;  /* 0x0000000912047223 */ /* 0x080fe2000000001f */
[-C--:B------:R-:W-:Y:S01]  /*4bc0*/  FFMA R35, R16, R9.reuse, R35 ;  /* 0x0000000910237223 */ /* 0x080fe20000000023 */
[----:B------:R-:W-:Y:S01]  /*4bd0*/  FFMA R37, R17, R9, R2 ;  /* 0x0000000911257223 */ /* 0x000fe20000000002 */
[----:B------:R-:W-:Y:S01]  /*4be0*/  IADD3 R9, PT, PT, R3, 0x840, RZ ;  /* 0x0000084003097810 */ /* 0x000fe20007ffe0ff */
[-C--:B------:R-:W-:Y:S01]  /*4bf0*/  FFMA R2, R18, R10.reuse, R27 ;  /* 0x0000000a12027223 */ /* 0x080fe2000000001b */
[----:B------:R-:W-:-:S03]  /*4c00*/  FFMA R31, R17, R10, R35 ;  /* 0x0000000a111f7223 */ /* 0x000fc60000000023 */
[----:B------:R-:W-:-:S04]  /*4c10*/  IMAD.WIDE.U32 R8, R9, 0x4, R24 ;  /* 0x0000000409087825 */ /* 0x000fc800078e0018 */
[-C--:B0-----:R-:W-:Y:S01]  /*4c20*/  FFMA R39, R19, R13.reuse, R34 ;  /* 0x0000000d13277223 */ /* 0x081fe20000000022 */
[C---:B------:R-:W-:Y:S01]  /*4c30*/  FFMA R10, R0.reuse, R12, R5 ;  /* 0x0000000c000a7223 */ /* 0x040fe20000000005 */
[-C--:B------:R-:W-:Y:S02]  /*4c40*/  FFMA R32, R0, R13.reuse, R28 ;  /* 0x0000000d00207223 */ /* 0x080fe4000000001c */
[----:B------:R-:W-:Y:S01]  /*4c50*/  FFMA R34, R16, R14, R39 ;  /* 0x0000000e10227223 */ /* 0x000fe20000000027 */
[----:B------:R-:W-:Y:S01]  /*4c60*/  IADD3 R39, PT, PT, R3, 0x860, RZ ;  /* 0x0000086003277810 */ /* 0x000fe20007ffe0ff */
[-C--:B------:R-:W-:Y:S01]  /*4c70*/  FFMA R27, R23, R12.reuse, R30 ;  /* 0x0000000c171b7223 */ /* 0x080fe2000000001e */
[----:B------:R-:W-:Y:S01]  /*4c80*/  FFMA R35, R19, R12, R22 ;  /* 0x0000000c13237223 */ /* 0x000fe20000000016 */
[----:B------:R-:W-:Y:S01]  /*4c90*/  FFMA R28, R0, R14, R7 ;  /* 0x0000000e001c7223 */ /* 0x000fe20000000007 */
[----:B------:R-:W-:Y:S01]  /*4ca0*/  FFMA R12, R16, R12, R11 ;  /* 0x0000000c100c7223 */ /* 0x000fe2000000000b */
[----:B------:R-:W-:Y:S01]  /*4cb0*/  FFMA R7, R23, R13, R10 ;  /* 0x0000000d17077223 */ /* 0x000fe2000000000a */
[----:B------:R0:W5:Y:S01]  /*4cc0*/  LDG.E.CONSTANT R5, desc[UR10][R8.64] ;  /* 0x0000000a08057981 */ /* 0x000162000c1e9900 */
[----:B------:R-:W-:-:S04]  /*4cd0*/  IMAD.WIDE.U32 R38, R39, 0x4, R24 ;  /* 0x0000000427267825 */ /* 0x000fc800078e0018 */
[-C--:B------:R-:W-:Y:S01]  /*4ce0*/  FFMA R22, R16, R13.reuse, R35 ;  /* 0x0000000d10167223 */ /* 0x080fe20000000023 */
[-C--:B------:R-:W-:Y:S01]  /*4cf0*/  FFMA R35, R17, R13.reuse, R12 ;  /* 0x0000000d11237223 */ /* 0x080fe2000000000c */
[CC--:B------:R-:W-:Y:S01]  /*4d00*/  FFMA R12, R18.reuse, R14.reuse, R7 ;  /* 0x0000000e120c7223 */ /* 0x0c0fe20000000007 */
[----:B------:R-:W-:Y:S01]  /*4d10*/  FFMA R7, R19, R14, R4 ;  /* 0x0000000e13077223 */ /* 0x000fe20000000004 */
[----:B------:R-:W-:Y:S01]  /*4d20*/  IADD3 R45, PT, PT, R3, 0x880, RZ ;  /* 0x00000880032d7810 */ /* 0x000fe20007ffe0ff */
[----:B------:R1:W5:Y:S01]  /*4d30*/  LDG.E.CONSTANT R4, desc[UR10][R38.64] ;  /* 0x0000000a26047981 */ /* 0x000362000c1e9900 */
[----:B------:R-:W-:-:S03]  /*4d40*/  FFMA R30, R18, R13, R27 ;  /* 0x0000000d121e7223 */ /* 0x000fc6000000001b */
[----:B------:R-:W-:Y:S01]  /*4d50*/  IMAD.WIDE.U32 R44, R45, 0x4, R24 ;  /* 0x000000042d2c7825 */ /* 0x000fe200078e0018 */
[----:B0-----:R-:W0:Y:S03]  /*4d60*/  LDS.128 R8, [UR9+0x3b0] ;  /* 0x0003b009ff087984 */ /* 0x001e260008000c00 */
[-C--:B------:R-:W-:Y:S01]  /*4d70*/  FFMA R27, R23, R14.reuse, R32 ;  /* 0x0000000e171b7223 */ /* 0x080fe20000000020 */
[----:B------:R-:W-:Y:S02]  /*4d80*/  FFMA R32, R16, R15, R7 ;  /* 0x0000000f10207223 */ /* 0x000fe40000000007 */
[----:B------:R0:W5:Y:S01]  /*4d90*/  LDG.E.CONSTANT R7, desc[UR10][R44.64] ;  /* 0x0000000a2c077981 */ /* 0x000162000c1e9900 */
[----:B-1----:R-:W-:Y:S01]  /*4da0*/  IADD3 R39, PT, PT, R3, 0x8a0, RZ ;  /* 0x000008a003277810 */ /* 0x002fe20007ffe0ff */
[----:B------:R-:W-:-:S04]  /*4db0*/  FFMA R22, R17, R14, R22 ;  /* 0x0000000e11167223 */ /* 0x000fc80000000016 */
[----:B------:R-:W-:-:S04]  /*4dc0*/  IMAD.WIDE.U32 R38, R39, 0x4, R24 ;  /* 0x0000000427267825 */ /* 0x000fc800078e0018 */
[----:B------:R-:W-:Y:S02]  /*4dd0*/  FFMA R14, R19, R15, R2 ;  /* 0x0000000f130e7223 */ /* 0x000fe40000000002 */
[----:B------:R1:W5:Y:S01]  /*4de0*/  LDG.E.CONSTANT R2, desc[UR10][R38.64] ;  /* 0x0000000a26027981 */ /* 0x000362000c1e9900 */
[C---:B------:R-:W-:Y:S02]  /*4df0*/  IADD3 R43, PT, PT, R3.reuse, 0x8c0, RZ ;  /* 0x000008c0032b7810 */ /* 0x040fe40007ffe0ff */
[----:B------:R-:W-:-:S03]  /*4e00*/  IADD3 R41, PT, PT, R3, 0x8e0, RZ ;  /* 0x000008e003297810 */ /* 0x000fc60007ffe0ff */
[----:B------:R-:W-:-:S04]  /*4e10*/  IMAD.WIDE.U32 R42, R43, 0x4, R24 ;  /* 0x000000042b2a7825 */ /* 0x000fc800078e0018 */
[-C--:B------:R-:W-:Y:S01]  /*4e20*/  FFMA R0, R0, R15.reuse, R36 ;  /* 0x0000000f00007223 */ /* 0x080fe20000000024 */
[-C--:B------:R-:W-:Y:S01]  /*4e30*/  FFMA R13, R23, R15.reuse, R28 ;  /* 0x0000000f170d7223 */ /* 0x080fe2000000001c */
[----:B------:R-:W-:Y:S01]  /*4e40*/  IMAD.WIDE.U32 R40, R41, 0x4, R24 ;  /* 0x0000000429287825 */ /* 0x000fe200078e0018 */
[----:B------:R-:W5:Y:S03]  /*4e50*/  LDG.E.CONSTANT R3, desc[UR10][R42.64] ;  /* 0x0000000a2a037981 */ /* 0x000f66000c1e9900 */
[-C--:B------:R-:W-:Y:S01]  /*4e60*/  FFMA R28, R18, R15.reuse, R27 ;  /* 0x0000000f121c7223 */ /* 0x080fe2000000001b */
[----:B------:R-:W-:Y:S01]  /*4e70*/  FFMA R27, R17, R15, R34 ;  /* 0x0000000f111b7223 */ /* 0x000fe20000000022 */
[-C--:B0-----:R-:W-:Y:S02]  /*4e80*/  FFMA R34, R23, R8.reuse, R0 ;  /* 0x0000000817227223 */ /* 0x081fe40000000000 */
[----:B------:R-:W5:Y:S01]  /*4e90*/  LDG.E.CONSTANT R0, desc[UR10][R40.64] ;  /* 0x0000000a28007981 */ /* 0x000f62000c1e9900 */
[-C--:B------:R-:W-:Y:S01]  /*4ea0*/  FFMA R14, R16, R8.reuse, R14 ;  /* 0x00000008100e7223 */ /* 0x080fe2000000000e */
[C---:B------:R-:W-:Y:S01]  /*4eb0*/  FFMA R24, R18.reuse, R8, R13 ;  /* 0x0000000812187223 */ /* 0x040fe2000000000d */
[----:B------:R-:W-:Y:S01]  /*4ec0*/  FFMA R45, R18, R9, R34 ;  /* 0x00000009122d7223 */ /* 0x000fe20000000022 */
[----:B------:R-:W-:Y:S01]  /*4ed0*/  FFMA R18, R19, R11, R12 ;  /* 0x0000000b13127223 */ /* 0x000fe2000000000c */
[----:B------:R-:W-:-:S02]  /*4ee0*/  FFMA R25, R17, R9, R14 ;  /* 0x0000000911197223 */ /* 0x000fc4000000000e */
[----:B------:R-:W0:Y:S01]  /*4ef0*/  LDS.128 R12, [UR9+0x3c0] ;  /* 0x0003c009ff0c7984 */ /* 0x000e220008000c00 */
[----:B------:R-:W-:Y:S01]  /*4f00*/  FFMA R10, R19, R10, R30 ;  /* 0x0000000a130a7223 */ /* 0x000fe2000000001e */
[----:B------:R-:W-:-:S03]  /*4f10*/  FFMA R23, R17, R8, R32 ;  /* 0x0000000811177223 */ /* 0x000fc60000000020 */
[C---:B------:R-:W-:Y:S01]  /*4f20*/  FFMA R10, R16.reuse, R11, R10 ;  /* 0x0000000b100a7223 */ /* 0x040fe2000000000a */
[C---:B0-----:R-:W-:Y:S01]  /*4f30*/  FFMA R28, R19.reuse, R12, R28 ;  /* 0x0000000c131c7223 */ /* 0x041fe2000000001c */
[CC--:B------:R-:W-:Y:S01]  /*4f40*/  FFMA R9, R19.reuse, R13.reuse, R24 ;  /* 0x0000000d13097223 */ /* 0x0c0fe20000000018 */
[----:B------:R-:W-:Y:S01]  /*4f50*/  FFMA R24, R19, R14, R45 ;  /* 0x0000000e13187223 */ /* 0x000fe2000000002d */
[C---:B------:R-:W-:Y:S01]  /*4f60*/  FFMA R8, R16.reuse, R12, R18 ;  /* 0x0000000c10087223 */ /* 0x040fe20000000012 */
[C---:B------:R-:W-:Y:S01]  /*4f70*/  FFMA R19, R16.reuse, R13, R28 ;  /* 0x0000000d10137223 */ /* 0x040fe2000000001c */
[C---:B------:R-:W-:Y:S01]  /*4f80*/  FFMA R18, R16.reuse, R14, R9 ;  /* 0x0000000e10127223 */ /* 0x040fe20000000009 */
[----:B------:R-:W-:Y:S01]  /*4f90*/  FFMA R16, R16, R15, R24 ;  /* 0x0000000f10107223 */ /* 0x000fe20000000018 */
[C---:B------:R-:W-:Y:S01]  /*4fa0*/  FFMA R24, R17.reuse, R12, R10 ;  /* 0x0000000c11187223 */ /* 0x040fe2000000000a */
[C---:B------:R-:W-:Y:S02]  /*4fb0*/  FFMA R28, R17.reuse, R13, R8 ;  /* 0x0000000d111c7223 */ /* 0x040fe40000000008 */
[----:B------:R-:W2:Y:S01]  /*4fc0*/  LDS.128 R8, [UR9+0x3d0] ;  /* 0x0003d009ff087984 */ /* 0x000ea20008000c00 */
[C---:B------:R-:W-:Y:S01]  /*4fd0*/  FFMA R30, R17.reuse, R14, R19 ;  /* 0x0000000e111e7223 */ /* 0x040fe20000000013 */
[----:B--2---:R-:W-:Y:S01]  /*4fe0*/  FFMA R12, R20, R9, R29 ;  /* 0x00000009140c7223 */ /* 0x004fe2000000001d */
[----:B------:R-:W-:-:S03]  /*4ff0*/  FFMA R29, R17, R15, R18 ;  /* 0x0000000f111d7223 */ /* 0x000fc60000000012 */
[-C--:B---3--:R-:W-:Y:S02]  /*5000*/  FFMA R9, R21, R10.reuse, R12 ;  /* 0x0000000a15097223 */ /* 0x088fe4000000000c */
[----:B------:R-:W0:Y:S01]  /*5010*/  LDS.128 R12, [UR9+0x3e0] ;  /* 0x0003e009ff0c7984 */ /* 0x000e220008000c00 */
[C---:B------:R-:W-:Y:S01]  /*5020*/  FFMA R18, R20.reuse, R10, R26 ;  /* 0x0000000a14127223 */ /* 0x040fe2000000001a */
[----:B------:R-:W-:Y:S01]  /*5030*/  FFMA R26, R17, R8, R16 ;  /* 0x00000008111a7223 */ /* 0x000fe20000000010 */
[-C--:B------:R-:W-:Y:S02]  /*5040*/  FFMA R33, R20, R11.reuse, R33 ;  /* 0x0000000b14217223 */ /* 0x080fe40000000021 */
[CC--:B------:R-:W-:Y:S01]  /*5050*/  FFMA R17, R21.reuse, R11.reuse, R18 ;  /* 0x0000000b15117223 */ /* 0x0c0fe20000000012 */
[----:B----4-:R-:W-:Y:S02]  /*5060*/  FFMA R18, R6, R11, R9 ;  /* 0x0000000b06127223 */ /* 0x010fe40000000009 */
[----:B------:R-:W5:Y:S01]  /*5070*/  LDS.128 R8, [UR9+0x3f0] ;  /* 0x0003f009ff087984 */ /* 0x000f620008000c00 */
[CC--:B0-----:R-:W-:Y:S01]  /*5080*/  FFMA R32, R20.reuse, R12.reuse, R37 ;  /* 0x0000000c14207223 */ /* 0x0c1fe20000000025 */
[-C--:B------:R-:W-:Y:S01]  /*5090*/  FFMA R31, R20, R13.reuse, R31 ;  /* 0x0000000d141f7223 */ /* 0x080fe2000000001f */
[-C--:B------:R-:W-:Y:S01]  /*50a0*/  FFMA R16, R6, R12.reuse, R17 ;  /* 0x0000000c06107223 */ /* 0x080fe20000000011 */
[C---:B------:R-:W-:Y:S01]  /*50b0*/  FFMA R33, R21.reuse, R12, R33 ;  /* 0x0000000c15217223 */ /* 0x040fe20000000021 */
[C---:B------:R-:W-:Y:S01]  /*50c0*/  FFMA R17, R21.reuse, R13, R32 ;  /* 0x0000000d15117223 */ /* 0x040fe20000000020 */
[----:B------:R-:W-:-:S02]  /*50d0*/  FFMA R32, R21, R14, R31 ;  /* 0x0000000e15207223 */ /* 0x000fc4000000001f */
[C---:B------:R-:W-:Y:S01]  /*50e0*/  FFMA R36, R6.reuse, R13, R33 ;  /* 0x0000000d06247223 */ /* 0x040fe20000000021 */
[C---:B------:R-:W-:Y:S01]  /*50f0*/  FFMA R34, R6.reuse, R14, R17 ;  /* 0x0000000e06227223 */ /* 0x040fe20000000011 */
[----:B------:R-:W-:Y:S02]  /*5100*/  FFMA R32, R6, R15, R32 ;  /* 0x0000000f06207223 */ /* 0x000fe40000000020 */
[----:B------:R-:W0:Y:S01]  /*5110*/  LDS.128 R12, [UR9+0x400] ;  /* 0x00040009ff0c7984 */ /* 0x000e220008000c00 */
[CC--:B-----5:R-:W-:Y:S01]  /*5120*/  FFMA R17, R5.reuse, R8.reuse, R18 ;  /* 0x0000000805117223 */ /* 0x0e0fe20000000012 */
[C---:B-1----:R-:W-:Y:S01]  /*5130*/  FFMA R38, R20.reuse, R8, R35 ;  /* 0x0000000814267223 */ /* 0x042fe20000000023 */
[-C--:B------:R-:W-:Y:S01]  /*5140*/  FFMA R8, R20, R9.reuse, R22 ;  /* 0x0000000914087223 */ /* 0x080fe20000000016 */
[-C--:B------:R-:W-:Y:S01]  /*5150*/  FFMA R31, R5, R9.reuse, R16 ;  /* 0x00000009051f7223 */ /* 0x080fe20000000010 */
[-C--:B------:R-:W-:Y:S02]  /*5160*/  FFMA R22, R4, R9.reuse, R17 ;  /* 0x0000000904167223 */ /* 0x080fe40000000011 */
[----:B------:R-:W1:Y:S01]  /*5170*/  LDS.128 R16, [UR9+0x410] ;  /* 0x00041009ff107984 */ /* 0x000e620008000c00 */
[C---:B------:R-:W-:Y:S01]  /*5180*/  FFMA R33, R21.reuse, R9, R38 ;  /* 0x0000000915217223 */ /* 0x040fe20000000026 */
[-C--:B------:R-:W-:Y:S01]  /*5190*/  FFMA R38, R20, R10.reuse, R27 ;  /* 0x0000000a14267223 */ /* 0x080fe2000000001b */
[----:B------:R-:W-:-:S02]  /*51a0*/  FFMA R27, R21, R10, R8 ;  /* 0x0000000a151b7223 */ /* 0x000fc40000000008 */
[-C--:B------:R-:W-:Y:S01]  /*51b0*/  FFMA R8, R6, R10.reuse, R33 ;  /* 0x0000000a06087223 */ /* 0x080fe20000000021 */
[-C--:B------:R-:W-:Y:S01]  /*51c0*/  FFMA R33, R5, R10.reuse, R36 ;  /* 0x0000000a05217223 */ /* 0x080fe20000000024 */
[-C--:B------:R-:W-:Y:S01]  /*51d0*/  FFMA R36, R4, R10.reuse, R31 ;  /* 0x0000000a04247223 */ /* 0x080fe2000000001f */
[----:B------:R-:W-:Y:S01]  /*51e0*/  FFMA R9, R7, R10, R22 ;  /* 0x0000000a07097223 */ /* 0x000fe20000000016 */
[CC--:B------:R-:W-:Y:S01]  /*51f0*/  FFMA R10, R20.reuse, R11.reuse, R23 ;  /* 0x0000000b140a7223 */ /* 0x0c0fe20000000017 */
[-C--:B------:R-:W-:Y:S01]  /*5200*/  FFMA R23, R21, R11.reuse, R38 ;  /* 0x0000000b15177223 */ /* 0x080fe20000000026 */
[CC--:B------:R-:W-:Y:S01]  /*5210*/  FFMA R31, R5.reuse, R11.reuse, R34 ;  /* 0x0000000b051f7223 */ /* 0x0c0fe20000000022 */
[-C--:B0-----:R-:W-:Y:S01]  /*5220*/  FFMA R38, R20, R12.reuse, R25 ;  /* 0x0000000c14267223 */ /* 0x081fe20000000019 */
[-C--:B------:R-:W-:Y:S01]  /*5230*/  FFMA R22, R6, R11.reuse, R27 ;  /* 0x0000000b06167223 */ /* 0x080fe2000000001b */
[-C--:B------:R-:W-:Y:S01]  /*5240*/  FFMA R32, R5, R12.reuse, R32 ;  /* 0x0000000c05207223 */ /* 0x080fe20000000020 */
[-C--:B------:R-:W-:Y:S01]  /*5250*/  FFMA R34, R4, R11.reuse, R33 ;  /* 0x0000000b04227223 */ /* 0x080fe20000000021 */
[----:B------:R-:W-:Y:S01]  /*5260*/  FFMA R27, R7, R11, R36 ;  /* 0x0000000b071b7223 */ /* 0x000fe20000000024 */
[CC--:B------:R-:W-:Y:S01]  /*5270*/  FFMA R11, R21.reuse, R12.reuse, R10 ;  /* 0x0000000c150b7223 */ /* 0x0c0fe2000000000a */
[-C--:B------:R-:W-:Y:S01]  /*5280*/  FFMA R36, R6, R12.reuse, R23 ;  /* 0x0000000c06247223 */ /* 0x080fe20000000017 */
[CC--:B------:R-:W-:Y:S01]  /*5290*/  FFMA R10, R4.reuse, R12.reuse, R31 ;  /* 0x0000000c040a7223 */ /* 0x0c0fe2000000001f */
[-C--:B------:R-:W-:Y:S01]  /*52a0*/  FFMA R23, R21, R13.reuse, R38 ;  /* 0x0000000d15177223 */ /* 0x080fe20000000026 */
[-C--:B------:R-:W-:Y:S01]  /*52b0*/  FFMA R31, R4, R13.reuse, R32 ;  /* 0x0000000d041f7223 */ /* 0x080fe20000000020 */
[C---:B------:R-:W-:Y:S01]  /*52c0*/  FFMA R25, R7.reuse, R12, R34 ;  /* 0x0000000c07197223 */ /* 0x040fe20000000022 */
[CC--:B------:R-:W-:Y:S01]  /*52d0*/  FFMA R12, R6.reuse, R13.reuse, R11 ;  /* 0x0000000d060c7223 */ /* 0x0c0fe2000000000b */
[-C--:B------:R-:W-:Y:S01]  /*52e0*/  FFMA R32, R6, R14.reuse, R23 ;  /* 0x0000000e06207223 */ /* 0x080fe20000000017 */
[C---:B------:R-:W-:Y:S01]  /*52f0*/  FFMA R23, R7.reuse, R14, R31 ;  /* 0x0000000e07177223 */ /* 0x040fe2000000001f */
[----:B------:R-:W-:Y:S01]  /*5300*/  FFMA R13, R7, R13, R10 ;  /* 0x0000000d070d7223 */ /* 0x000fe2000000000a */
[-C--:B------:R-:W-:Y:S01]  /*5310*/  FFMA R31, R5, R15.reuse, R8 ;  /* 0x0000000f051f7223 */ /* 0x080fe20000000008 */
[----:B------:R-:W-:-:S02]  /*5320*/  FFMA R14, R2, R15, R9 ;  /* 0x0000000f020e7223 */ /* 0x000fc40000000009 */
[----:B------:R-:W0:Y:S01]  /*5330*/  LDS.128 R8, [UR9+0x420] ;  /* 0x00042009ff087984 */ /* 0x000e220008000c00 */
[C---:B------:R-:W-:Y:S01]  /*5340*/  FFMA R24, R20.reuse, R15, R24 ;  /* 0x0000000f14187223 */ /* 0x040fe20000000018 */
[----:B------:R-:W2:Y:S01]  /*5350*/  S2UR UR4, SR_CTAID.X ;  /* 0x00000000000479c3 */ /* 0x000ea20000002500 */
[CC--:B-1----:R-:W-:Y:S01]  /*5360*/  FFMA R38, R20.reuse, R16.reuse, R28 ;  /* 0x0000001014267223 */ /* 0x0c2fe2000000001c */
[----:B------:R-:W-:Y:S01]  /*5370*/  FFMA R33, R5, R16, R22 ;  /* 0x0000001005217223 */ /* 0x000fe20000000016 */
[C---:B------:R-:W-:Y:S01]  /*5380*/  FFMA R30, R20.reuse, R17, R30 ;  /* 0x00000011141e7223 */ /* 0x040fe2000000001e */
[C---:B------:R-:W-:Y:S01]  /*5390*/  FFMA R28, R20.reuse, R18, R29 ;  /* 0x00000012141c7223 */ /* 0x040fe2000000001d */
[----:B------:R-:W-:Y:S01]  /*53a0*/  FFMA R34, R20, R19, R26 ;  /* 0x0000001314227223 */ /* 0x000fe2000000001a */
[-C--:B------:R-:W-:Y:S01]  /*53b0*/  FFMA R29, R21, R16.reuse, R24 ;  /* 0x00000010151d7223 */ /* 0x080fe20000000018 */
[-C--:B------:R-:W-:Y:S01]  /*53c0*/  FFMA R20, R2, R16.reuse, R27 ;  /* 0x0000001002147223 */ /* 0x080fe2000000001b */
[CC--:B------:R-:W-:Y:S01]  /*53d0*/  FFMA R22, R4.reuse, R16.reuse, R31 ;  /* 0x0000001004167223 */ /* 0x0c0fe2000000001f */
[----:B------:R-:W-:Y:S01]  /*53e0*/  FFMA R27, R3, R16, R14 ;  /* 0x00000010031b7223 */ /* 0x000fe2000000000e */
[-C--:B------:R-:W-:Y:S01]  /*53f0*/  FFMA R15, R21, R17.reuse, R38 ;  /* 0x00000011150f7223 */ /* 0x080fe20000000026 */
[-C--:B------:R-:W-:Y:S01]  /*5400*/  FFMA R14, R4, R17.reuse, R33 ;  /* 0x00000011040e7223 */ /* 0x080fe20000000021 */
[-C--:B------:R-:W-:Y:S01]  /*5410*/  FFMA R16, R6, R17.reuse, R29 ;  /* 0x0000001106107223 */ /* 0x080fe2000000001d */
[-C--:B------:R-:W-:Y:S01]  /*5420*/  FFMA R29, R7, R17.reuse, R22 ;  /* 0x00000011071d7223 */ /* 0x080fe20000000016 */
[-C--:B------:R-:W-:Y:S01]  /*5430*/  FFMA R35, R3, R17.reuse, R20 ;  /* 0x0000001103237223 */ /* 0x080fe20000000014 */
[CC--:B------:R-:W-:Y:S01]  /*5440*/  FFMA R31, R5.reuse, R17.reuse, R36 ;  /* 0x00000011051f7223 */ /* 0x0c0fe20000000024 */
[-C--:B------:R-:W-:Y:S01]  /*5450*/  FFMA R22, R2, R17.reuse, R25 ;  /* 0x0000001102167223 */ /* 0x080fe20000000019 */
[----:B------:R-:W-:Y:S01]  /*5460*/  FFMA R20, R0, R17, R27 ;  /* 0x0000001100147223 */ /* 0x000fe2000000001b */
[-C--:B------:R-:W-:Y:S01]  /*5470*/  FFMA R36, R6, R18.reuse, R15 ;  /* 0x0000001206247223 */ /* 0x080fe2000000000f */
[-C--:B------:R-:W-:Y:S01]  /*5480*/  FFMA R27, R5, R18.reuse, R12 ;  /* 0x00000012051b7223 */ /* 0x080fe2000000000c */
[-C--:B------:R-:W-:Y:S01]  /*5490*/  FFMA R17, R7, R18.reuse, R14 ;  /* 0x0000001207117223 */ /* 0x080fe2000000000e */
[-C--:B------:R-:W-:Y:S01]  /*54a0*/  FFMA R38, R2, R18.reuse, R13 ;  /* 0x0000001202267223 */ /* 0x080fe2000000000d */
[----:B------:R-:W1:Y:S01]  /*54b0*/  S2R R24, SR_TID.X ;  /* 0x0000000000187919 */ /* 0x000e620000002100 */
[----:B------:R-:W3:Y:S01]  /*54c0*/  LDS.128 R12, [UR9+0x430] ;  /* 0x00043009ff0c7984 */ /* 0x000ee20008000c00 */
        /* <DEDUP_REMOVED lines=12> */
[----:B0-----:R-:W-:Y:S01]  /*5590*/  FFMA R34, R21, R8, R34 ;  /* 0x0000000815227223 */ /* 0x001fe20000000022 */
[CC--:B------:R-:W-:Y:S01]  /*55a0*/  FFMA R19, R5.reuse, R10.reuse, R16 ;  /* 0x0000000a05137223 */ /* 0x0c0fe20000000010 */
[----:B------:R-:W-:Y:S01]  /*55b0*/  FFMA R16, R2, R10, R29 ;  /* 0x0000000a02107223 */ /* 0x000fe2000000001d */
[C---:B------:R-:W-:Y:S01]  /*55c0*/  FFMA R32, R6.reuse, R8, R35 ;  /* 0x0000000806207223 */ /* 0x040fe20000000023 */
[----:B------:R-:W-:Y:S01]  /*55d0*/  FFMA R21, R6, R9, R34 ;  /* 0x0000000906157223 */ /* 0x000fe20000000022 */
[----:B--2---:R-:W-:Y:S01]  /*55e0*/  UIMAD UR6, UR6, -0x3c, UR4 ;  /* 0xffffffc4060678a4 */ /* 0x004fe2000f8e0204 */
[-C--:B------:R-:W-:Y:S01]  /*55f0*/  FFMA R29, R5, R11.reuse, R36 ;  /* 0x0000000b051d7223 */ /* 0x080fe20000000024 */
[-C--:B------:R-:W-:Y:S01]  /*5600*/  FFMA R6, R4, R11.reuse, R19 ;  /* 0x0000000b04067223 */ /* 0x080fe20000000013 */
[-C--:B------:R-:W-:Y:S01]  /*5610*/  FFMA R10, R2, R11.reuse, R17 ;  /* 0x0000000b020a7223 */ /* 0x080fe20000000011 */
[----:B------:R-:W-:-:S02]  /*5620*/  FFMA R11, R3, R11, R16 ;  /* 0x0000000b030b7223 */ /* 0x000fc40000000010 */
[----:B------:R-:W0:Y:S01]  /*5630*/  LDS.128 R16, [UR9+0x440] ;  /* 0x00044009ff107984 */ /* 0x000e220008000c00 */
[----:B------:R-:W-:-:S04]  /*5640*/  UIMAD.WIDE.U32 UR4, UR6, -0x55555555, URZ ;  /* 0xaaaaaaab060478a5 */ /* 0x000fc8000f8e00ff */
[----:B------:R-:W-:Y:S01]  /*5650*/  USHF.R.U32.HI UR4, URZ, 0x2, UR5 ;  /* 0x00000002ff047899 */ /* 0x000fe20008011605 */
[----:B-1----:R-:W-:-:S03]  /*5660*/  IMAD R24, R24, 0x310, RZ ;  /* 0x0000031018187824 */ /* 0x002fc600078e02ff */
[----:B------:R-:W-:Y:S01]  /*5670*/  UIMAD UR4, UR4, 0x54, URZ ;  /* 0x00000054040478a4 */ /* 0x000fe2000f8e02ff */
[-C--:B------:R-:W-:Y:S01]  /*5680*/  FFMA R34, R4, R8.reuse, R25 ;  /* 0x0000000804227223 */ /* 0x080fe20000000019 */
[-C--:B------:R-:W-:Y:S01]  /*5690*/  FFMA R25, R3, R8.reuse, R30 ;  /* 0x0000000803197223 */ /* 0x080fe2000000001e */
[CC--:B------:R-:W-:Y:S01]  /*56a0*/  FFMA R33, R7.reuse, R8.reuse, R28 ;  /* 0x0000000807217223 */ /* 0x0c0fe2000000001c */
[----:B------:R-:W-:Y:S02]  /*56b0*/  FFMA R31, R0, R8, R31 ;  /* 0x00000008001f7223 */ /* 0x000fe4000000001f */
[----:B------:R-:W-:Y:S01]  /*56c0*/  IADD3 R28, PT, PT, R24, UR4, RZ ;  /* 0x00000004181c7c10 */ /* 0x000fe2000fffe0ff */
[-C--:B------:R-:W-:Y:S01]  /*56d0*/  FFMA R35, R7, R9.reuse, R34 ;  /* 0x0000000907237223 */ /* 0x080fe20000000022 */
[----:B------:R-:W-:Y:S01]  /*56e0*/  FFMA R25, R0, R9, R25 ;  /* 0x0000000900197223 */ /* 0x000fe20000000019 */
[C---:B---3--:R-:W-:Y:S01]  /*56f0*/  FFMA R8, R5.reuse, R12, R26 ;  /* 0x0000000c05087223 */ /* 0x048fe2000000001a */
[CC--:B------:R-:W-:Y:S01]  /*5700*/  FFMA R37, R5.reuse, R13.reuse, R32 ;  /* 0x0000000d05257223 */ /* 0x0c0fe20000000020 */
[----:B------:R-:W-:Y:S01]  /*5710*/  FFMA R34, R5, R14, R21 ;  /* 0x0000000e05227223 */ /* 0x000fe20000000015 */
[----:B------:R-:W-:Y:S01]  /*5720*/  IADD3 R9, P0, PT, R28, UR8, RZ ;  /* 0x000000081c097c10 */ /* 0x000fe2000ff1e0ff */
[C---:B------:R-:W-:Y:S01]  /*5730*/  FFMA R26, R4.reuse, R12, R29 ;  /* 0x0000000c041a7223 */ /* 0x040fe2000000001d */
[C---:B------:R-:W-:Y:S01]  /*5740*/  FFMA R32, R4.reuse, R13, R8 ;  /* 0x0000000d04207223 */ /* 0x040fe20000000008 */
[C---:B------:R-:W-:Y:S01]  /*5750*/  FFMA R30, R4.reuse, R14, R37 ;  /* 0x0000000e041e7223 */ /* 0x040fe20000000025 */
[----:B------:R-:W-:Y:S01]  /*5760*/  FFMA R5, R4, R15, R34 ;  /* 0x0000000f04057223 */ /* 0x000fe20000000022 */
[----:B------:R-:W-:-:S02]  /*5770*/  IADD3.X R4, PT, PT, RZ, RZ, RZ, P0, !PT ;  /* 0x000000ffff047210 */ /* 0x000fc400007fe4ff */
[----:B------:R-:W-:Y:S01]  /*5780*/  LEA R8, P0, R9, UR12, 0x2 ;  /* 0x0000000c09087c11 */ /* 0x000fe2000f8010ff */
[----:B------:R-:W-:-:S03]  /*5790*/  FFMA R21, R7, R12, R6 ;  /* 0x0000000c07157223 */ /* 0x000fc60000000006 */
[----:B------:R-:W-:Y:S01]  /*57a0*/  LEA.HI.X R9, R9, UR13, R4, 0x2, P0 ;  /* 0x0000000d09097c11 */ /* 0x000fe200080f1404 */
[-C--:B------:R-:W-:Y:S01]  /*57b0*/  FFMA R4, R2, R12.reuse, R27 ;  /* 0x0000000c02047223 */ /* 0x080fe2000000001b */
[CC--:B------:R-:W-:Y:S01]  /*57c0*/  FFMA R29, R3.reuse, R12.reuse, R10 ;  /* 0x0000000c031d7223 */ /* 0x0c0fe2000000000a */
[----:B------:R-:W-:Y:S01]  /*57d0*/  FFMA R12, R0, R12, R11 ;  /* 0x0000000c000c7223 */ /* 0x000fe2000000000b */
[CC--:B------:R-:W-:Y:S01]  /*57e0*/  FFMA R6, R2.reuse, R13.reuse, R33 ;  /* 0x0000000d02067223 */ /* 0x0c0fe20000000021 */
[-C--:B------:R-:W-:Y:S01]  /*57f0*/  FFMA R11, R3, R13.reuse, R4 ;  /* 0x0000000d030b7223 */ /* 0x080fe20000000004 */
[-C--:B------:R-:W-:Y:S01]  /*5800*/  FFMA R4, R2, R14.reuse, R35 ;  /* 0x0000000e02047223 */ /* 0x080fe20000000023 */
[CC--:B------:R-:W-:Y:S01]  /*5810*/  FFMA R27, R7.reuse, R13.reuse, R26 ;  /* 0x0000000d071b7223 */ /* 0x0c0fe2000000001a */
[----:B------:R-:W-:Y:S01]  /*5820*/  FFMA R26, R0, R13, R29 ;  /* 0x0000000d001a7223 */ /* 0x000fe2000000001d */
[CC--:B------:R-:W-:Y:S01]  /*5830*/  FFMA R33, R7.reuse, R15.reuse, R30 ;  /* 0x0000000f07217223 */ /* 0x0c0fe2000000001e */
[-C--:B------:R-:W-:Y:S01]  /*5840*/  FFMA R13, R7, R14.reuse, R32 ;  /* 0x0000000e070d7223 */ /* 0x080fe20000000020 */
[C---:B------:R-:W-:Y:S01]  /*5850*/  FFMA R35, R3.reuse, R14, R6 ;  /* 0x0000000e03237223 */ /* 0x040fe20000000006 */
[----:B------:R-:W-:Y:S01]  /*5860*/  FFMA R29, R3, R15, R4 ;  /* 0x0000000f031d7223 */ /* 0x000fe20000000004 */
[----:B0-----:R-:W-:-:S02]  /*5870*/  FFMA R30, R7, R16, R5 ;  /* 0x00000010071e7223 */ /* 0x001fc40000000005 */
[----:B------:R-:W0:Y:S01]  /*5880*/  LDS.128 R4, [UR9+0x450] ;  /* 0x00045009ff047984 */ /* 0x000e220008000c00 */
[----:B------:R-:W-:Y:S01]  /*5890*/  UISETP.GT.U32.AND UP0, UPT, UR6, 0x3b, UPT ;  /* 0x0000003b0600788c */ /* 0x000fe2000bf04070 */
[C---:B------:R-:W-:Y:S01]  /*58a0*/  FFMA R14, R0.reuse, R14, R11 ;  /* 0x0000000e000e7223 */ /* 0x040fe2000000000b */
[----:B------:R-:W-:-:S07]  /*58b0*/  FFMA R15, R0, R15, R35 ;  /* 0x0000000f000f7223 */ /* 0x000fce0000000023 */
[----:B------:R-:W-:Y:S05]  /*58c0*/  BRA.U UP0, `(.L_x_5) ;  /* 0x0000000100187547 */ /* 0x000fea000b800000 */
[----:B------:R-:W1:Y:S01]  /*58d0*/  LDC.64 R10, c[0x0][0x390] ;  /* 0x0000e400ff0a7b82 */ /* 0x000e620000000a00 */
[----:B------:R-:W-:-:S05]  /*58e0*/  IADD3 R35, PT, PT, R28, UR8, RZ ;  /* 0x000000081c237c10 */ /* 0x000fca000fffe0ff */
[----:B-1----:R-:W-:-:S05]  /*58f0*/  IMAD.WIDE.U32 R10, R35, 0x4, R10 ;  /* 0x00000004230a7825 */ /* 0x002fca00078e000a */
[----:B------:R1:W-:Y:S04]  /*5900*/  REDG.E.ADD.F32.FTZ.RN.STRONG.GPU desc[UR10][R10.64], R20 ;  /* 0x000000140a0079a6 */ /* 0x0003e8000c12f30a */
[----:B------:R1:W-:Y:S04]  /*5910*/  REDG.E.ADD.F32.FTZ.RN.STRONG.GPU desc[UR10][R8.64+0x4], R22 ;  /* 0x00000416080079a6 */ /* 0x0003e8000c12f30a */
[----:B------:R1:W-:Y:S02]  /*5920*/  REDG.E.ADD.F32.FTZ.RN.STRONG.GPU desc[UR10][R8.64+0x8], R23 ;  /* 0x00000817080079a6 */ /* 0x0003e4000c12f30a */
.L_x_5:
[----:B------:R-:W-:-:S04]  /*5930*/  UISETP.GT.U32.AND UP0, UPT, UR7, 0x4, UPT ;  /* 0x000000040700788c */ /* 0x000fc8000bf04070 */
[----:B------:R-:W-:-:S09]  /*5940*/  UISETP.GT.U32.OR UP1, UPT, UR6, 0x3b, UP0 ;  /* 0x0000003b0600788c */ /* 0x000fd20008724470 */
[----:B------:R-:W-:Y:S05]  /*5950*/  BRA.U UP1, `(.L_x_6) ;  /* 0x0000000101087547 */ /* 0x000fea000b800000 */
[----:B------:R2:W-:Y:S04]  /*5960*/  REDG.E.ADD.F32.FTZ.RN.STRONG.GPU desc[UR10][R8.64+0xc], R31 ;  /* 0x00000c1f080079a6 */ /* 0x0005e8000c12f30a */
[----:B------:R2:W-:Y:S02]  /*5970*/  REDG.E.ADD.F32.FTZ.RN.STRONG.GPU desc[UR10][R8.64+0x10], R25 ;  /* 0x00001019080079a6 */ /* 0x0005e4000c12f30a */
.L_x_6:
[----:B------:R-:W-:Y:S01]  /*5980*/  IADD3 R24, P0, PT, R24, UR4, RZ ;  /* 0x0000000418187c10 */ /* 0x000fe2000ff1e0ff */
[----:B------:R-:W-:Y:S01]  /*5990*/  UIADD3 UR5, UPT, UPT, UR8, 0x1, URZ ;  /* 0x0000000108057890 */ /* 0x000fe2000fffe0ff */
[C---:B-12---:R-:W-:Y:S01]  /*59a0*/  FFMA R8, R2.reuse, R17, R21 ;  /* 0x0000001102087223 */ /* 0x046fe20000000015 */
[----:B------:R-:W-:Y:S01]  /*59b0*/  UIADD3 UR4, UPT, UPT, UR8, 0x2, URZ ;  /* 0x0000000208047890 */ /* 0x000fe2000fffe0ff */
[----:B------:R-:W-:Y:S01]  /*59c0*/  IADD3.X R17, PT, PT, RZ, RZ, RZ, P0, !PT ;  /* 0x000000ffff117210 */ /* 0x000fe200007fe4ff */
[----:B------:R-:W-:Y:S01]  /*59d0*/  UISETP.GT.U32.AND UP1, UPT, UR6, 0x35, UPT ;  /* 0x000000350600788c */ /* 0x000fe2000bf24070 */
[-C--:B------:R-:W-:Y:S01]  /*59e0*/  FFMA R22, R2, R18.reuse, R27 ;  /* 0x0000001202167223 */ /* 0x080fe2000000001b */
[C---:B------:R-:W-:Y:S01]  /*59f0*/  IADD3 R9, P0, PT, R24.reuse, UR8, RZ ;  /* 0x0000000818097c10 */ /* 0x040fe2000ff1e0ff */
[----:B------:R-:W-:Y:S01]  /*5a00*/  FFMA R23, R3, R18, R8 ;  /* 0x0000001203177223 */ /* 0x000fe20000000008 */
[----:B------:R-:W-:Y:S01]  /*5a10*/  IADD3 R11, P2, PT, R24, UR5, RZ ;  /* 0x00000005180b7c10 */ /* 0x000fe2000ff5e0ff */
[----:B------:R-:W-:Y:S01]  /*5a20*/  FFMA R29, R0, R16, R29 ;  /* 0x00000010001d7223 */ /* 0x000fe2000000001d */
[----:B------:R-:W-:-:S02]  /*5a30*/  IADD3 R18, P1, PT, R24, UR4, RZ ;  /* 0x0000000418127c10 */ /* 0x000fc4000ff3e0ff */
[-C--:B------:R-:W-:Y:S02]  /*5a40*/  IADD3.X R32, PT, PT, RZ, R17.reuse, RZ, P0, !PT ;  /* 0x00000011ff207210 */ /* 0x080fe400007fe4ff */
[----:B------:R-:W-:Y:S02]  /*5a50*/  LEA R8, P0, R9, UR12, 0x2 ;  /* 0x0000000c09087c11 */ /* 0x000fe4000f8010ff */
[-C--:B------:R-:W-:Y:S02]  /*5a60*/  IADD3.X R28, PT, PT, RZ, R17.reuse, RZ, P2, !PT ;  /* 0x00000011ff1c7210 */ /* 0x080fe400017fe4ff */
[----:B------:R-:W-:Y:S02]  /*5a70*/  IADD3.X R21, PT, PT, RZ, R17, RZ, P1, !PT ;  /* 0x00000011ff157210 */ /* 0x000fe40000ffe4ff */
[----:B------:R-:W-:Y:S02]  /*5a80*/  LEA R10, P2, R11, UR12, 0x2 ;  /* 0x0000000c0b0a7c11 */ /* 0x000fe4000f8410ff */
[----:B------:R-:W-:-:S02]  /*5a90*/  LEA R20, P1, R18, UR12, 0x2 ;  /* 0x0000000c12147c11 */ /* 0x000fc4000f8210ff */
[----:B------:R-:W-:Y:S02]  /*5aa0*/  LEA.HI.X R9, R9, UR13, R32, 0x2, P0 ;  /* 0x0000000d09097c11 */ /* 0x000fe400080f1420 */
[----:B------:R-:W-:Y:S02]  /*5ab0*/  LEA.HI.X R11, R11, UR13, R28, 0x2, P2 ;  /* 0x0000000d0b0b7c11 */ /* 0x000fe400090f141c */
[----:B------:R-:W-:Y:S02]  /*5ac0*/  LEA.HI.X R21, R18, UR13, R21, 0x2, P1 ;  /* 0x0000000d12157c11 */ /* 0x000fe400088f1415 */
[----:B------:R-:W-:Y:S01]  /*5ad0*/  PLOP3.LUT P0, PT, PT, PT, PT, 0x80, 0x8 ;  /* 0x000000000008781c */ /* 0x000fe20003f0f070 */
[----:B------:R-:W-:-:S12]  /*5ae0*/  BRA.U UP1, `(.L_x_7) ;  /* 0x0000000101107547 */ /* 0x000fd8000b800000 */
[----:B------:R1:W-:Y:S04]  /*5af0*/  REDG.E.ADD.F32.FTZ.RN.STRONG.GPU desc[UR10][R8.64+0x70], R12 ;  /* 0x0000700c080079a6 */ /* 0x0003e8000c12f30a */
[----:B------:R1:W-:Y:S04]  /*5b00*/  REDG.E.ADD.F32.FTZ.RN.STRONG.GPU desc[UR10][R10.64+0x70], R26 ;  /* 0x0000701a0a0079a6 */ /* 0x0003e8000c12f30a */
[----:B------:R1:W-:Y:S01]  /*5b10*/  REDG.E.ADD.F32.FTZ.RN.STRONG.GPU desc[UR10][R20.64+0x70], R14 ;  /* 0x0000700e140079a6 */ /* 0x0003e2000c12f30a */
[----:B------:R-:W-:-:S13]  /*5b20*/  PLOP3.LUT P0, PT, PT, PT, UP0, 0x80, 0x8 ;  /* 0x000000000008781c */ /* 0x000fda0003f0f008 */
.L_x_7:
[----:B------:R-:W-:Y:S01]  /*5b30*/  UIADD3 UR4, UPT, UPT, UR8, 0x3, URZ ;  /* 0x0000000308047890 */ /* 0x000fe2000fffe0ff */
[CC--:B-1----:R-:W-:Y:S01]  /*5b40*/  FFMA R12, R2.reuse, R19.reuse, R13 ;  /* 0x00000013020c7223 */ /* 0x0c2fe2000000000d */
[----:B------:R-:W-:Y:S01]  /*5b50*/  UIADD3 UR8, UPT, UPT, UR8, 0x4, URZ ;  /* 0x0000000408087890 */ /* 0x000fe2000fffe0ff */
[C---:B------:R-:W-:Y:S01]  /*5b60*/  FFMA R13, R3.reuse, R19, R22 ;  /* 0x00000013030d7223 */ /* 0x040fe20000000016 */
[CC--:B0-----:R-:W-:Y:S01]  /*5b70*/  FFMA R14, R2.reuse, R4.reuse, R33 ;  /* 0x00000004020e7223 */ /* 0x0c1fe20000000021 */
[----:B------:R-:W-:Y:S01]  /*5b80*/  FFMA R30, R2, R5, R30 ;  /* 0x00000005021e7223 */ /* 0x000fe2000000001e */
[C---:B------:R-:W-:Y:S01]  /*5b90*/  IADD3 R18, P1, PT, R24.reuse, UR4, RZ ;  /* 0x0000000418127c10 */ /* 0x040fe2000ff3e0ff */
[C---:B------:R-:W-:Y:S01]  /*5ba0*/  FFMA R16, R3.reuse, R4, R12 ;  /* 0x0000000403107223 */ /* 0x040fe2000000000c */
[----:B------:R-:W-:Y:S01]  /*5bb0*/  IADD3 R24, P2, PT, R24, UR8, RZ ;  /* 0x0000000818187c10 */ /* 0x000fe2000ff5e0ff */
[----:B------:R-:W-:Y:S01]  /*5bc0*/  FFMA R19, R0, R19, R23 ;  /* 0x0000001300137223 */ /* 0x000fe20000000017 */
[----:B------:R-:W-:Y:S01]  /*5bd0*/  IADD3.X R27, PT, PT, RZ, R17, RZ, P1, !PT ;  /* 0x00000011ff1b7210 */ /* 0x000fe20000ffe4ff */
[C---:B------:R-:W-:Y:S01]  /*5be0*/  FFMA R23, R3.reuse, R5, R14 ;  /* 0x0000000503177223 */ /* 0x040fe2000000000e */
[----:B------:R-:W-:Y:S01]  /*5bf0*/  IADD3.X R25, PT, PT, RZ, R17, RZ, P2, !PT ;  /* 0x00000011ff197210 */ /* 0x000fe200017fe4ff */
[----:B------:R-:W-:Y:S01]  /*5c00*/  FFMA R30, R3, R6, R30 ;  /* 0x00000006031e7223 */ /* 0x000fe2000000001e */
[----:B------:R-:W-:Y:S01]  /*5c10*/  LEA R12, P1, R18, UR12, 0x2 ;  /* 0x0000000c120c7c11 */ /* 0x000fe2000f8210ff */
[----:B------:R-:W-:Y:S01]  /*5c20*/  FFMA R17, R0, R4, R13 ;  /* 0x0000000400117223 */ /* 0x000fe2000000000d */
[----:B------:R-:W-:Y:S01]  /*5c30*/  LEA R2, P2, R24, UR12, 0x2 ;  /* 0x0000000c18027c11 */ /* 0x000fe2000f8410ff */
[----:B------:R-:W-:Y:S01]  /*5c40*/  FFMA R5, R0, R5, R16 ;  /* 0x0000000500057223 */ /* 0x000fe20000000010 */
[----:B------:R-:W-:Y:S01]  /*5c50*/  LEA.HI.X R13, R18, UR13, R27, 0x2, P1 ;  /* 0x0000000d120d7c11 */ /* 0x000fe200088f141b */
[----:B------:R-:W-:Y:S01]  /*5c60*/  FFMA R23, R0, R6, R23 ;  /* 0x0000000600177223 */ /* 0x000fe20000000017 */
[----:B------:R-:W-:Y:S01]  /*5c70*/  LEA.HI.X R3, R24, UR13, R25, 0x2, P2 ;  /* 0x0000000d18037c11 */ /* 0x000fe200090f1419 */
[----:B------:R-:W-:Y:S01]  /*5c80*/  FFMA R7, R0, R7, R30 ;  /* 0x0000000700077223 */ /* 0x000fe2000000001e */
[----:B------:R-:W-:Y:S07]  /*5c90*/  @P0 BRA `(.L_x_8) ;  /* 0x0000000000080947 */ /* 0x000fee0003800000 */
[----:B------:R0:W-:Y:S04]  /*5ca0*/  REDG.E.ADD.F32.FTZ.RN.STRONG.GPU desc[UR10][R12.64+0x70], R15 ;  /* 0x0000700f0c0079a6 */ /* 0x0001e8000c12f30a */
[----:B------:R0:W-:Y:S02]  /*5cb0*/  REDG.E.ADD.F32.FTZ.RN.STRONG.GPU desc[UR10][R2.64+0x70], R29 ;  /* 0x0000701d020079a6 */ /* 0x0001e4000c12f30a */
.L_x_8:
[----:B------:R-:W-:Y:S05]  /*5cc0*/  BRA.U UP1, `(.L_x_9) ;  /* 0x00000001010c7547 */ /* 0x000fea000b800000 */
[----:B------:R1:W-:Y:S04]  /*5cd0*/  REDG.E.ADD.F32.FTZ.RN.STRONG.GPU desc[UR10][R8.64+0xe0], R19 ;  /* 0x0000e013080079a6 */ /* 0x0003e8000c12f30a */
[----:B------:R1:W-:Y:S04]  /*5ce0*/  REDG.E.ADD.F32.FTZ.RN.STRONG.GPU desc[UR10][R10.64+0xe0], R17 ;  /* 0x0000e0110a0079a6 */ /* 0x0003e8000c12f30a */
[----:B------:R1:W-:Y:S02]  /*5cf0*/  REDG.E.ADD.F32.FTZ.RN.STRONG.GPU desc[UR10][R20.64+0xe0], R5 ;  /* 0x0000e005140079a6 */ /* 0x0003e4000c12f30a */
.L_x_9:
[----:B------:R-:W-:Y:S05]  /*5d00*/  @P0 EXIT ;  /* 0x000000000000094d */ /* 0x000fea0003800000 */
[----:B------:R-:W-:Y:S04]  /*5d10*/  REDG.E.ADD.F32.FTZ.RN.STRONG.GPU desc[UR10][R12.64+0xe0], R23 ;  /* 0x0000e0170c0079a6 */ /* 0x000fe8000c12f30a */
[----:B------:R-:W-:Y:S01]  /*5d20*/  REDG.E.ADD.F32.FTZ.RN.STRONG.GPU desc[UR10][R2.64+0xe0], R7 ;  /* 0x0000e007020079a6 */ /* 0x000fe2000c12f30a */
[----:B------:R-:W-:Y:S05]  /*5d30*/  EXIT ;  /* 0x000000000000794d */ /* 0x000fea0003800000 */
.L_x_10:
[----:B------:R-:W-:-:S00]  /*5d40*/  BRA `(.L_x_10) ;  /* 0xfffffffc00fc7947 */ /* 0x000fc0000383ffff */
[----:B------:R-:W-:-:S00]  /*5d50*/  NOP ;  /* 0x0000000000007918 */ /* 0x000fc00000000000 */
        /* <DEDUP_REMOVED lines=10> */
.L_x_42:


//--------------------- .text._Z9transformPfS_    --------------------------
	.section	.text._Z9transformPfS_,"ax",@progbits
	.align	128
        .global         _Z9transformPfS_
        .type           _Z9transformPfS_,@function
        .size           _Z9transformPfS_,(.L_x_43 - _Z9transformPfS_)
        .other          _Z9transformPfS_,@"STO_CUDA_ENTRY STV_DEFAULT"
_Z9transformPfS_:
.text._Z9transformPfS_:
[----:B------:R-:W-:Y:S01]  /*0000*/  LDC R1, c[0x0][0x37c] ;  /* 0x0000df00ff017b82 */ /* 0x000fe20000000800 */
[----:B------:R-:W0:Y:S07]  /*0010*/  S2R R0, SR_TID.X ;  /* 0x0000000000007919 */ /* 0x000e2e0000002100 */
[----:B------:R-:W0:Y:S08]  /*0020*/  S2UR UR4, SR_CTAID.X ;  /* 0x00000000000479c3 */ /* 0x000e300000002500 */
[----:B------:R-:W0:Y:S02]  /*0030*/  LDC R3, c[0x0][0x360] ;  /* 0x0000d800ff037b82 */ /* 0x000e240000000800 */
[----:B0-----:R-:W-:-:S05]  /*0040*/  IMAD R0, R3, UR4, R0 ;  /* 0x0000000403007c24 */ /* 0x001fca000f8e0200 */
[----:B------:R-:W-:-:S13]  /*0050*/  ISETP.GT.U32.AND P0, PT, R0, 0x61ff, PT ;  /* 0x000061ff0000780c */ /* 0x000fda0003f04070 */
[----:B------:R-:W-:Y:S05]  /*0060*/  @P0 EXIT ;  /* 0x000000000000094d */ /* 0x000fea0003800000 */
[----:B------:R-:W0:Y:S01]  /*0070*/  LDCU UR4, c[0x0][0x370] ;  /* 0x00006e00ff0477ac */ /* 0x000e220008000800 */
[----:B------:R-:W1:Y:S01]  /*0080*/  LDCU.64 UR6, c[0x0][0x358] ;  /* 0x00006b00ff0677ac */ /* 0x000e620008000a00 */
[----:B0-----:R-:W-:-:S07]  /*0090*/  IMAD R3, R3, UR4, RZ ;  /* 0x0000000403037c24 */ /* 0x001fce000f8e02ff */
.L_x_17:
[----:B0-----:R-:W-:Y:S01]  /*00a0*/  LOP3.LUT R6, R0, 0xffff, RZ, 0xc0, !PT ;  /* 0x0000ffff00067812 */ /* 0x001fe200078ec0ff */
[----:B------:R-:W0:Y:S03]  /*00b0*/  LDC.64 R4, c[0x0][0x380] ;  /* 0x0000e000ff047b82 */ /* 0x000e260000000a00 */
[----:B------:R-:W-:-:S04]  /*00c0*/  SHF.R.U32.HI R6, RZ, 0x4, R6 ;  /* 0x00000004ff067819 */ /* 0x000fc80000011606 */
[----:B------:R-:W-:-:S05]  /*00d0*/  LOP3.LUT R6, R6, 0xffff, RZ, 0xc0, !PT ;  /* 0x0000ffff06067812 */ /* 0x000fca00078ec0ff */
[----:B------:R-:W-:-:S05]  /*00e0*/  IMAD R6, R6, 0xa73, RZ ;  /* 0x00000a7306067824 */ /* 0x000fca00078e02ff */
[----:B------:R-:W-:-:S04]  /*00f0*/  SHF.R.U32.HI R7, RZ, 0x11, R6 ;  /* 0x00000011ff077819 */ /* 0x000fc80000011606 */
[----:B------:R-:W-:Y:S01]  /*0100*/  PRMT R6, R7, 0x9910, RZ ;  /* 0x0000991007067816 */ /* 0x000fe200000000ff */
[----:B0-----:R-:W-:-:S04]  /*0110*/  IMAD.WIDE.U32 R4, R0, 0x4, R4 ;  /* 0x0000000400047825 */ /* 0x001fc800078e0004 */
[----:B------:R-:W-:Y:S01]  /*0120*/  IMAD R6, R6, 0x310, RZ ;  /* 0x0000031006067824 */ /* 0x000fe200078e02ff */
[----:B-1---5:R0:W5:Y:S01]  /*0130*/  LDG.E R2, desc[UR6][R4.64] ;  /* 0x0000000604027981 */ /* 0x022162000c1e1900 */
[----:B------:R-:W-:Y:S02]  /*0140*/  BSSY.RECONVERGENT B0, `(.L_x_11) ;  /* 0x000003b000007945 */ /* 0x000fe40003800200 */
[----:B------:R-:W-:-:S05]  /*0150*/  IMAD.MOV R6, RZ, RZ, -R6 ;  /* 0x000000ffff067224 */ /* 0x000fca00078e0a06 */
[----:B------:R-:W-:-:S05]  /*0160*/  PRMT R9, R6, 0x7710, RZ ;  /* 0x0000771006097816 */ /* 0x000fca00000000ff */
[--C-:B0-----:R-:W-:Y:S02]  /*0170*/  IMAD.IADD R4, R9, 0x1, R0.reuse ;  /* 0x0000000109047824 */ /* 0x101fe400078e0200 */
[----:B------:R-:W-:-:S03]  /*0180*/  IMAD.IADD R0, R3, 0x1, R0 ;  /* 0x0000000103007824 */ /* 0x000fc600078e0200 */
[----:B------:R-:W-:Y:S02]  /*0190*/  LOP3.LUT R9, R4, 0xffff, RZ, 0xc0, !PT ;  /* 0x0000ffff04097812 */ /* 0x000fe400078ec0ff */
[----:B------:R-:W-:-:S03]  /*01a0*/  ISETP.GE.U32.AND P0, PT, R0, 0x6200, PT ;  /* 0x000062000000780c */ /* 0x000fc60003f06070 */
[C---:B------:R-:W-:Y:S02]  /*01b0*/  IMAD R5, R9.reuse, 0x925, RZ ;  /* 0x0000092509057824 */ /* 0x040fe400078e02ff */
[----:B------:R-:W-:-:S03]  /*01c0*/  IMAD.HI.U32 R9, R9, 0x924924a, RZ ;  /* 0x0924924a09097827 */ /* 0x000fc600078e00ff */
[----:B------:R-:W-:-:S04]  /*01d0*/  SHF.R.U32.HI R5, RZ, 0x10, R5 ;  /* 0x00000010ff057819 */ /* 0x000fc80000011605 */
[C---:B------:R-:W-:Y:S02]  /*01e0*/  PRMT R8, R5.reuse, 0x9910, RZ ;  /* 0x0000991005087816 */ /* 0x040fe400000000ff */
[----:B------:R-:W-:-:S03]  /*01f0*/  IADD3 R5, PT, PT, R5, 0x1, RZ ;  /* 0x0000000105057810 */ /* 0x000fc60007ffe0ff */
[----:B------:R-:W-:Y:S01]  /*0200*/  IMAD R6, R8, 0x1c, RZ ;  /* 0x0000001c08067824 */ /* 0x000fe200078e02ff */
[----:B------:R-:W-:-:S04]  /*0210*/  LOP3.LUT R13, R5, 0xffff, RZ, 0xc0, !PT ;  /* 0x0000ffff050d7812 */ /* 0x000fc800078ec0ff */
[----:B------:R-:W-:-:S04]  /*0220*/  IADD3 R6, PT, PT, RZ, -R6, RZ ;  /* 0x80000006ff067210 */ /* 0x000fc80007ffe0ff */
[----:B------:R-:W-:-:S05]  /*0230*/  PRMT R11, R6, 0x7710, RZ ;  /* 0x00007710060b7816 */ /* 0x000fca00000000ff */
[----:B------:R-:W-:Y:S02]  /*0240*/  IMAD.IADD R6, R4, 0x1, R11 ;  /* 0x0000000104067824 */ /* 0x000fe400078e020b */
[----:B------:R-:W-:-:S03]  /*0250*/  IMAD.MOV.U32 R11, RZ, RZ, 0x34 ;  /* 0x00000034ff0b7424 */ /* 0x000fc600078e00ff */
[C---:B------:R-:W-:Y:S01]  /*0260*/  PRMT R4, R6.reuse, 0x9910, RZ ;  /* 0x0000991006047816 */ /* 0x040fe200000000ff */
[----:B------:R-:W-:-:S04]  /*0270*/  VIADD R6, R6, 0x1 ;  /* 0x0000000106067836 */ /* 0x000fc80000000000 */
[----:B------:R-:W-:Y:S02]  /*0280*/  IMAD R4, R4, R11, 0x34 ;  /* 0x0000003404047424 */ /* 0x000fe400078e020b */
[----:B------:R-:W-:Y:S01]  /*0290*/  HFMA2 R11, -RZ, RZ, 0, 5.12599945068359375e-06 ;  /* 0x00000056ff0b7431 */ /* 0x000fe200000001ff */
[----:B------:R-:W-:Y:S02]  /*02a0*/  LOP3.LUT R15, R6, 0xffff, RZ, 0xc0, !PT ;  /* 0x0000ffff060f7812 */ /* 0x000fe400078ec0ff */
[----:B------:R-:W-:-:S04]  /*02b0*/  LOP3.LUT R4, R4, 0xffff, RZ, 0xc0, !PT ;  /* 0x0000ffff04047812 */ /* 0x000fc800078ec0ff */
[----:B------:R-:W-:Y:S01]  /*02c0*/  SHF.R.U32.HI R4, RZ, 0x8, R4 ;  /* 0x00000008ff047819 */ /* 0x000fe20000011604 */
[----:B------:R-:W-:-:S03]  /*02d0*/  IMAD R8, R8, R11, 0x56 ;  /* 0x0000005608087424 */ /* 0x000fc600078e020b */
[----:B------:R-:W-:-:S05]  /*02e0*/  LOP3.LUT R4, R4, 0xffff, RZ, 0xc0, !PT ;  /* 0x0000ffff04047812 */ /* 0x000fca00078ec0ff */
[----:B------:R-:W-:Y:S01]  /*02f0*/  IMAD R10, R7, 0x46, R4 ;  /* 0x00000046070a7824 */ /* 0x000fe200078e0204 */
[----:B------:R-:W-:Y:S01]  /*0300*/  LOP3.LUT R7, R8, 0xffff, RZ, 0xc0, !PT ;  /* 0x0000ffff08077812 */ /* 0x000fe200078ec0ff */
[----:B------:R-:W-:Y:S02]  /*0310*/  IMAD R16, R4, 0x5, RZ ;  /* 0x0000000504107824 */ /* 0x000fe400078e02ff */
[----:B------:R-:W-:Y:S01]  /*0320*/  IMAD R8, R10, 0x1e, RZ ;  /* 0x0000001e0a087824 */ /* 0x000fe200078e02ff */
[----:B------:R-:W-:-:S03]  /*0330*/  SHF.R.U32.HI R7, RZ, 0x8, R7 ;  /* 0x00000008ff077819 */ /* 0x000fc60000011607 */
[----:B------:R-:W-:Y:S01]  /*0340*/  IMAD R8, R9, 0x7, R8 ;  /* 0x0000000709087824 */ /* 0x000fe200078e0208 */
[----:B------:R-:W-:-:S03]  /*0350*/  LOP3.LUT R5, R7, 0xffff, RZ, 0xc0, !PT ;  /* 0x0000ffff07057812 */ /* 0x000fc600078ec0ff */
[----:B------:R-:W-:-:S07]  /*0360*/  IMAD.IADD R14, R15, 0x1, R8 ;  /* 0x000000010f0e7824 */ /* 0x000fce00078e0208 */
.L_x_16:
[----:B0-----:R-:W-:-:S04]  /*0370*/  IMAD.MOV.U32 R6, RZ, RZ, 0x3 ;  /* 0x00000003ff067424 */ /* 0x001fc800078e00ff */
[----:B------:R-:W-:-:S05]  /*0380*/  IMAD R6, R5, R6, 0x5 ;  /* 0x0000000505067424 */ /* 0x000fca00078e0206 */
[----:B------:R-:W-:-:S13]  /*0390*/  ISETP.GT.U32.AND P1, PT, R6, R13, PT ;  /* 0x0000000d0600720c */ /* 0x000fda0003f24070 */
[----:B-1----:R-:W-:Y:S05]  /*03a0*/  @!P1 BRA `(.L_x_12) ;  /* 0x0000000000509947 */ /* 0x002fea0003800000 */
[----:B------:R-:W0:Y:S01]  /*03b0*/  LDC.64 R6, c[0x0][0x388] ;  /* 0x0000e200ff067b82 */ /* 0x000e220000000a00 */
[----:B------:R-:W-:Y:S01]  /*03c0*/  BSSY.RECONVERGENT B1, `(.L_x_13) ;  /* 0x000000f000017945 */ /* 0x000fe20003800200 */
[----:B------:R-:W-:Y:S01]  /*03d0*/  IMAD R10, R5, 0xbd, R14 ;  /* 0x000000bd050a7824 */ /* 0x000fe200078e020e */
[----:B------:R-:W-:Y:S01]  /*03e0*/  MOV R11, R16 ;  /* 0x00000010000b7202 */ /* 0x000fe20000000f00 */
[----:B------:R-:W-:-:S07]  /*03f0*/  IMAD.MOV.U32 R12, RZ, RZ, R4 ;  /* 0x000000ffff0c7224 */ /* 0x000fce00078e0004 */
.L_x_15:
[----:B-1----:R-:W-:-:S05]  /*0400*/  VIADD R8, R11, 0x7 ;  /* 0x000000070b087836 */ /* 0x002fca0000000000 */
[----:B------:R-:W-:-:S13]  /*0410*/  ISETP.GT.U32.AND P1, PT, R8, R15, PT ;  /* 0x0000000f0800720c */ /* 0x000fda0003f24070 */
[----:B------:R-:W-:Y:S05]  /*0420*/  @!P1 BRA `(.L_x_14) ;  /* 0x0000000000209947 */ /* 0x000fea0003800000 */
[----:B------:R-:W-:Y:S01]  /*0430*/  IADD3 R9, PT, PT, R10, 0x7, RZ ;  /* 0x000000070a097810 */ /* 0x000fe20007ffe0ff */
[----:B------:R-:W-:Y:S01]  /*0440*/  VIADD R11, R11, 0xfffffffb ;  /* 0xfffffffb0b0b7836 */ /* 0x000fe20000000000 */
[----:B------:R-:W-:Y:S01]  /*0450*/  ISETP.GT.AND P1, PT, R12, RZ, PT ;  /* 0x000000ff0c00720c */ /* 0x000fe20003f24270 */
[----:B------:R-:W-:Y:S01]  /*0460*/  VIADD R10, R10, 0xffffffe2 ;  /* 0xffffffe20a0a7836 */ /* 0x000fe20000000000 */
[----:B------:R-:W-:Y:S01]  /*0470*/  IADD3 R12, PT, PT, R12, -0x1, RZ ;  /* 0xffffffff0c0c7810 */ /* 0x000fe20007ffe0ff */
[----:B0-----:R-:W-:-:S05]  /*0480*/  IMAD.WIDE.U32 R8, R9, 0x4, R6 ;  /* 0x0000000409087825 */ /* 0x001fca00078e0006 */
[----:B-----5:R1:W-:Y:S05]  /*0490*/  STG.E desc[UR6][R8.64], R2 ;  /* 0x0000000208007986 */ /* 0x0203ea000c101906 */
[----:B------:R-:W-:Y:S05]  /*04a0*/  @P1 BRA `(.L_x_15) ;  /* 0xfffffffc00d41947 */ /* 0x000fea000383ffff */
.L_x_14:
[----:B------:R-:W-:Y:S05]  /*04b0*/  BSYNC.RECONVERGENT B1 ;  /* 0x0000000000017941 */ /* 0x000fea0003800200 */
.L_x_13:
[C---:B------:R-:W-:Y:S02]  /*04c0*/  ISETP.GT.AND P1, PT, R5.reuse, RZ, PT ;  /* 0x000000ff0500720c */ /* 0x040fe40003f24270 */
[----:B------:R-:W-:-:S11]  /*04d0*/  IADD3 R5, PT, PT, R5, -0x1, RZ ;  /* 0xffffffff05057810 */ /* 0x000fd60007ffe0ff */
[----:B------:R-:W-:Y:S05]  /*04e0*/  @P1 BRA `(.L_x_16) ;  /* 0xfffffffc00a01947 */ /* 0x000fea000383ffff */
.L_x_12:
[----:B------:R-:W-:Y:S05]  /*04f0*/  BSYNC.RECONVERGENT B0 ;  /* 0x0000000000007941 */ /* 0x000fea0003800200 */
.L_x_11:
[----:B------:R-:W-:Y:S05]  /*0500*/  @!P0 BRA `(.L_x_17) ;  /* 0xfffffff800e48947 */ /* 0x000fea000383ffff */
[----:B------:R-:W-:Y:S05]  /*0510*/  EXIT ;  /* 0x000000000000794d */ /* 0x000fea0003800000 */
.L_x_18:
        /* <DEDUP_REMOVED lines=14> */
.L_x_43:


//--------------------- .text.default_function_kernel0 --------------------------
	.section	.text.default_function_kernel0,"ax",@progbits
	.align	128
        .global         default_function_kernel0
        .type           default_function_kernel0,@function
        .size           default_function_kernel0,(.L_x_44 - default_function_kernel0)
        .other          default_function_kernel0,@"STO_CUDA_ENTRY STV_DEFAULT"
default_function_kernel0:
.text.default_function_kernel0:
[----:B------:R-:W-:Y:S01]  /*0000*/  LDC R1, c[0x0][0x37c] ;  /* 0x0000df00ff017b82 */ /* 0x000fe20000000800 */
[----:B------:R-:W0:Y:S01]  /*0010*/  S2R R4, SR_TID.X ;  /* 0x0000000000047919 */ /* 0x000e220000002100 */
[----:B------:R-:W-:Y:S01]  /*0020*/  HFMA2 R41, -RZ, RZ, 0, 0 ;  /* 0x00000000ff297431 */ /* 0x000fe200000001ff */
[----:B------:R-:W-:Y:S01]  /*0030*/  CS2R R34, SRZ ;  /* 0x0000000000227805 */ /* 0x000fe2000001ff00 */
[----:B------:R-:W-:Y:S01]  /*0040*/  HFMA2 R69, -RZ, RZ, 0, 0 ;  /* 0x00000000ff457431 */ /* 0x000fe200000001ff */
[----:B------:R-:W1:Y:S01]  /*0050*/  S2R R3, SR_TID.Y ;  /* 0x0000000000037919 */ /* 0x000e620000002200 */
[----:B------:R-:W-:Y:S01]  /*0060*/  HFMA2 R47, -RZ, RZ, 0, 0 ;  /* 0x00000000ff2f7431 */ /* 0x000fe200000001ff */
[----:B------:R-:W-:Y:S01]  /*0070*/  MOV R26, RZ ;  /* 0x000000ff001a7202 */ /* 0x000fe20000000f00 */
[----:B------:R-:W-:Y:S01]  /*0080*/  HFMA2 R53, -RZ, RZ, 0, 0 ;  /* 0x00000000ff357431 */ /* 0x000fe200000001ff */
[----:B------:R-:W2:Y:S01]  /*0090*/  S2R R17, SR_TID.Z ;  /* 0x0000000000117919 */ /* 0x000ea20000002300 */
[----:B------:R-:W-:Y:S01]  /*00a0*/  HFMA2 R55, -RZ, RZ, 0, 0 ;  /* 0x00000000ff377431 */ /* 0x000fe200000001ff */
[----:B------:R-:W-:-:S02]  /*00b0*/  MOV R30, RZ ;  /* 0x000000ff001e7202 */ /* 0x000fc40000000f00 */
[----:B------:R-:W-:Y:S01]  /*00c0*/  CS2R R24, SRZ ;  /* 0x0000000000187805 */ /* 0x000fe2000001ff00 */
[----:B------:R-:W3:Y:S01]  /*00d0*/  S2R R18, SR_CTAID.Z ;  /* 0x0000000000127919 */ /* 0x000ee20000002700 */
[----:B------:R-:W-:Y:S01]  /*00e0*/  IMAD.MOV.U32 R49, RZ, RZ, RZ ;  /* 0x000000ffff317224 */ /* 0x000fe200078e00ff */
[----:B------:R-:W-:Y:S02]  /*00f0*/  MOV R37, RZ ;  /* 0x000000ff00257202 */ /* 0x000fe40000000f00 */
[----:B------:R-:W-:Y:S02]  /*0100*/  CS2R R28, SRZ ;  /* 0x00000000001c7805 */ /* 0x000fe4000001ff00 */
[----:B------:R-:W-:Y:S01]  /*0110*/  MOV R39, RZ ;  /* 0x000000ff00277202 */ /* 0x000fe20000000f00 */
[----:B------:R-:W4:Y:S01]  /*0120*/  LDCU.64 UR6, c[0x0][0x358] ;  /* 0x00006b00ff0677ac */ /* 0x000f220008000a00 */
[----:B------:R-:W-:Y:S01]  /*0130*/  UPLOP3.LUT UP0, UPT, UPT, UPT, UPT, 0x80, 0x8 ;  /* 0x000000000008789c */ /* 0x000fe20003f0f070 */
[C---:B0-----:R-:W-:Y:S01]  /*0140*/  SHF.L.U32 R0, R4.reuse, 0x2, RZ ;  /* 0x0000000204007819 */ /* 0x041fe200000006ff */
[C---:B------:R-:W-:Y:S01]  /*0150*/  IMAD R10, R4.reuse, 0xc, RZ ;  /* 0x0000000c040a7824 */ /* 0x040fe200078e02ff */
[----:B------:R-:W-:-:S03]  /*0160*/  ISETP.GT.U32.AND P3, PT, R4, 0xc, PT ;  /* 0x0000000c0400780c */ /* 0x000fc60003f64070 */
[C---:B-1----:R-:W-:Y:S02]  /*0170*/  IMAD R2, R3.reuse, 0x37, R0 ;  /* 0x0000003703027824 */ /* 0x042fe400078e0200 */
[----:B------:R-:W-:Y:S02]  /*0180*/  IMAD R10, R3, 0xa5, R10 ;  /* 0x000000a5030a7824 */ /* 0x000fe400078e020a */
[----:B--2---:R-:W-:Y:S01]  /*0190*/  IMAD R3, R17, 0x180, R2 ;  /* 0x0000018011037824 */ /* 0x004fe200078e0202 */
[C---:B------:R-:W-:Y:S02]  /*01a0*/  IADD3 R5, PT, PT, R2.reuse, 0x1, RZ ;  /* 0x0000000102057810 */ /* 0x040fe40007ffe0ff */
[C---:B------:R-:W-:Y:S02]  /*01b0*/  IADD3 R8, PT, PT, R2.reuse, 0x2, RZ ;  /* 0x0000000202087810 */ /* 0x040fe40007ffe0ff */
[----:B------:R-:W-:Y:S02]  /*01c0*/  LOP3.LUT R0, R2, 0xffff, RZ, 0xc0, !PT ;  /* 0x0000ffff02007812 */ /* 0x000fe400078ec0ff */
[----:B------:R-:W-:-:S02]  /*01d0*/  ISETP.GT.U32.AND P2, PT, R3, 0x2fd, PT ;  /* 0x000002fd0300780c */ /* 0x000fc40003f44070 */
[----:B------:R-:W-:Y:S01]  /*01e0*/  ISETP.GT.U32.AND P4, PT, R3, 0x2fc, PT ;  /* 0x000002fc0300780c */ /* 0x000fe20003f84070 */
[----:B------:R-:W-:Y:S01]  /*01f0*/  IMAD R7, R0, 0xaaab, RZ ;  /* 0x0000aaab00077824 */ /* 0x000fe200078e02ff */
[----:B------:R-:W-:Y:S02]  /*0200*/  IADD3 R9, PT, PT, R2, 0x3, RZ ;  /* 0x0000000302097810 */ /* 0x000fe40007ffe0ff */
[----:B------:R-:W-:Y:S02]  /*0210*/  LOP3.LUT R3, R5, 0xffff, RZ, 0xc0, !PT ;  /* 0x0000ffff05037812 */ /* 0x000fe400078ec0ff */
[----:B------:R-:W-:Y:S02]  /*0220*/  LOP3.LUT R4, R8, 0xffff, RZ, 0xc0, !PT ;  /* 0x0000ffff08047812 */ /* 0x000fe400078ec0ff */
[----:B------:R-:W-:Y:S01]  /*0230*/  LOP3.LUT R12, R9, 0xffff, RZ, 0xc0, !PT ;  /* 0x0000ffff090c7812 */ /* 0x000fe200078ec0ff */
[----:B------:R-:W-:Y:S01]  /*0240*/  IMAD R6, R3, 0xaaab, RZ ;  /* 0x0000aaab03067824 */ /* 0x000fe200078e02ff */
[----:B------:R-:W-:Y:S01]  /*0250*/  SHF.L.U32 R0, R17, 0x7, RZ ;  /* 0x0000000711007819 */ /* 0x000fe200000006ff */
[----:B------:R-:W-:Y:S01]  /*0260*/  IMAD R11, R4, 0xaaab, RZ ;  /* 0x0000aaab040b7824 */ /* 0x000fe200078e02ff */
[----:B------:R-:W-:Y:S01]  /*0270*/  SHF.R.U32.HI R4, RZ, 0x15, R7 ;  /* 0x00000015ff047819 */ /* 0x000fe20000011607 */
[----:B------:R-:W-:Y:S01]  /*0280*/  IMAD R12, R12, 0xaaab, RZ ;  /* 0x0000aaab0c0c7824 */ /* 0x000fe200078e02ff */
[----:B------:R-:W-:-:S02]  /*0290*/  SHF.R.U32.HI R6, RZ, 0x15, R6 ;  /* 0x00000015ff067819 */ /* 0x000fc40000011606 */
[----:B------:R-:W-:Y:S02]  /*02a0*/  SHF.R.U32.HI R14, RZ, 0x15, R11 ;  /* 0x00000015ff0e7819 */ /* 0x000fe4000001160b */
[-C--:B------:R-:W-:Y:S02]  /*02b0*/  LEA.HI R7, R7, R0.reuse, RZ, 0xf ;  /* 0x0000000007077211 */ /* 0x080fe400078f78ff */
[----:B------:R-:W-:Y:S02]  /*02c0*/  LEA.HI R3, R11, R0, RZ, 0xf ;  /* 0x000000000b037211 */ /* 0x000fe400078f78ff */
[----:B------:R-:W-:Y:S02]  /*02d0*/  PRMT R0, R4, 0x9910, RZ ;  /* 0x0000991004007816 */ /* 0x000fe400000000ff */
[----:B------:R-:W-:Y:S02]  /*02e0*/  SHF.R.U32.HI R16, RZ, 0x15, R12 ;  /* 0x00000015ff107819 */ /* 0x000fe4000001160c */
[----:B------:R-:W-:Y:S01]  /*02f0*/  PRMT R11, R6, 0x9910, RZ ;  /* 0x00009910060b7816 */ /* 0x000fe200000000ff */
[----:B------:R-:W-:Y:S01]  /*0300*/  IMAD R0, R0, 0x30, RZ ;  /* 0x0000003000007824 */ /* 0x000fe200078e02ff */
[----:B------:R-:W-:-:S02]  /*0310*/  PRMT R12, R14, 0x9910, RZ ;  /* 0x000099100e0c7816 */ /* 0x000fc400000000ff */
[----:B------:R-:W-:Y:S02]  /*0320*/  ISETP.GT.U32.OR P4, PT, R7, 0xfe, P4 ;  /* 0x000000fe0700780c */ /* 0x000fe40002784470 */
[----:B------:R-:W-:Y:S02]  /*0330*/  PRMT R13, R16, 0x9910, RZ ;  /* 0x00009910100d7816 */ /* 0x000fe400000000ff */
[----:B------:R-:W-:Y:S02]  /*0340*/  MOV R7, R11 ;  /* 0x0000000b00077202 */ /* 0x000fe40000000f00 */
[----:B------:R-:W-:Y:S02]  /*0350*/  MOV R11, R12 ;  /* 0x0000000c000b7202 */ /* 0x000fe40000000f00 */
[----:B------:R-:W-:Y:S02]  /*0360*/  MOV R12, R13 ;  /* 0x0000000d000c7202 */ /* 0x000fe40000000f00 */
[----:B------:R-:W-:Y:S01]  /*0370*/  IADD3 R15, PT, PT, RZ, -R0, RZ ;  /* 0x80000000ff0f7210 */ /* 0x000fe20007ffe0ff */
[----:B------:R-:W-:Y:S01]  /*0380*/  IMAD R0, R11, 0x30, RZ ;  /* 0x000000300b007824 */ /* 0x000fe200078e02ff */
[----:B------:R-:W-:Y:S01]  /*0390*/  ISETP.GT.U32.OR P2, PT, R3, 0xff, P2 ;  /* 0x000000ff0300780c */ /* 0x000fe20001744470 */
[----:B------:R-:W-:Y:S01]  /*03a0*/  IMAD R3, R7, 0x30, RZ ;  /* 0x0000003007037824 */ /* 0x000fe200078e02ff */
[----:B------:R-:W-:Y:S01]  /*03b0*/  PRMT R11, R15, 0x7710, RZ ;  /* 0x000077100f0b7816 */ /* 0x000fe200000000ff */
[----:B------:R-:W-:Y:S01]  /*03c0*/  IMAD R7, R12, 0x30, RZ ;  /* 0x000000300c077824 */ /* 0x000fe200078e02ff */
[----:B---3--:R-:W-:Y:S01]  /*03d0*/  LEA R13, R18, R17, 0x1 ;  /* 0x00000011120d7211 */ /* 0x008fe200078e08ff */
[----:B------:R-:W-:Y:S01]  /*03e0*/  IMAD.MOV R0, RZ, RZ, -R0 ;  /* 0x000000ffff007224 */ /* 0x000fe200078e0a00 */
[----:B------:R-:W-:-:S02]  /*03f0*/  IADD3 R3, PT, PT, RZ, -R3, RZ ;  /* 0x80000003ff037210 */ /* 0x000fc40007ffe0ff */
[----:B------:R-:W-:Y:S02]  /*0400*/  IADD3 R15, PT, PT, RZ, -R7, RZ ;  /* 0x80000007ff0f7210 */ /* 0x000fe40007ffe0ff */
[----:B------:R-:W-:Y:S02]  /*0410*/  IADD3 R7, PT, PT, R2, R11, RZ ;  /* 0x0000000b02077210 */ /* 0x000fe40007ffe0ff */
[----:B------:R-:W-:Y:S02]  /*0420*/  PRMT R11, R0, 0x7710, RZ ;  /* 0x00007710000b7816 */ /* 0x000fe400000000ff */
[----:B------:R-:W-:Y:S01]  /*0430*/  PRMT R12, R3, 0x7710, RZ ;  /* 0x00007710030c7816 */ /* 0x000fe200000000ff */
[----:B------:R-:W-:Y:S01]  /*0440*/  IMAD R3, R13, 0x900, RZ ;  /* 0x000009000d037824 */ /* 0x000fe200078e02ff */
[----:B------:R-:W-:Y:S02]  /*0450*/  PRMT R0, R15, 0x7710, RZ ;  /* 0x000077100f007816 */ /* 0x000fe400000000ff */
[----:B------:R-:W-:Y:S01]  /*0460*/  IADD3 R8, PT, PT, R8, R11, RZ ;  /* 0x0000000b08087210 */ /* 0x000fe20007ffe0ff */
[--C-:B------:R-:W-:Y:S01]  /*0470*/  IMAD R11, R4, 0x120, R3.reuse ;  /* 0x00000120040b7824 */ /* 0x100fe200078e0203 */
[----:B------:R-:W-:Y:S01]  /*0480*/  IADD3 R12, PT, PT, R5, R12, RZ ;  /* 0x0000000c050c7210 */ /* 0x000fe20007ffe0ff */
[--C-:B------:R-:W-:Y:S01]  /*0490*/  IMAD R13, R6, 0x120, R3.reuse ;  /* 0x00000120060d7824 */ /* 0x100fe200078e0203 */
[----:B------:R-:W-:Y:S01]  /*04a0*/  IADD3 R5, PT, PT, R9, R0, RZ ;  /* 0x0000000009057210 */ /* 0x000fe20007ffe0ff */
[----:B------:R-:W-:Y:S01]  /*04b0*/  IMAD R9, R17, 0x480, R10 ;  /* 0x0000048011097824 */ /* 0x000fe200078e020a */
[----:B------:R-:W-:Y:S01]  /*04c0*/  PRMT R4, R8, 0x9910, RZ ;  /* 0x0000991008047816 */ /* 0x000fe200000000ff */
[--C-:B------:R-:W-:Y:S01]  /*04d0*/  IMAD R2, R14, 0x120, R3.reuse ;  /* 0x000001200e027824 */ /* 0x100fe200078e0203 */
[----:B------:R-:W-:Y:S01]  /*04e0*/  ISETP.GT.U32.OR P0, PT, R10, 0x476, P3 ;  /* 0x000004760a00780c */ /* 0x000fe20001f04470 */
[----:B------:R-:W-:Y:S01]  /*04f0*/  IMAD R3, R16, 0x120, R3 ;  /* 0x0000012010037824 */ /* 0x000fe200078e0203 */
[----:B------:R-:W-:Y:S01]  /*0500*/  PRMT R5, R5, 0x9910, RZ ;  /* 0x0000991005057816 */ /* 0x000fe200000000ff */
[----:B------:R-:W-:Y:S01]  /*0510*/  IMAD R4, R4, 0x3, RZ ;  /* 0x0000000304047824 */ /* 0x000fe200078e02ff */
[----:B------:R-:W-:-:S02]  /*0520*/  ISETP.GT.U32.OR P1, PT, R10, 0x475, P3 ;  /* 0x000004750a00780c */ /* 0x000fc40001f24470 */
[----:B------:R-:W-:Y:S01]  /*0530*/  ISETP.GT.U32.OR P6, PT, R9, 0x8f6, P4 ;  /* 0x000008f60900780c */ /* 0x000fe200027c4470 */
[----:B------:R-:W-:Y:S01]  /*0540*/  IMAD R5, R5, 0x3, RZ ;  /* 0x0000000305057824 */ /* 0x000fe200078e02ff */
[C---:B------:R-:W-:Y:S02]  /*0550*/  ISETP.GT.U32.OR P5, PT, R9.reuse, 0x8f5, P4 ;  /* 0x000008f50900780c */ /* 0x040fe400027a4470 */
[----:B------:R-:W-:Y:S02]  /*0560*/  ISETP.GT.U32.OR P3, PT, R10, 0x474, P3 ;  /* 0x000004740a00780c */ /* 0x000fe40001f64470 */
[----:B------:R-:W-:Y:S02]  /*0570*/  ISETP.GT.U32.OR P4, PT, R9, 0x8f4, P4 ;  /* 0x000008f40900780c */ /* 0x000fe40002784470 */
[C---:B------:R-:W-:Y:S02]  /*0580*/  LEA R0, R17.reuse, R14, 0x3 ;  /* 0x0000000e11007211 */ /* 0x040fe400078e18ff */
[----:B------:R-:W-:-:S02]  /*0590*/  LEA R15, R17, R16, 0x3 ;  /* 0x00000010110f7211 */ /* 0x000fc400078e18ff */
[----:B------:R-:W-:Y:S02]  /*05a0*/  PRMT R14, R7, 0x9910, RZ ;  /* 0x00009910070e7816 */ /* 0x000fe400000000ff */
[----:B------:R-:W-:Y:S02]  /*05b0*/  LOP3.LUT R17, R4, 0xffff, RZ, 0xc0, !PT ;  /* 0x0000ffff04117812 */ /* 0x000fe400078ec0ff */
[----:B------:R-:W-:Y:S02]  /*05c0*/  PLOP3.LUT P3, PT, P4, P3, PT, 0xf8, 0x8f ;  /* 0x00000000008f781c */ /* 0x000fe40002767f70 */
[----:B------:R-:W-:Y:S02]  /*05d0*/  PRMT R16, R12, 0x9910, RZ ;  /* 0x000099100c107816 */ /* 0x000fe400000000ff */
[----:B------:R-:W-:Y:S02]  /*05e0*/  MOV R12, R14 ;  /* 0x0000000e000c7202 */ /* 0x000fe40000000f00 */
[----:B------:R-:W-:Y:S01]  /*05f0*/  PLOP3.LUT P5, PT, P5, P1, PT, 0xf8, 0x8f ;  /* 0x00000000008f781c */ /* 0x000fe20002fa3f70 */
[----:B------:R-:W-:Y:S01]  /*0600*/  IMAD.MOV.U32 R14, RZ, RZ, R16 ;  /* 0x000000ffff0e7224 */ /* 0x000fe200078e0010 */
[----:B------:R-:W-:Y:S01]  /*0610*/  IADD3 R6, P4, PT, R2, R17, RZ ;  /* 0x0000001102067210 */ /* 0x000fe20007f9e0ff */
[----:B------:R-:W-:Y:S01]  /*0620*/  IMAD R12, R12, 0x3, RZ ;  /* 0x000000030c0c7824 */ /* 0x000fe200078e02ff */
[----:B------:R-:W-:Y:S01]  /*0630*/  P2R R64, PR, RZ, 0x8 ;  /* 0x00000008ff407803 */ /* 0x000fe20000000000 */
[----:B------:R-:W-:Y:S01]  /*0640*/  IMAD R14, R14, 0x3, RZ ;  /* 0x000000030e0e7824 */ /* 0x000fe200078e02ff */
[----:B------:R-:W-:-:S02]  /*0650*/  ISETP.GT.U32.OR P1, PT, R9, 0x8f9, P2 ;  /* 0x000008f90900780c */ /* 0x000fc40001724470 */
[----:B------:R-:W-:Y:S02]  /*0660*/  LOP3.LUT R8, R5, 0xffff, RZ, 0xc0, !PT ;  /* 0x0000ffff05087812 */ /* 0x000fe400078ec0ff */
[C---:B------:R-:W-:Y:S02]  /*0670*/  ISETP.GT.U32.OR P3, PT, R9.reuse, 0x8f8, P2 ;  /* 0x000008f80900780c */ /* 0x040fe40001764470 */
[----:B------:R-:W-:Y:S02]  /*0680*/  ISETP.GT.U32.OR P2, PT, R9, 0x8f7, P2 ;  /* 0x000008f70900780c */ /* 0x000fe40001744470 */
[----:B------:R-:W-:Y:S02]  /*0690*/  IADD3.X R7, PT, PT, RZ, RZ, RZ, P4, !PT ;  /* 0x000000ffff077210 */ /* 0x000fe400027fe4ff */
[----:B------:R-:W-:Y:S02]  /*06a0*/  IADD3 R8, P4, PT, R3, R8, RZ ;  /* 0x0000000803087210 */ /* 0x000fe40007f9e0ff */
[----:B------:R-:W-:-:S02]  /*06b0*/  LEA R16, R18, R0, 0x4 ;  /* 0x0000000012107211 */ /* 0x000fc400078e20ff */
[C---:B------:R-:W-:Y:S02]  /*06c0*/  ISETP.GT.U32.OR P3, PT, R10.reuse, 0x478, P3 ;  /* 0x000004780a00780c */ /* 0x040fe40001f64470 */
[C---:B------:R-:W-:Y:S02]  /*06d0*/  ISETP.GT.U32.OR P2, PT, R10.reuse, 0x477, P2 ;  /* 0x000004770a00780c */ /* 0x040fe40001744470 */
[----:B------:R-:W-:Y:S02]  /*06e0*/  ISETP.GT.U32.OR P1, PT, R10, 0x479, P1 ;  /* 0x000004790a00780c */ /* 0x000fe40000f24470 */
[----:B------:R-:W-:Y:S02]  /*06f0*/  IADD3.X R9, PT, PT, RZ, RZ, RZ, P4, !PT ;  /* 0x000000ffff097210 */ /* 0x000fe400027fe4ff */
[----:B------:R-:W-:Y:S02]  /*0700*/  LOP3.LUT R10, R12, 0xffff, RZ, 0xc0, !PT ;  /* 0x0000ffff0c0a7812 */ /* 0x000fe400078ec0ff */
[----:B------:R-:W-:-:S02]  /*0710*/  ISETP.GT.U32.AND P4, PT, R15, 0xf, PT ;  /* 0x0000000f0f00780c */ /* 0x000fc40003f84070 */
[----:B------:R-:W-:Y:S02]  /*0720*/  ISETP.GT.U32.OR P3, PT, R16, 0x1f, P3 ;  /* 0x0000001f1000780c */ /* 0x000fe40001f64470 */
[----:B------:R-:W-:Y:S02]  /*0730*/  LOP3.LUT R14, R14, 0xffff, RZ, 0xc0, !PT ;  /* 0x0000ffff0e0e7812 */ /* 0x000fe400078ec0ff */
[----:B------:R-:W-:Y:S02]  /*0740*/  ISETP.GT.U32.OR P2, PT, R16, 0x1f, P2 ;  /* 0x0000001f1000780c */ /* 0x000fe40001744470 */
[----:B------:R-:W-:Y:S02]  /*0750*/  IADD3 R10, PT, PT, R11, R10, RZ ;  /* 0x0000000a0b0a7210 */ /* 0x000fe40007ffe0ff */
[----:B------:R-:W-:Y:S02]  /*0760*/  PLOP3.LUT P0, PT, P6, P0, PT, 0xf8, 0x8f ;  /* 0x00000000008f781c */ /* 0x000fe40003701f70 */
[----:B------:R-:W-:-:S02]  /*0770*/  P2R R66, PR, RZ, 0x20 ;  /* 0x00000020ff427803 */ /* 0x000fc40000000000 */
[----:B------:R-:W-:Y:S02]  /*0780*/  P2R R17, PR, RZ, 0x10 ;  /* 0x00000010ff117803 */ /* 0x000fe40000000000 */
[----:B------:R-:W-:Y:S02]  /*0790*/  ISETP.GT.U32.OR P1, PT, R16, 0x1f, P1 ;  /* 0x0000001f1000780c */ /* 0x000fe40000f24470 */
[----:B------:R-:W-:Y:S02]  /*07a0*/  P2R R68, PR, RZ, 0x8 ;  /* 0x00000008ff447803 */ /* 0x000fe40000000000 */
[----:B------:R-:W-:Y:S02]  /*07b0*/  P2R R67, PR, RZ, 0x4 ;  /* 0x00000004ff437803 */ /* 0x000fe40000000000 */
[----:B------:R-:W-:Y:S02]  /*07c0*/  IADD3 R11, PT, PT, R13, R14, RZ ;  /* 0x0000000e0d0b7210 */ /* 0x000fe40007ffe0ff */
[----:B----4-:R-:W-:-:S07]  /*07d0*/  MOV R12, RZ ;  /* 0x000000ff000c7202 */ /* 0x010fce0000000f00 */
.L_x_40:
[----:B------:R-:W0:Y:S01]  /*07e0*/  S2R R16, SR_TID.X ;  /* 0x0000000000107919 */ /* 0x000e220000002100 */
[----:B------:R-:W-:Y:S01]  /*07f0*/  MOV R45, 0x5 ;  /* 0x00000005002d7802 */ /* 0x000fe20000000f00 */
[----:B------:R-:W1:Y:S01]  /*0800*/  S2R R17, SR_TID.Y ;  /* 0x0000000000117919 */ /* 0x000e620000002200 */
[----:B------:R-:W2:Y:S01]  /*0810*/  S2R R13, SR_CTAID.Y ;  /* 0x00000000000d7919 */ /* 0x000ea20000002600 */
[----:B------:R-:W3:Y:S01]  /*0820*/  S2R R14, SR_CTAID.X ;  /* 0x00000000000e7919 */ /* 0x000ee20000002500 */
[----:B------:R-:W-:Y:S01]  /*0830*/  MOV R50, RZ ;  /* 0x000000ff00327202 */ /* 0x000fe20000000f00 */
[----:B------:R-:W-:Y:S01]  /*0840*/  IMAD.MOV.U32 R52, RZ, RZ, RZ ;  /* 0x000000ffff347224 */ /* 0x000fe200078e00ff */
[----:B------:R-:W-:Y:S01]  /*0850*/  MOV R56, RZ ;  /* 0x000000ff00387202 */ /* 0x000fe20000000f00 */
[----:B------:R-:W-:Y:S01]  /*0860*/  BAR.SYNC.DEFER_BLOCKING 0x0 ;  /* 0x0000000000007b1d */ /* 0x000fe20000010000 */
[----:B0-----:R-:W-:-:S04]  /*0870*/  IMAD R20, R16, 0x15, RZ ;  /* 0x0000001510147824 */ /* 0x001fc800078e02ff */
[C---:B-1----:R-:W-:Y:S01]  /*0880*/  IMAD R20, R17.reuse, 0x25, R20 ;  /* 0x0000002511147824 */ /* 0x042fe200078e0214 */
[----:B------:R-:W-:Y:S01]  /*0890*/  IADD3 R48, PT, PT, R17, R16, RZ ;  /* 0x0000001011307210 */ /* 0x000fe20007ffe0ff */
[----:B--2---:R-:W-:-:S03]  /*08a0*/  IMAD R21, R13, 0xe, RZ ;  /* 0x0000000e0d157824 */ /* 0x004fc600078e02ff */
[----:B------:R-:W-:Y:S01]  /*08b0*/  IADD3 R18, PT, PT, R20, 0x5, RZ ;  /* 0x0000000514127810 */ /* 0x000fe20007ffe0ff */
[-C--:B------:R-:W-:Y:S01]  /*08c0*/  IMAD R22, R48, R45.reuse, 0x5 ;  /* 0x0000000530167424 */ /* 0x080fe200078e022d */
[----:B------:R-:W-:Y:S01]  /*08d0*/  IADD3 R46, PT, PT, R20, 0x6, RZ ;  /* 0x00000006142e7810 */ /* 0x000fe20007ffe0ff */
[----:B---3--:R-:W-:Y:S01]  /*08e0*/  IMAD R36, R14, 0xe, RZ ;  /* 0x0000000e0e247824 */ /* 0x008fe200078e02ff */
[----:B------:R-:W-:Y:S01]  /*08f0*/  SHF.R.U32.HI R19, RZ, 0x4, R18 ;  /* 0x00000004ff137819 */ /* 0x000fe20000011612 */
[-C--:B------:R-:W-:Y:S01]  /*0900*/  IMAD R27, R48, R45.reuse, 0x7 ;  /* 0x00000007301b7424 */ /* 0x080fe200078e022d */
[----:B------:R-:W-:Y:S02]  /*0910*/  LOP3.LUT R23, R22, 0xf, RZ, 0xc0, !PT ;  /* 0x0000000f16177812 */ /* 0x000fe400078ec0ff */
[----:B------:R-:W0:Y:S01]  /*0920*/  S2R R22, SR_TID.Z ;  /* 0x0000000000167919 */ /* 0x000e220000002300 */
[----:B------:R-:W-:Y:S01]  /*0930*/  LOP3.LUT R32, R19, 0xf, RZ, 0xc0, !PT ;  /* 0x0000000f13207812 */ /* 0x000fe200078ec0ff */
[----:B------:R-:W-:Y:S01]  /*0940*/  IMAD R19, R48, R45, 0x6 ;  /* 0x0000000630137424 */ /* 0x000fe200078e022d */
[----:B------:R-:W-:-:S02]  /*0950*/  LOP3.LUT P2, RZ, R23, R36, RZ, 0xfc, !PT ;  /* 0x0000002417ff7212 */ /* 0x000fc4000784fcff */
[----:B------:R-:W-:Y:S02]  /*0960*/  LOP3.LUT P3, RZ, R32, R21, RZ, 0xfc, !PT ;  /* 0x0000001520ff7212 */ /* 0x000fe4000786fcff */
[----:B------:R-:W-:Y:S02]  /*0970*/  LOP3.LUT R43, R19, 0xf, RZ, 0xc0, !PT ;  /* 0x0000000f132b7812 */ /* 0x000fe400078ec0ff */
[----:B------:R-:W-:Y:S02]  /*0980*/  PLOP3.LUT P2, PT, P3, P2, PT, 0x2f, 0xf2 ;  /* 0x0000000000f2781c */ /* 0x000fe40001f44577 */
[----:B------:R-:W-:Y:S02]  /*0990*/  IADD3 R19, PT, PT, R21, R32, RZ ;  /* 0x0000002015137210 */ /* 0x000fe40007ffe0ff */
[----:B------:R-:W-:Y:S02]  /*09a0*/  SHF.R.U32.HI R42, RZ, 0x4, R46 ;  /* 0x00000004ff2a7819 */ /* 0x000fe4000001162e */
[----:B------:R-:W-:-:S02]  /*09b0*/  ISETP.GT.U32.OR P2, PT, R19, 0x1c, P2 ;  /* 0x0000001c1300780c */ /* 0x000fc40001744470 */
[----:B------:R-:W-:Y:S01]  /*09c0*/  IADD3 R19, PT, PT, R36, R23, RZ ;  /* 0x0000001724137210 */ /* 0x000fe20007ffe0ff */
[----:B------:R-:W-:Y:S01]  /*09d0*/  IMAD R23, R13, 0x188, RZ ;  /* 0x000001880d177824 */ /* 0x000fe200078e02ff */
[----:B------:R-:W-:Y:S02]  /*09e0*/  LOP3.LUT R42, R42, 0xf, RZ, 0xc0, !PT ;  /* 0x0000000f2a2a7812 */ /* 0x000fe400078ec0ff */
[----:B------:R-:W-:Y:S02]  /*09f0*/  ISETP.GT.U32.OR P2, PT, R19, 0x1c, P2 ;  /* 0x0000001c1300780c */ /* 0x000fe40001744470 */
[----:B------:R-:W-:Y:S02]  /*0a00*/  IADD3 R40, PT, PT, R20, 0x7, RZ ;  /* 0x0000000714287810 */ /* 0x000fe40007ffe0ff */
[----:B------:R-:W-:Y:S02]  /*0a10*/  LOP3.LUT P3, RZ, R43, R36, RZ, 0xfc, !PT ;  /* 0x000000242bff7212 */ /* 0x000fe4000786fcff */
[----:B------:R-:W-:-:S02]  /*0a20*/  LOP3.LUT P4, RZ, R42, R21, RZ, 0xfc, !PT ;  /* 0x000000152aff7212 */ /* 0x000fc4000788fcff */
[----:B------:R-:W-:Y:S02]  /*0a30*/  SHF.R.U32.HI R38, RZ, 0x4, R40 ;  /* 0x00000004ff267819 */ /* 0x000fe40000011628 */
[----:B------:R-:W-:Y:S02]  /*0a40*/  PLOP3.LUT P3, PT, P4, P3, PT, 0x2f, 0xf2 ;  /* 0x0000000000f2781c */ /* 0x000fe40002766577 */
[----:B------:R-:W-:Y:S01]  /*0a50*/  LOP3.LUT R27, R27, 0xf, RZ, 0xc0, !PT ;  /* 0x0000000f1b1b7812 */ /* 0x000fe200078ec0ff */
[----:B0-----:R-:W-:Y:S01]  /*0a60*/  @!P2 IMAD R44, R22, 0x1880, R23 ;  /* 0x00001880162ca824 */ /* 0x001fe200078e0217 */
[----:B------:R-:W-:Y:S01]  /*0a70*/  LOP3.LUT R38, R38, 0xf, RZ, 0xc0, !PT ;  /* 0x0000000f26267812 */ /* 0x000fe200078ec0ff */
[----:B------:R-:W-:Y:S01]  /*0a80*/  @!P2 IMAD R33, R17, 0x100, R18 ;  /* 0x000001001121a824 */ /* 0x000fe200078e0212 */
[----:B------:R-:W-:Y:S02]  /*0a90*/  IADD3 R43, PT, PT, R36, R43, RZ ;  /* 0x0000002b242b7210 */ /* 0x000fe40007ffe0ff */
[----:B------:R-:W-:-:S02]  /*0aa0*/  @!P2 IADD3 R31, PT, PT, R44, R19, RZ ;  /* 0x000000132c1fa210 */ /* 0x000fc40007ffe0ff */
[----:B------:R-:W0:Y:S01]  /*0ab0*/  @!P2 LDC.64 R18, c[0x0][0x380] ;  /* 0x0000e000ff12ab82 */ /* 0x000e220000000a00 */
[----:B------:R-:W-:Y:S02]  /*0ac0*/  @!P2 SHF.R.U32.HI R44, RZ, 0x8, R33 ;  /* 0x00000008ff2ca819 */ /* 0x000fe40000011621 */
[----:B------:R-:W-:Y:S02]  /*0ad0*/  LOP3.LUT P4, RZ, R27, R36, RZ, 0xfc, !PT ;  /* 0x000000241bff7212 */ /* 0x000fe4000788fcff */
[----:B------:R-:W-:Y:S01]  /*0ae0*/  LOP3.LUT P5, RZ, R38, R21, RZ, 0xfc, !PT ;  /* 0x0000001526ff7212 */ /* 0x000fe200078afcff */
[----:B------:R-:W-:Y:S01]  /*0af0*/  @!P2 IMAD R31, R44, 0x310, R31 ;  /* 0x000003102c1fa824 */ /* 0x000fe200078e021f */
[----:B------:R-:W-:Y:S02]  /*0b00*/  MOV R44, RZ ;  /* 0x000000ff002c7202 */ /* 0x000fe40000000f00 */
[----:B------:R-:W-:Y:S01]  /*0b10*/  PLOP3.LUT P4, PT, P5, P4, PT, 0x2f, 0xf2 ;  /* 0x0000000000f2781c */ /* 0x000fe20002f88577 */
[----:B------:R-:W-:-:S04]  /*0b20*/  @!P2 IMAD R31, R32, 0x1c, R31 ;  /* 0x0000001c201fa824 */ /* 0x000fc800078e021f */
[----:B------:R-:W-:-:S05]  /*0b30*/  @!P2 IMAD R31, R12, 0x3100, R31 ;  /* 0x000031000c1fa824 */ /* 0x000fca00078e021f */
[----:B------:R-:W-:-:S05]  /*0b40*/  @!P2 IADD3 R31, PT, PT, R31, -0x1d, RZ ;  /* 0xffffffe31f1fa810 */ /* 0x000fca0007ffe0ff */
[----:B0-----:R-:W-:Y:S01]  /*0b50*/  @!P2 IMAD.WIDE R18, R31, 0x4, R18 ;  /* 0x000000041f12a825 */ /* 0x001fe200078e0212 */
[----:B------:R-:W-:-:S04]  /*0b60*/  IADD3 R31, PT, PT, R21, R42, RZ ;  /* 0x0000002a151f7210 */ /* 0x000fc80007ffe0ff */
[----:B------:R-:W-:Y:S01]  /*0b70*/  ISETP.GT.U32.OR P3, PT, R31, 0x1c, P3 ;  /* 0x0000001c1f00780c */ /* 0x000fe20001f64470 */
[----:B------:R0:W2:Y:S03]  /*0b80*/  @!P2 LDG.E.CONSTANT R44, desc[UR6][R18.64] ;  /* 0x00000006122ca981 */ /* 0x0000a6000c1e9900 */
[----:B------:R-:W-:Y:S02]  /*0b90*/  ISETP.GT.U32.OR P3, PT, R43, 0x1c, P3 ;  /* 0x0000001c2b00780c */ /* 0x000fe40001f64470 */
[----:B------:R-:W-:Y:S02]  /*0ba0*/  IADD3 R27, PT, PT, R36, R27, RZ ;  /* 0x0000001b241b7210 */ /* 0x000fe40007ffe0ff */
[----:B0-----:R-:W-:-:S04]  /*0bb0*/  IADD3 R18, PT, PT, R21, R38, RZ ;  /* 0x0000002615127210 */ /* 0x001fc80007ffe0ff */
[----:B------:R-:W-:-:S05]  /*0bc0*/  ISETP.GT.U32.OR P4, PT, R18, 0x1c, P4 ;  /* 0x0000001c1200780c */ /* 0x000fca0002784470 */
[----:B------:R-:W-:Y:S01]  /*0bd0*/  @!P3 IMAD R32, R22, 0x1880, R23 ;  /* 0x000018801620b824 */ /* 0x000fe200078e0217 */
[----:B------:R-:W-:Y:S02]  /*0be0*/  @!P3 LEA R46, R17, R46, 0x8 ;  /* 0x0000002e112eb211 */ /* 0x000fe400078e40ff */
[----:B------:R-:W-:Y:S02]  /*0bf0*/  ISETP.GT.U32.OR P4, PT, R27, 0x1c, P4 ;  /* 0x0000001c1b00780c */ /* 0x000fe40002784470 */
[----:B------:R-:W-:Y:S02]  /*0c00*/  @!P3 IADD3 R43, PT, PT, R32, R43, RZ ;  /* 0x0000002b202bb210 */ /* 0x000fe40007ffe0ff */
[----:B------:R-:W0:Y:S01]  /*0c10*/  @!P3 LDC.64 R32, c[0x0][0x380] ;  /* 0x0000e000ff20bb82 */ /* 0x000e220000000a00 */
[----:B------:R-:W-:-:S05]  /*0c20*/  @!P3 SHF.R.U32.HI R46, RZ, 0x8, R46 ;  /* 0x00000008ff2eb819 */ /* 0x000fca000001162e */
[----:B------:R-:W-:-:S03]  /*0c30*/  @!P3 IMAD R43, R46, 0x310, R43 ;  /* 0x000003102e2bb824 */ /* 0x000fc600078e022b */
[----:B------:R-:W-:Y:S02]  /*0c40*/  @!P4 IMAD R18, R22, 0x1880, R23 ;  /* 0x000018801612c824 */ /* 0x000fe400078e0217 */
[----:B------:R-:W-:Y:S02]  /*0c50*/  @!P4 IMAD R40, R17, 0x100, R40 ;  /* 0x000001001128c824 */ /* 0x000fe400078e0228 */
[----:B------:R-:W-:Y:S01]  /*0c60*/  @!P3 IMAD R43, R42, 0x1c, R43 ;  /* 0x0000001c2a2bb824 */ /* 0x000fe200078e022b */
[----:B------:R-:W-:Y:S02]  /*0c70*/  @!P4 IADD3 R27, PT, PT, R18, R27, RZ ;  /* 0x0000001b121bc210 */ /* 0x000fe40007ffe0ff */
[----:B------:R-:W1:Y:S01]  /*0c80*/  @!P4 LDC.64 R18, c[0x0][0x380] ;  /* 0x0000e000ff12cb82 */ /* 0x000e620000000a00 */
[----:B------:R-:W-:Y:S01]  /*0c90*/  @!P4 SHF.R.U32.HI R40, RZ, 0x8, R40 ;  /* 0x00000008ff28c819 */ /* 0x000fe20000011628 */
[----:B------:R-:W-:-:S04]  /*0ca0*/  @!P3 IMAD R43, R12, 0x3100, R43 ;  /* 0x000031000c2bb824 */ /* 0x000fc800078e022b */
[----:B------:R-:W-:Y:S01]  /*0cb0*/  @!P4 IMAD R27, R40, 0x310, R27 ;  /* 0x00000310281bc824 */ /* 0x000fe200078e021b */
[----:B------:R-:W-:-:S03]  /*0cc0*/  @!P3 IADD3 R43, PT, PT, R43, -0x1d, RZ ;  /* 0xffffffe32b2bb810 */ /* 0x000fc60007ffe0ff */
[----:B------:R-:W-:Y:S02]  /*0cd0*/  @!P4 IMAD R27, R38, 0x1c, R27 ;  /* 0x0000001c261bc824 */ /* 0x000fe400078e021b */
[----:B0-----:R-:W-:Y:S01]  /*0ce0*/  @!P3 IMAD.WIDE R32, R43, 0x4, R32 ;  /* 0x000000042b20b825 */ /* 0x001fe200078e0220 */
[----:B------:R-:W-:-:S03]  /*0cf0*/  CS2R R42, SRZ ;  /* 0x00000000002a7805 */ /* 0x000fc6000001ff00 */
[----:B------:R-:W-:-:S03]  /*0d00*/  @!P4 IMAD R27, R12, 0x3100, R27 ;  /* 0x000031000c1bc824 */ /* 0x000fc600078e021b */
[----:B------:R0:W3:Y:S02]  /*0d10*/  @!P3 LDG.E.CONSTANT R43, desc[UR6][R32.64] ;  /* 0x00000006202bb981 */ /* 0x0000e4000c1e9900 */
[----:B------:R-:W-:-:S05]  /*0d20*/  @!P4 IADD3 R27, PT, PT, R27, -0x1d, RZ ;  /* 0xffffffe31b1bc810 */ /* 0x000fca0007ffe0ff */
[----:B-1----:R-:W-:Y:S01]  /*0d30*/  @!P4 IMAD.WIDE R18, R27, 0x4, R18 ;  /* 0x000000041b12c825 */ /* 0x002fe200078e0212 */
[----:B0-----:R-:W-:-:S03]  /*0d40*/  IADD3 R32, PT, PT, R20, 0x8, RZ ;  /* 0x0000000814207810 */ /* 0x001fc60007ffe0ff */
[----:B------:R-:W-:Y:S01]  /*0d50*/  IMAD R27, R48, 0x5, RZ ;  /* 0x00000005301b7824 */ /* 0x000fe200078e02ff */
[----:B------:R0:W4:Y:S01]  /*0d60*/  @!P4 LDG.E.CONSTANT R42, desc[UR6][R18.64] ;  /* 0x00000006122ac981 */ /* 0x000122000c1e9900 */
[----:B------:R-:W-:Y:S02]  /*0d70*/  MOV R40, RZ ;  /* 0x000000ff00287202 */ /* 0x000fe40000000f00 */
[----:B------:R-:W-:Y:S02]  /*0d80*/  SHF.R.U32.HI R33, RZ, 0x4, R32 ;  /* 0x00000004ff217819 */ /* 0x000fe40000011620 */
[----:B------:R-:W-:Y:S02]  /*0d90*/  LOP3.LUT R31, R27, 0xf, RZ, 0xc0, !PT ;  /* 0x0000000f1b1f7812 */ /* 0x000fe400078ec0ff */
[----:B------:R-:W-:Y:S02]  /*0da0*/  LOP3.LUT R38, R33, 0xf, RZ, 0xc0, !PT ;  /* 0x0000000f21267812 */ /* 0x000fe400078ec0ff */
[----:B------:R-:W-:-:S02]  /*0db0*/  LOP3.LUT P2, RZ, R36, 0x8, R31, 0xf6, !PT ;  /* 0x0000000824ff7812 */ /* 0x000fc4000784f61f */
[----:B------:R-:W-:Y:S02]  /*0dc0*/  LOP3.LUT P3, RZ, R38, R21, RZ, 0xfc, !PT ;  /* 0x0000001526ff7212 */ /* 0x000fe4000786fcff */
[----:B------:R-:W-:Y:S02]  /*0dd0*/  IADD3 R27, PT, PT, R21, R38, RZ ;  /* 0x00000026151b7210 */ /* 0x000fe40007ffe0ff */
[----:B------:R-:W-:Y:S02]  /*0de0*/  PLOP3.LUT P2, PT, P3, P2, PT, 0x2f, 0xf2 ;  /* 0x0000000000f2781c */ /* 0x000fe40001f44577 */
[----:B------:R-:W-:Y:S02]  /*0df0*/  LOP3.LUT R33, R31, 0x8, RZ, 0x3c, !PT ;  /* 0x000000081f217812 */ /* 0x000fe400078e3cff */
[----:B------:R-:W-:Y:S02]  /*0e00*/  ISETP.GT.U32.OR P2, PT, R27, 0x1c, P2 ;  /* 0x0000001c1b00780c */ /* 0x000fe40001744470 */
[----:B------:R-:W-:-:S04]  /*0e10*/  IADD3 R33, PT, PT, R36, R33, RZ ;  /* 0x0000002124217210 */ /* 0x000fc80007ffe0ff */
[----:B------:R-:W-:-:S13]  /*0e20*/  ISETP.GT.U32.OR P2, PT, R33, 0x1c, P2 ;  /* 0x0000001c2100780c */ /* 0x000fda0001744470 */
[----:B0-----:R-:W-:Y:S01]  /*0e30*/  @!P2 IMAD R18, R22, 0x1880, R23 ;  /* 0x000018801612a824 */ /* 0x001fe200078e0217 */
[----:B------:R-:W-:-:S04]  /*0e40*/  @!P2 LEA R32, R17, R32, 0x8 ;  /* 0x000000201120a211 */ /* 0x000fc800078e40ff */
[----:B------:R-:W-:Y:S02]  /*0e50*/  @!P2 IADD3 R33, PT, PT, R18, R33, RZ ;  /* 0x000000211221a210 */ /* 0x000fe40007ffe0ff */
[----:B------:R-:W0:Y:S01]  /*0e60*/  @!P2 LDC.64 R18, c[0x0][0x380] ;  /* 0x0000e000ff12ab82 */ /* 0x000e220000000a00 */
[----:B------:R-:W-:-:S05]  /*0e70*/  @!P2 SHF.R.U32.HI R32, RZ, 0x8, R32 ;  /* 0x00000008ff20a819 */ /* 0x000fca0000011620 */
[----:B------:R-:W-:-:S04]  /*0e80*/  @!P2 IMAD R33, R32, 0x310, R33 ;  /* 0x000003102021a824 */ /* 0x000fc800078e0221 */
[----:B------:R-:W-:-:S04]  /*0e90*/  @!P2 IMAD R33, R38, 0x1c, R33 ;  /* 0x0000001c2621a824 */ /* 0x000fc800078e0221 */
[----:B------:R-:W-:Y:S01]  /*0ea0*/  @!P2 IMAD R33, R12, 0x3100, R33 ;  /* 0x000031000c21a824 */ /* 0x000fe200078e0221 */
[----:B------:R-:W-:-:S04]  /*0eb0*/  SHF.R.U32.HI R27, RZ, 0x4, R20 ;  /* 0x00000004ff1b7819 */ /* 0x000fc80000011614 */
[----:B------:R-:W-:Y:S02]  /*0ec0*/  @!P2 IADD3 R33, PT, PT, R33, -0x1d, RZ ;  /* 0xffffffe32121a810 */ /* 0x000fe40007ffe0ff */
[----:B------:R-:W-:-:S03]  /*0ed0*/  LOP3.LUT R32, R27, 0xf, RZ, 0xc0, !PT ;  /* 0x0000000f1b207812 */ /* 0x000fc600078ec0ff */
[----:B0-----:R-:W-:Y:S01]  /*0ee0*/  @!P2 IMAD.WIDE R18, R33, 0x4, R18 ;  /* 0x000000042112a825 */ /* 0x001fe200078e0212 */
[----:B------:R-:W-:-:S04]  /*0ef0*/  LOP3.LUT P5, RZ, R31, R36, RZ, 0xfc, !PT ;  /* 0x000000241fff7212 */ /* 0x000fc800078afcff */
[----:B------:R0:W5:Y:S01]  /*0f00*/  @!P2 LDG.E.CONSTANT R40, desc[UR6][R18.64] ;  /* 0x000000061228a981 */ /* 0x000162000c1e9900 */
[CC--:B------:R-:W-:Y:S02]  /*0f10*/  LOP3.LUT P2, RZ, R32.reuse, R21.reuse, RZ, 0xfc, !PT ;  /* 0x0000001520ff7212 */ /* 0x0c0fe4000784fcff */
[----:B------:R-:W-:Y:S02]  /*0f20*/  IADD3 R27, PT, PT, R32, R21, RZ ;  /* 0x00000015201b7210 */ /* 0x000fe40007ffe0ff */
[----:B------:R-:W-:Y:S02]  /*0f30*/  PLOP3.LUT P2, PT, P2, P5, PT, 0x2f, 0xf2 ;  /* 0x0000000000f2781c */ /* 0x000fe4000174a577 */
[----:B------:R-:W-:Y:S02]  /*0f40*/  IADD3 R58, PT, PT, R31, R36, RZ ;  /* 0x000000241f3a7210 */ /* 0x000fe40007ffe0ff */
[----:B------:R-:W-:Y:S01]  /*0f50*/  ISETP.GT.U32.OR P2, PT, R27, 0x1c, P2 ;  /* 0x0000001c1b00780c */ /* 0x000fe20001744470 */
[----:B------:R-:W-:-:S03]  /*0f60*/  IMAD R27, R17, 0x100, R20 ;  /* 0x00000100111b7824 */ /* 0x000fc600078e0214 */
[----:B------:R-:W-:-:S13]  /*0f70*/  ISETP.GT.U32.OR P2, PT, R58, 0x1c, P2 ;  /* 0x0000001c3a00780c */ /* 0x000fda0001744470 */
[----:B------:R-:W-:Y:S01]  /*0f80*/  @!P2 IMAD R31, R22, 0x1880, R23 ;  /* 0x00001880161fa824 */ /* 0x000fe200078e0217 */
[----:B0-----:R-:W0:Y:S01]  /*0f90*/  @!P2 LDC.64 R18, c[0x0][0x380] ;  /* 0x0000e000ff12ab82 */ /* 0x001e220000000a00 */
[----:B------:R-:W-:-:S03]  /*0fa0*/  @!P2 SHF.R.U32.HI R38, RZ, 0x8, R27 ;  /* 0x00000008ff26a819 */ /* 0x000fc6000001161b */
[----:B------:R-:W-:-:S05]  /*0fb0*/  @!P2 IADD3 R31, PT, PT, R58, R31, RZ ;  /* 0x0000001f3a1fa210 */ /* 0x000fca0007ffe0ff */
[----:B------:R-:W-:Y:S01]  /*0fc0*/  @!P2 IMAD R31, R38, 0x310, R31 ;  /* 0x00000310261fa824 */ /* 0x000fe200078e021f */
[----:B------:R-:W-:-:S03]  /*0fd0*/  MOV R38, RZ ;  /* 0x000000ff00267202 */ /* 0x000fc60000000f00 */
[----:B------:R-:W-:-:S04]  /*0fe0*/  @!P2 IMAD R31, R32, 0x1c, R31 ;  /* 0x0000001c201fa824 */ /* 0x000fc800078e021f */
[----:B------:R-:W-:Y:S01]  /*0ff0*/  @!P2 IMAD R31, R12, 0x3100, R31 ;  /* 0x000031000c1fa824 */ /* 0x000fe200078e021f */
[----:B------:R-:W-:-:S04]  /*1000*/  IADD3 R32, PT, PT, R20, 0x9, RZ ;  /* 0x0000000914207810 */ /* 0x000fc80007ffe0ff */
[----:B------:R-:W-:Y:S01]  /*1010*/  @!P2 IADD3 R31, PT, PT, R31, -0x1d, RZ ;  /* 0xffffffe31f1fa810 */ /* 0x000fe20007ffe0ff */
[----:B------:R-:W-:-:S04]  /*1020*/  IMAD R33, R48, R45, 0x9 ;  /* 0x0000000930217424 */ /* 0x000fc800078e022d */
[----:B0-----:R-:W-:Y:S01]  /*1030*/  @!P2 IMAD.WIDE R18, R31, 0x4, R18 ;  /* 0x000000041f12a825 */ /* 0x001fe200078e0212 */
[----:B------:R-:W-:Y:S02]  /*1040*/  SHF.R.U32.HI R31, RZ, 0x4, R32 ;  /* 0x00000004ff1f7819 */ /* 0x000fe40000011620 */
[----:B------:R-:W-:Y:S02]  /*1050*/  LOP3.LUT R33, R33, 0xf, RZ, 0xc0, !PT ;  /* 0x0000000f21217812 */ /* 0x000fe400078ec0ff */
[----:B------:R-:W-:Y:S01]  /*1060*/  LOP3.LUT R46, R31, 0xf, RZ, 0xc0, !PT ;  /* 0x0000000f1f2e7812 */ /* 0x000fe200078ec0ff */
[----:B------:R0:W5:Y:S01]  /*1070*/  @!P2 LDG.E.CONSTANT R38, desc[UR6][R18.64] ;  /* 0x000000061226a981 */ /* 0x000162000c1e9900 */
[----:B------:R-:W-:Y:S02]  /*1080*/  LOP3.LUT P2, RZ, R33, R36, RZ, 0xfc, !PT ;  /* 0x0000002421ff7212 */ /* 0x000fe4000784fcff */
[----:B------:R-:W-:Y:S02]  /*1090*/  LOP3.LUT P3, RZ, R46, R21, RZ, 0xfc, !PT ;  /* 0x000000152eff7212 */ /* 0x000fe4000786fcff */
[----:B------:R-:W-:-:S02]  /*10a0*/  IADD3 R31, PT, PT, R21, R46, RZ ;  /* 0x0000002e151f7210 */ /* 0x000fc40007ffe0ff */
[----:B------:R-:W-:Y:S02]  /*10b0*/  PLOP3.LUT P2, PT, P3, P2, PT, 0x2f, 0xf2 ;  /* 0x0000000000f2781c */ /* 0x000fe40001f44577 */
[----:B------:R-:W-:Y:S02]  /*10c0*/  IADD3 R33, PT, PT, R36, R33, RZ ;  /* 0x0000002124217210 */ /* 0x000fe40007ffe0ff */
[----:B------:R-:W-:-:S04]  /*10d0*/  ISETP.GT.U32.OR P2, PT, R31, 0x1c, P2 ;  /* 0x0000001c1f00780c */ /* 0x000fc80001744470 */
        /* <DEDUP_REMOVED lines=9> */
[----:B------:R-:W-:-:S04]  /*1170*/  IADD3 R32, PT, PT, R20, 0xa, RZ ;  /* 0x0000000a14207810 */ /* 0x000fc80007ffe0ff */
[----:B------:R-:W-:Y:S02]  /*1180*/  @!P2 IADD3 R33, PT, PT, R33, -0x1d, RZ ;  /* 0xffffffe32121a810 */ /* 0x000fe40007ffe0ff */
[----:B------:R-:W-:-:S03]  /*1190*/  SHF.R.U32.HI R31, RZ, 0x4, R32 ;  /* 0x00000004ff1f7819 */ /* 0x000fc60000011620 */
[----:B0-----:R-:W-:-:S04]  /*11a0*/  @!P2 IMAD.WIDE R18, R33, 0x4, R18 ;  /* 0x000000042112a825 */ /* 0x001fc800078e0212 */
[----:B------:R-:W-:Y:S01]  /*11b0*/  IMAD R33, R48, R45, 0xa ;  /* 0x0000000a30217424 */ /* 0x000fe200078e022d */
[----:B------:R-:W-:Y:S01]  /*11c0*/  LOP3.LUT R46, R31, 0xf, RZ, 0xc0, !PT ;  /* 0x0000000f1f2e7812 */ /* 0x000fe200078ec0ff */
[----:B------:R0:W5:Y:S03]  /*11d0*/  @!P2 LDG.E.CONSTANT R50, desc[UR6][R18.64] ;  /* 0x000000061232a981 */ /* 0x000166000c1e9900 */
[----:B------:R-:W-:Y:S01]  /*11e0*/  LOP3.LUT R33, R33, 0xf, RZ, 0xc0, !PT ;  /* 0x0000000f21217812 */ /* 0x000fe200078ec0ff */
[----:B------:R-:W-:Y:S01]  /*11f0*/  IMAD.IADD R31, R21, 0x1, R46 ;  /* 0x00000001151f7824 */ /* 0x000fe200078e022e */
[----:B------:R-:W-:Y:S02]  /*1200*/  LOP3.LUT P3, RZ, R46, R21, RZ, 0xfc, !PT ;  /* 0x000000152eff7212 */ /* 0x000fe4000786fcff */
[----:B------:R-:W-:Y:S02]  /*1210*/  LOP3.LUT P2, RZ, R33, R36, RZ, 0xfc, !PT ;  /* 0x0000002421ff7212 */ /* 0x000fe4000784fcff */
[----:B------:R-:W-:-:S02]  /*1220*/  IADD3 R33, PT, PT, R36, R33, RZ ;  /* 0x0000002124217210 */ /* 0x000fc40007ffe0ff */
[----:B------:R-:W-:-:S04]  /*1230*/  PLOP3.LUT P2, PT, P3, P2, PT, 0x2f, 0xf2 ;  /* 0x0000000000f2781c */ /* 0x000fc80001f44577 */
        /* <DEDUP_REMOVED lines=10> */
[----:B------:R-:W-:Y:S01]  /*12e0*/  IADD3 R32, PT, PT, R20, 0xb, RZ ;  /* 0x0000000b14207810 */ /* 0x000fe20007ffe0ff */
[----:B------:R-:W-:-:S03]  /*12f0*/  IMAD R46, R48, R45, 0xb ;  /* 0x0000000b302e7424 */ /* 0x000fc600078e022d */
[----:B------:R-:W-:Y:S02]  /*1300*/  @!P2 IADD3 R33, PT, PT, R33, -0x1d, RZ ;  /* 0xffffffe32121a810 */ /* 0x000fe40007ffe0ff */
[----:B------:R-:W-:-:S03]  /*1310*/  SHF.R.U32.HI R31, RZ, 0x4, R32 ;  /* 0x00000004ff1f7819 */ /* 0x000fc60000011620 */
[----:B0-----:R-:W-:Y:S01]  /*1320*/  @!P2 IMAD.WIDE R18, R33, 0x4, R18 ;  /* 0x000000042112a825 */ /* 0x001fe200078e0212 */
[----:B------:R-:W-:Y:S02]  /*1330*/  MOV R33, RZ ;  /* 0x000000ff00217202 */ /* 0x000fe40000000f00 */
[----:B------:R-:W-:Y:S02]  /*1340*/  LOP3.LUT R51, R46, 0xf, RZ, 0xc0, !PT ;  /* 0x0000000f2e337812 */ /* 0x000fe400078ec0ff */
[----:B------:R-:W-:Y:S02]  /*1350*/  LOP3.LUT R46, R31, 0xf, RZ, 0xc0, !PT ;  /* 0x0000000f1f2e7812 */ /* 0x000fe400078ec0ff */
[----:B------:R0:W2:Y:S01]  /*1360*/  @!P2 LDG.E.CONSTANT R33, desc[UR6][R18.64] ;  /* 0x000000061221a981 */ /* 0x0000a2000c1e9900 */
[----:B------:R-:W-:Y:S02]  /*1370*/  LOP3.LUT P2, RZ, R51, R36, RZ, 0xfc, !PT ;  /* 0x0000002433ff7212 */ /* 0x000fe4000784fcff */
[----:B------:R-:W-:-:S02]  /*1380*/  LOP3.LUT P3, RZ, R46, R21, RZ, 0xfc, !PT ;  /* 0x000000152eff7212 */ /* 0x000fc4000786fcff */
[----:B------:R-:W-:Y:S02]  /*1390*/  IADD3 R31, PT, PT, R21, R46, RZ ;  /* 0x0000002e151f7210 */ /* 0x000fe40007ffe0ff */
        /* <DEDUP_REMOVED lines=17> */
[----:B------:R-:W-:Y:S02]  /*14b0*/  LOP3.LUT R51, R46, 0xf, RZ, 0xc0, !PT ;  /* 0x0000000f2e337812 */ /* 0x000fe400078ec0ff */
[----:B------:R-:W-:Y:S02]  /*14c0*/  LOP3.LUT R46, R31, 0xf, RZ, 0xc0, !PT ;  /* 0x0000000f1f2e7812 */ /* 0x000fe400078ec0ff */
        /* <DEDUP_REMOVED lines=27> */
[----:B------:R-:W-:Y:S01]  /*1680*/  PLOP3.LUT P2, PT, P2, P6, PT, 0x2f, 0xf2 ;  /* 0x0000000000f2781c */ /* 0x000fe2000174c577 */
[----:B------:R-:W-:Y:S01]  /*1690*/  IMAD R57, R48, R45, 0xd ;  /* 0x0000000d30397424 */ /* 0x000fe200078e022d */
[----:B------:R-:W-:Y:S02]  /*16a0*/  P2R R46, PR, RZ, 0x40 ;  /* 0x00000040ff2e7803 */ /* 0x000fe40000000000 */
[----:B------:R-:W-:Y:S02]  /*16b0*/  ISETP.GT.U32.OR P2, PT, R31, 0x1c, P2 ;  /* 0x0000001c1f00780c */ /* 0x000fe40001744470 */
[----:B------:R-:W-:-:S04]  /*16c0*/  IADD3 R31, PT, PT, R36, R51, RZ ;  /* 0x00000033241f7210 */ /* 0x000fc80007ffe0ff */
[----:B------:R-:W-:-:S13]  /*16d0*/  ISETP.GT.U32.OR P2, PT, R31, 0x1c, P2 ;  /* 0x0000001c1f00780c */ /* 0x000fda0001744470 */
[----:B------:R-:W-:Y:S01]  /*16e0*/  @!P2 IADD3 R54, PT, PT, R27, 0x1, RZ ;  /* 0x000000011b36a810 */ /* 0x000fe20007ffe0ff */
[----:B------:R-:W-:Y:S01]  /*16f0*/  @!P2 IMAD R60, R22, 0x1880, R23 ;  /* 0x00001880163ca824 */ /* 0x000fe200078e0217 */
[----:B0-----:R-:W0:Y:S02]  /*1700*/  @!P2 LDC.64 R18, c[0x0][0x380] ;  /* 0x0000e000ff12ab82 */ /* 0x001e240000000a00 */
[----:B------:R-:W-:Y:S01]  /*1710*/  @!P2 SHF.R.U32.HI R54, RZ, 0x8, R54 ;  /* 0x00000008ff36a819 */ /* 0x000fe20000011636 */
[----:B------:R-:W-:-:S04]  /*1720*/  @!P2 IMAD.IADD R51, R60, 0x1, R31 ;  /* 0x000000013c33a824 */ /* 0x000fc800078e021f */
[----:B------:R-:W-:Y:S01]  /*1730*/  @!P2 IMAD R51, R54, 0x310, R51 ;  /* 0x000003103633a824 */ /* 0x000fe200078e0233 */
[----:B------:R-:W-:-:S03]  /*1740*/  MOV R54, RZ ;  /* 0x000000ff00367202 */ /* 0x000fc60000000f00 */
[----:B------:R-:W-:-:S04]  /*1750*/  @!P2 IMAD R51, R32, 0x1c, R51 ;  /* 0x0000001c2033a824 */ /* 0x000fc800078e0233 */
[----:B------:R-:W-:Y:S01]  /*1760*/  @!P2 IMAD R51, R12, 0x3100, R51 ;  /* 0x000031000c33a824 */ /* 0x000fe200078e0233 */
[----:B------:R-:W-:-:S04]  /*1770*/  IADD3 R32, PT, PT, R20, 0xd, RZ ;  /* 0x0000000d14207810 */ /* 0x000fc80007ffe0ff */
[----:B------:R-:W-:-:S05]  /*1780*/  @!P2 IADD3 R51, PT, PT, R51, -0x1d, RZ ;  /* 0xffffffe33333a810 */ /* 0x000fca0007ffe0ff */
        /* <DEDUP_REMOVED lines=10> */
[----:B------:R-:W-:Y:S02]  /*1830*/  ISETP.GT.U32.OR P2, PT, R51, 0x1c, P2 ;  /* 0x0000001c3300780c */ /* 0x000fe40001744470 */
[----:B------:R-:W-:Y:S02]  /*1840*/  MOV R51, RZ ;  /* 0x000000ff00337202 */ /* 0x000fe40000000f00 */
        /* <DEDUP_REMOVED lines=16> */
[----:B------:R-:W-:Y:S02]  /*1950*/  LOP3.LUT R57, R57, 0xf, RZ, 0xc0, !PT ;  /* 0x0000000f39397812 */ /* 0x000fe400078ec0ff */
[----:B------:R-:W-:Y:S02]  /*1960*/  LOP3.LUT P3, RZ, R62, R21, RZ, 0xfc, !PT ;  /* 0x000000153eff7212 */ /* 0x000fe4000786fcff */
[----:B------:R-:W-:Y:S02]  /*1970*/  LOP3.LUT P2, RZ, R57, R36, RZ, 0xfc, !PT ;  /* 0x0000002439ff7212 */ /* 0x000fe4000784fcff */
[----:B------:R-:W-:-:S02]  /*1980*/  IADD3 R32, PT, PT, R21, R62, RZ ;  /* 0x0000003e15207210 */ /* 0x000fc40007ffe0ff */
[----:B------:R-:W-:-:S04]  /*1990*/  PLOP3.LUT P3, PT, P3, P2, PT, 0x2f, 0xf2 ;  /* 0x0000000000f2781c */ /* 0x000fc80001f64577 */
[----:B------:R-:W-:Y:S01]  /*19a0*/  ISETP.GT.U32.OR P3, PT, R32, 0x1c, P3 ;  /* 0x0000001c2000780c */ /* 0x000fe20001f64470 */
[----:B------:R-:W-:-:S05]  /*19b0*/  IMAD.IADD R32, R36, 0x1, R57 ;  /* 0x0000000124207824 */ /* 0x000fca00078e0239 */
[----:B------:R-:W-:-:S13]  /*19c0*/  ISETP.GT.U32.OR P3, PT, R32, 0x1c, P3 ;  /* 0x0000001c2000780c */ /* 0x000fda0001f64470 */
[----:B------:R-:W-:Y:S01]  /*19d0*/  @!P3 IMAD R57, R22, 0x1880, R23 ;  /* 0x000018801639b824 */ /* 0x000fe200078e0217 */
[----:B------:R-:W-:Y:S01]  /*19e0*/  @!P3 LEA R60, R17, R60, 0x8 ;  /* 0x0000003c113cb211 */ /* 0x000fe200078e40ff */
[----:B0-----:R-:W0:Y:S03]  /*19f0*/  @!P3 LDC.64 R18, c[0x0][0x380] ;  /* 0x0000e000ff12bb82 */ /* 0x001e260000000a00 */
[----:B------:R-:W-:Y:S02]  /*1a00*/  @!P3 SHF.R.U32.HI R60, RZ, 0x8, R60 ;  /* 0x00000008ff3cb819 */ /* 0x000fe4000001163c */
[----:B------:R-:W-:-:S05]  /*1a10*/  @!P3 IADD3 R57, PT, PT, R57, R32, RZ ;  /* 0x000000203939b210 */ /* 0x000fca0007ffe0ff */
[----:B------:R-:W-:-:S04]  /*1a20*/  @!P3 IMAD R57, R60, 0x310, R57 ;  /* 0x000003103c39b824 */ /* 0x000fc800078e0239 */
[----:B------:R-:W-:-:S04]  /*1a30*/  @!P3 IMAD R57, R62, 0x1c, R57 ;  /* 0x0000001c3e39b824 */ /* 0x000fc800078e0239 */
[----:B------:R-:W-:Y:S01]  /*1a40*/  @!P3 IMAD R57, R12, 0x3100, R57 ;  /* 0x000031000c39b824 */ /* 0x000fe200078e0239 */
[----:B------:R-:W-:-:S04]  /*1a50*/  IADD3 R60, PT, PT, R20, 0xe, RZ ;  /* 0x0000000e143c7810 */ /* 0x000fc80007ffe0ff */
[----:B------:R-:W-:Y:S01]  /*1a60*/  @!P3 IADD3 R57, PT, PT, R57, -0x1d, RZ ;  /* 0xffffffe33939b810 */ /* 0x000fe20007ffe0ff */
[----:B------:R-:W-:Y:S01]  /*1a70*/  IMAD R61, R48, R45, 0xe ;  /* 0x0000000e303d7424 */ /* 0x000fe200078e022d */
[----:B------:R-:W-:-:S03]  /*1a80*/  SHF.R.U32.HI R59, RZ, 0x4, R60 ;  /* 0x00000004ff3b7819 */ /* 0x000fc6000001163c */
[----:B0-----:R-:W-:Y:S01]  /*1a90*/  @!P3 IMAD.WIDE R18, R57, 0x4, R18 ;  /* 0x000000043912b825 */ /* 0x001fe200078e0212 */
[----:B------:R-:W-:Y:S02]  /*1aa0*/  MOV R57, RZ ;  /* 0x000000ff00397202 */ /* 0x000fe40000000f00 */
[----:B------:R-:W-:Y:S02]  /*1ab0*/  LOP3.LUT R61, R61, 0xf, RZ, 0xc0, !PT ;  /* 0x0000000f3d3d7812 */ /* 0x000fe400078ec0ff */
[----:B------:R-:W-:Y:S02]  /*1ac0*/  LOP3.LUT R62, R59, 0xf, RZ, 0xc0, !PT ;  /* 0x0000000f3b3e7812 */ /* 0x000fe400078ec0ff */
[----:B------:R0:W5:Y:S01]  /*1ad0*/  @!P3 LDG.E.CONSTANT R57, desc[UR6][R18.64] ;  /* 0x000000061239b981 */ /* 0x000162000c1e9900 */
[----:B------:R-:W-:Y:S02]  /*1ae0*/  LOP3.LUT P3, RZ, R61, R36, RZ, 0xfc, !PT ;  /* 0x000000243dff7212 */ /* 0x000fe4000786fcff */
[----:B------:R-:W-:-:S02]  /*1af0*/  LOP3.LUT P4, RZ, R62, R21, RZ, 0xfc, !PT ;  /* 0x000000153eff7212 */ /* 0x000fc4000788fcff */
[----:B------:R-:W-:Y:S02]  /*1b00*/  IADD3 R59, PT, PT, R21, R62, RZ ;  /* 0x0000003e153b7210 */ /* 0x000fe40007ffe0ff */
        /* <DEDUP_REMOVED lines=12> */
[----:B------:R-:W-:Y:S02]  /*1bd0*/  @!P3 IMAD R61, R12, 0x3100, R61 ;  /* 0x000031000c3db824 */ /* 0x000fe400078e023d */
[----:B------:R-:W-:-:S03]  /*1be0*/  VIADD R62, R20, 0x3 ;  /* 0x00000003143e7836 */ /* 0x000fc60000000000 */
        /* <DEDUP_REMOVED lines=11> */
[----:B------:R-:W-:Y:S02]  /*1ca0*/  ISETP.GT.U32.OR P4, PT, R60, 0x1c, P4 ;  /* 0x0000001c3c00780c */ /* 0x000fe40002784470 */
[----:B------:R-:W-:-:S04]  /*1cb0*/  IADD3 R60, PT, PT, R36, R61, RZ ;  /* 0x0000003d243c7210 */ /* 0x000fc80007ffe0ff */
        /* <DEDUP_REMOVED lines=21> */
[----:B------:R-:W-:-:S04]  /*1e10*/  PLOP3.LUT P6, PT, P6, P4, PT, 0x2f, 0xf2 ;  /* 0x0000000000f2781c */ /* 0x000fc800037c8577 */
[----:B------:R-:W-:Y:S02]  /*1e20*/  ISETP.GT.U32.OR P6, PT, R62, 0x1c, P6 ;  /* 0x0000001c3e00780c */ /* 0x000fe400037c4470 */
[----:B------:R-:W-:-:S04]  /*1e30*/  IADD3 R62, PT, PT, R36, R63, RZ ;  /* 0x0000003f243e7210 */ /* 0x000fc80007ffe0ff */
[----:B------:R-:W-:-:S13]  /*1e40*/  ISETP.GT.U32.OR P6, PT, R62, 0x1c, P6 ;  /* 0x0000001c3e00780c */ /* 0x000fda00037c4470 */
[----:B------:R-:W-:Y:S01]  /*1e50*/  @!P6 IMAD R63, R22, 0x1880, R23 ;  /* 0x00001880163fe824 */ /* 0x000fe200078e0217 */
[----:B------:R-:W-:-:S04]  /*1e60*/  @!P6 LEA R70, R17, R70, 0x8 ;  /* 0x000000461146e211 */ /* 0x000fc800078e40ff */
[----:B0-----:R-:W-:Y:S02]  /*1e70*/  @!P6 SHF.R.U32.HI R19, RZ, 0x8, R70 ;  /* 0x00000008ff13e819 */ /* 0x001fe40000011646 */
[----:B------:R-:W-:-:S05]  /*1e80*/  @!P6 IADD3 R18, PT, PT, R63, R62, RZ ;  /* 0x0000003e3f12e210 */ /* 0x000fca0007ffe0ff */
[----:B------:R-:W-:Y:S02]  /*1e90*/  @!P6 IMAD R63, R19, 0x310, R18 ;  /* 0x00000310133fe824 */ /* 0x000fe400078e0212 */
[----:B------:R-:W0:Y:S02]  /*1ea0*/  @!P6 LDC.64 R18, c[0x0][0x380] ;  /* 0x0000e000ff12eb82 */ /* 0x000e240000000a00 */
[----:B------:R-:W-:-:S04]  /*1eb0*/  @!P6 IMAD R63, R72, 0x1c, R63 ;  /* 0x0000001c483fe824 */ /* 0x000fc800078e023f */
[----:B------:R-:W-:Y:S01]  /*1ec0*/  @!P6 IMAD R63, R12, 0x3100, R63 ;  /* 0x000031000c3fe824 */ /* 0x000fe200078e023f */
[----:B------:R-:W-:-:S03]  /*1ed0*/  IADD3 R70, PT, PT, R20, 0x10, RZ ;  /* 0x0000001014467810 */ /* 0x000fc60007ffe0ff */
[----:B------:R-:W-:Y:S01]  /*1ee0*/  @!P6 VIADD R63, R63, 0xffffffe3 ;  /* 0xffffffe33f3fe836 */ /* 0x000fe20000000000 */
[----:B------:R-:W-:-:S04]  /*1ef0*/  SHF.R.U32.HI R65, RZ, 0x4, R70 ;  /* 0x00000004ff417819 */ /* 0x000fc80000011646 */
[----:B------:R-:W-:Y:S01]  /*1f00*/  LOP3.LUT R72, R65, 0xf, RZ, 0xc0, !PT ;  /* 0x0000000f41487812 */ /* 0x000fe200078ec0ff */
[----:B0-----:R-:W-:Y:S01]  /*1f10*/  @!P6 IMAD.WIDE R18, R63, 0x4, R18 ;  /* 0x000000043f12e825 */ /* 0x001fe200078e0212 */
[----:B------:R-:W-:-:S06]  /*1f20*/  MOV R63, RZ ;  /* 0x000000ff003f7202 */ /* 0x000fcc0000000f00 */
[----:B------:R0:W5:Y:S01]  /*1f30*/  @!P6 LDG.E.CONSTANT R63, desc[UR6][R18.64] ;  /* 0x00000006123fe981 */ /* 0x000162000c1e9900 */
[----:B------:R-:W-:Y:S02]  /*1f40*/  LOP3.LUT P6, RZ, R72, R21, RZ, 0xfc, !PT ;  /* 0x0000001548ff7212 */ /* 0x000fe400078cfcff */
[----:B------:R-:W-:Y:S02]  /*1f50*/  IADD3 R65, PT, PT, R21, R72, RZ ;  /* 0x0000004815417210 */ /* 0x000fe40007ffe0ff */
[----:B------:R-:W-:-:S04]  /*1f60*/  PLOP3.LUT P6, PT, P6, P5, PT, 0x2f, 0xf2 ;  /* 0x0000000000f2781c */ /* 0x000fc800037ca577 */
[----:B------:R-:W-:-:S04]  /*1f70*/  ISETP.GT.U32.OR P6, PT, R65, 0x1c, P6 ;  /* 0x0000001c4100780c */ /* 0x000fc800037c4470 */
[----:B------:R-:W-:-:S13]  /*1f80*/  ISETP.GT.U32.OR P6, PT, R58, 0x1c, P6 ;  /* 0x0000001c3a00780c */ /* 0x000fda00037c4470 */
[----:B------:R-:W-:Y:S01]  /*1f90*/  @!P6 IMAD R65, R22, 0x1880, R23 ;  /* 0x000018801641e824 */ /* 0x000fe200078e0217 */
[----:B------:R-:W-:Y:S01]  /*1fa0*/  @!P6 LEA R70, R17, R70, 0x8 ;  /* 0x000000461146e211 */ /* 0x000fe200078e40ff */
[----:B0-----:R-:W0:Y:S03]  /*1fb0*/  @!P6 LDC.64 R18, c[0x0][0x380] ;  /* 0x0000e000ff12eb82 */ /* 0x001e260000000a00 */
[----:B------:R-:W-:Y:S02]  /*1fc0*/  @!P6 IADD3 R65, PT, PT, R58, R65, RZ ;  /* 0x000000413a41e210 */ /* 0x000fe40007ffe0ff */
[----:B------:R-:W-:Y:S01]  /*1fd0*/  @!P6 SHF.R.U32.HI R70, RZ, 0x8, R70 ;  /* 0x00000008ff46e819 */ /* 0x000fe20000011646 */
[----:B------:R-:W-:Y:S01]  /*1fe0*/  IMAD R48, R48, R45, -0x1 ;  /* 0xffffffff30307424 */ /* 0x000fe200078e022d */
[----:B------:R-:W-:-:S03]  /*1ff0*/  MOV R58, RZ ;  /* 0x000000ff003a7202 */ /* 0x000fc60000000f00 */
[----:B------:R-:W-:-:S04]  /*2000*/  @!P6 IMAD R65, R70, 0x310, R65 ;  /* 0x000003104641e824 */ /* 0x000fc800078e0241 */
[----:B------:R-:W-:-:S04]  /*2010*/  @!P6 IMAD R65, R72, 0x1c, R65 ;  /* 0x0000001c4841e824 */ /* 0x000fc800078e0241 */
[----:B------:R-:W-:Y:S01]  /*2020*/  @!P6 IMAD R65, R12, 0x3100, R65 ;  /* 0x000031000c41e824 */ /* 0x000fe200078e0241 */
[----:B------:R-:W-:-:S04]  /*2030*/  IADD3 R70, PT, PT, R20, 0xf, RZ ;  /* 0x0000000f14467810 */ /* 0x000fc80007ffe0ff */
        /* <DEDUP_REMOVED lines=10> */
[----:B------:R-:W-:-:S04]  /*20e0*/  IADD3 R36, PT, PT, R21, R48, RZ ;  /* 0x0000003015247210 */ /* 0x000fc80007ffe0ff */
[----:B------:R-:W-:-:S04]  /*20f0*/  ISETP.GT.U32.OR P5, PT, R36, 0x1c, P5 ;  /* 0x0000001c2400780c */ /* 0x000fc80002fa4470 */
[----:B------:R-:W-:-:S13]  /*2100*/  ISETP.GT.U32.OR P5, PT, R65, 0x1c, P5 ;  /* 0x0000001c4100780c */ /* 0x000fda0002fa4470 */
[----:B0-----:R-:W-:Y:S01]  /*2110*/  @!P5 IMAD R18, R22, 0x1880, R23 ;  /* 0x000018801612d824 */ /* 0x001fe200078e0217 */
[----:B------:R-:W-:-:S03]  /*2120*/  @!P5 LEA R70, R17, R70, 0x8 ;  /* 0x000000461146d211 */ /* 0x000fc600078e40ff */
[----:B------:R-:W-:Y:S01]  /*2130*/  @!P5 IMAD.IADD R65, R18, 0x1, R65 ;  /* 0x000000011241d824 */ /* 0x000fe200078e0241 */
[----:B------:R-:W-:Y:S01]  /*2140*/  @!P5 SHF.R.U32.HI R70, RZ, 0x8, R70 ;  /* 0x00000008ff46d819 */ /* 0x000fe20000011646 */
[----:B------:R-:W0:Y:S04]  /*2150*/  @!P5 LDC.64 R18, c[0x0][0x380] ;  /* 0x0000e000ff12db82 */ /* 0x000e280000000a00 */
[----:B------:R-:W-:Y:S01]  /*2160*/  @!P5 IMAD R65, R70, 0x310, R65 ;  /* 0x000003104641d824 */ /* 0x000fe200078e0241 */
[----:B------:R-:W-:-:S03]  /*2170*/  MOV R70, RZ ;  /* 0x000000ff00467202 */ /* 0x000fc60000000f00 */
[----:B------:R-:W-:-:S04]  /*2180*/  @!P5 IMAD R65, R48, 0x1c, R65 ;  /* 0x0000001c3041d824 */ /* 0x000fc800078e0241 */
[----:B------:R-:W-:-:S05]  /*2190*/  @!P5 IMAD R65, R12, 0x3100, R65 ;  /* 0x000031000c41d824 */ /* 0x000fca00078e0241 */
[----:B------:R-:W-:-:S05]  /*21a0*/  @!P5 IADD3 R65, PT, PT, R65, -0x1d, RZ ;  /* 0xffffffe34141d810 */ /* 0x000fca0007ffe0ff */
[----:B0-----:R-:W-:-:S05]  /*21b0*/  @!P5 IMAD.WIDE R18, R65, 0x4, R18 ;  /* 0x000000044112d825 */ /* 0x001fca00078e0212 */
[----:B------:R0:W5:Y:S01]  /*21c0*/  @!P5 LDG.E.CONSTANT R70, desc[UR6][R18.64] ;  /* 0x000000061246d981 */ /* 0x000162000c1e9900 */
[----:B------:R-:W-:Y:S01]  /*21d0*/  MOV R45, 0x400 ;  /* 0x00000400002d7802 */ /* 0x000fe20000000f00 */
[----:B------:R-:W-:Y:S01]  /*21e0*/  UPLOP3.LUT UP1, UPT, UPT, UPT, UP0, 0x80, 0x8 ;  /* 0x000000000008789c */ /* 0x000fe20003f2f000 */
[----:B------:R-:W-:Y:S01]  /*21f0*/  LEA R48, R22, R27, 0xb ;  /* 0x0000001b16307211 */ /* 0x000fe200078e58ff */
[----:B------:R-:W1:Y:S01]  /*2200*/  S2R R36, SR_CgaCtaId ;  /* 0x0000000000247919 */ /* 0x000e620000008800 */
[----:B------:R-:W-:Y:S01]  /*2210*/  BSSY.RECONVERGENT B0, `(.L_x_19) ;  /* 0x0000035000007945 */ /* 0x000fe20003800200 */
[----:B0-----:R-:W-:-:S04]  /*2220*/  IADD3 R18, PT, PT, R27, 0x11, RZ ;  /* 0x000000111b127810 */ /* 0x001fc80007ffe0ff */
[----:B------:R-:W-:-:S04]  /*2230*/  SHF.R.U32.HI R19, RZ, 0x4, R18 ;  /* 0x00000004ff137819 */ /* 0x000fc80000011612 */
[----:B------:R-:W-:-:S04]  /*2240*/  LEA R19, R22, R19, 0x7 ;  /* 0x0000001316137211 */ /* 0x000fc800078e38ff */
[----:B------:R-:W-:Y:S02]  /*2250*/  ISETP.GT.U32.AND P5, PT, R19, 0xff, PT ;  /* 0x000000ff1300780c */ /* 0x000fe40003fa4070 */
[----:B-1----:R-:W-:-:S04]  /*2260*/  LEA R65, R36, R45, 0x18 ;  /* 0x0000002d24417211 */ /* 0x002fc800078ec0ff */
[----:B------:R-:W-:-:S05]  /*2270*/  LEA R71, R48, R65, 0x2 ;  /* 0x0000004130477211 */ /* 0x000fca00078e10ff */
[----:B--2---:R0:W-:Y:S04]  /*2280*/  STS [R71+0x28], R33 ;  /* 0x0000282147007388 */ /* 0x0041e80000000800 */
[----:B------:R1:W-:Y:S04]  /*2290*/  STS [R71+0x14], R44 ;  /* 0x0000142c47007388 */ /* 0x0003e80000000800 */
[----:B---3--:R1:W-:Y:S01]  /*22a0*/  STS [R71+0x18], R43 ;  /* 0x0000182b47007388 */ /* 0x0083e20000000800 */
[----:B0-----:R-:W-:-:S03]  /*22b0*/  SHF.R.U32.HI R33, RZ, 0x8, R18 ;  /* 0x00000008ff217819 */ /* 0x001fc60000011612 */
[----:B----4-:R1:W-:Y:S01]  /*22c0*/  STS [R71+0x1c], R42 ;  /* 0x00001c2a47007388 */ /* 0x0103e20000000800 */
[----:B------:R-:W-:-:S03]  /*22d0*/  LEA R18, R22, R33, 0x3 ;  /* 0x0000002116127211 */ /* 0x000fc600078e18ff */
[----:B-----5:R1:W-:Y:S01]  /*22e0*/  STS [R71+0x20], R40 ;  /* 0x0000202847007388 */ /* 0x0203e20000000800 */
[----:B------:R-:W-:-:S03]  /*22f0*/  ISETP.GT.U32.OR P5, PT, R18, 0xf, P5 ;  /* 0x0000000f1200780c */ /* 0x000fc60002fa4470 */
[----:B------:R1:W-:Y:S01]  /*2300*/  STS [R71], R38 ;  /* 0x0000002647007388 */ /* 0x0003e20000000800 */
[----:B------:R-:W-:-:S03]  /*2310*/  ISETP.GT.U32.OR P5, PT, R48, 0xfee, P5 ;  /* 0x00000fee3000780c */ /* 0x000fc60002fa4470 */
[----:B------:R1:W-:Y:S01]  /*2320*/  STS [R71+0x24], R50 ;  /* 0x0000243247007388 */ /* 0x0003e20000000800 */
[----:B------:R-:W-:-:S03]  /*2330*/  ISETP.GT.U32.OR P5, PT, R27, 0x7ee, P5 ;  /* 0x000007ee1b00780c */ /* 0x000fc60002fa4470 */
[----:B------:R1:W-:Y:S04]  /*2340*/  STS [R71+0x2c], R52 ;  /* 0x00002c3447007388 */ /* 0x0003e80000000800 */
        /* <DEDUP_REMOVED lines=8> */
[----:B------:R1:W-:Y:S01]  /*23d0*/  STS [R71+0x3c], R70 ;  /* 0x00003c4647007388 */ /* 0x0003e20000000800 */
[----:B------:R-:W-:Y:S05]  /*23e0*/  @P5 BRA `(.L_x_20) ;  /* 0x00000000005c5947 */ /* 0x000fea0003800000 */
[----:B------:R-:W-:Y:S01]  /*23f0*/  IADD3 R18, PT, PT, R20, 0x11, RZ ;  /* 0x0000001114127810 */ /* 0x000fe20007ffe0ff */
[----:B------:R-:W-:Y:S01]  /*2400*/  BSSY.RECONVERGENT B1, `(.L_x_21) ;  /* 0x0000014000017945 */ /* 0x000fe20003800200 */
[----:B------:R-:W-:Y:S02]  /*2410*/  ISETP.NE.AND P6, PT, R46, RZ, PT ;  /* 0x000000ff2e00720c */ /* 0x000fe40003fc5270 */
[----:B------:R-:W-:-:S04]  /*2420*/  SHF.R.U32.HI R18, RZ, 0x4, R18 ;  /* 0x00000004ff127819 */ /* 0x000fc80000011612 */
[----:B-1----:R-:W-:-:S04]  /*2430*/  LOP3.LUT R38, R18, 0xf, RZ, 0xc0, !PT ;  /* 0x0000000f12267812 */ /* 0x002fc800078ec0ff */
[----:B------:R-:W-:Y:S02]  /*2440*/  LOP3.LUT P5, RZ, R38, R21, RZ, 0xfc, !PT ;  /* 0x0000001526ff7212 */ /* 0x000fe400078afcff */
[----:B------:R-:W-:Y:S02]  /*2450*/  IADD3 R18, PT, PT, R21, R38, RZ ;  /* 0x0000002615127210 */ /* 0x000fe40007ffe0ff */
[----:B------:R-:W-:-:S04]  /*2460*/  PLOP3.LUT P5, PT, P5, P6, PT, 0x2f, 0xf2 ;  /* 0x0000000000f2781c */ /* 0x000fc80002fac577 */
[----:B------:R-:W-:Y:S01]  /*2470*/  ISETP.GT.U32.OR P5, PT, R18, 0x1c, P5 ;  /* 0x0000001c1200780c */ /* 0x000fe20002fa4470 */
[----:B------:R-:W-:-:S03]  /*2480*/  HFMA2 R18, -RZ, RZ, 0, 0 ;  /* 0x00000000ff127431 */ /* 0x000fc600000001ff */
[----:B------:R-:W-:-:S13]  /*2490*/  ISETP.GT.U32.OR P5, PT, R31, 0x1c, P5 ;  /* 0x0000001c1f00780c */ /* 0x000fda0002fa4470 */
[----:B------:R-:W-:Y:S05]  /*24a0*/  @P5 BRA `(.L_x_22) ;  /* 0x0000000000245947 */ /* 0x000fea0003800000 */
[----:B------:R-:W-:Y:S01]  /*24b0*/  IMAD R40, R22, 0x1880, R23 ;  /* 0x0000188016287824 */ /* 0x000fe200078e0217 */
[----:B------:R-:W0:Y:S04]  /*24c0*/  LDC.64 R18, c[0x0][0x380] ;  /* 0x0000e000ff127b82 */ /* 0x000e280000000a00 */
[----:B------:R-:W-:-:S05]  /*24d0*/  IADD3 R40, PT, PT, R40, R31, RZ ;  /* 0x0000001f28287210 */ /* 0x000fca0007ffe0ff */
[----:B------:R-:W-:-:S04]  /*24e0*/  IMAD R33, R33, 0x310, R40 ;  /* 0x0000031021217824 */ /* 0x000fc800078e0228 */
[----:B------:R-:W-:-:S04]  /*24f0*/  IMAD R33, R38, 0x1c, R33 ;  /* 0x0000001c26217824 */ /* 0x000fc800078e0221 */
[----:B------:R-:W-:-:S04]  /*2500*/  IMAD R33, R12, 0x3100, R33 ;  /* 0x000031000c217824 */ /* 0x000fc800078e0221 */
[----:B------:R-:W-:-:S04]  /*2510*/  VIADD R33, R33, 0xffffffe3 ;  /* 0xffffffe321217836 */ /* 0x000fc80000000000 */
[----:B0-----:R-:W-:-:S06]  /*2520*/  IMAD.WIDE R18, R33, 0x4, R18 ;  /* 0x0000000421127825 */ /* 0x001fcc00078e0212 */
[----:B------:R0:W5:Y:S02]  /*2530*/  LDG.E.CONSTANT R18, desc[UR6][R18.64] ;  /* 0x0000000612127981 */ /* 0x000164000c1e9900 */
.L_x_22:
[----:B------:R-:W-:Y:S05]  /*2540*/  BSYNC.RECONVERGENT B1 ;  /* 0x0000000000017941 */ /* 0x000fea0003800200 */
.L_x_21:
[----:B-----5:R2:W-:Y:S02]  /*2550*/  STS [R71+0x44], R18 ;  /* 0x0000441247007388 */ /* 0x0205e40000000800 */
.L_x_20:
[----:B------:R-:W-:Y:S05]  /*2560*/  BSYNC.RECONVERGENT B0 ;  /* 0x0000000000007941 */ /* 0x000fea0003800200 */
.L_x_19:
[----:B--2---:R-:W-:Y:S01]  /*2570*/  IADD3 R18, PT, PT, R27, 0x12, RZ ;  /* 0x000000121b127810 */ /* 0x004fe20007ffe0ff */
[----:B------:R-:W-:Y:S03]  /*2580*/  BSSY.RECONVERGENT B0, `(.L_x_23) ;  /* 0x0000020000007945 */ /* 0x000fe60003800200 */
[--C-:B0-----:R-:W-:Y:S02]  /*2590*/  SHF.R.U32.HI R19, RZ, 0x4, R18.reuse ;  /* 0x00000004ff137819 */ /* 0x101fe40000011612 */
[----:B------:R-:W-:Y:S02]  /*25a0*/  SHF.R.U32.HI R31, RZ, 0x8, R18 ;  /* 0x00000008ff1f7819 */ /* 0x000fe40000011612 */
[C---:B------:R-:W-:Y:S02]  /*25b0*/  LEA R19, R22.reuse, R19, 0x7 ;  /* 0x0000001316137211 */ /* 0x040fe400078e38ff */
[----:B------:R-:W-:-:S02]  /*25c0*/  LEA R18, R22, R31, 0x3 ;  /* 0x0000001f16127211 */ /* 0x000fc400078e18ff */
[----:B------:R-:W-:-:S04]  /*25d0*/  ISETP.GT.U32.AND P5, PT, R19, 0xff, PT ;  /* 0x000000ff1300780c */ /* 0x000fc80003fa4070 */
[----:B------:R-:W-:-:S04]  /*25e0*/  ISETP.GT.U32.OR P5, PT, R18, 0xf, P5 ;  /* 0x0000000f1200780c */ /* 0x000fc80002fa4470 */
[----:B------:R-:W-:-:S04]  /*25f0*/  ISETP.GT.U32.OR P5, PT, R48, 0xfed, P5 ;  /* 0x00000fed3000780c */ /* 0x000fc80002fa4470 */
[----:B------:R-:W-:-:S13]  /*2600*/  ISETP.GT.U32.OR P5, PT, R27, 0x7ed, P5 ;  /* 0x000007ed1b00780c */ /* 0x000fda0002fa4470 */
[----:B------:R-:W-:Y:S05]  /*2610*/  @P5 BRA `(.L_x_24) ;  /* 0x0000000000585947 */ /* 0x000fea0003800000 */
[----:B------:R-:W-:Y:S01]  /*2620*/  IADD3 R18, PT, PT, R20, 0x12, RZ ;  /* 0x0000001214127810 */ /* 0x000fe20007ffe0ff */
[----:B------:R-:W-:Y:S03]  /*2630*/  BSSY.RECONVERGENT B1, `(.L_x_25) ;  /* 0x0000013000017945 */ /* 0x000fe60003800200 */
[----:B------:R-:W-:-:S04]  /*2640*/  SHF.R.U32.HI R18, RZ, 0x4, R18 ;  /* 0x00000004ff127819 */ /* 0x000fc80000011612 */
[----:B-1----:R-:W-:-:S04]  /*2650*/  LOP3.LUT R38, R18, 0xf, RZ, 0xc0, !PT ;  /* 0x0000000f12267812 */ /* 0x002fc800078ec0ff */
[----:B------:R-:W-:Y:S02]  /*2660*/  LOP3.LUT P5, RZ, R38, R21, RZ, 0xfc, !PT ;  /* 0x0000001526ff7212 */ /* 0x000fe400078afcff */
[----:B------:R-:W-:Y:S02]  /*2670*/  IADD3 R18, PT, PT, R21, R38, RZ ;  /* 0x0000002615127210 */ /* 0x000fe40007ffe0ff */
[----:B------:R-:W-:-:S04]  /*2680*/  PLOP3.LUT P5, PT, P5, P2, PT, 0x2f, 0xf2 ;  /* 0x0000000000f2781c */ /* 0x000fc80002fa4577 */
[----:B------:R-:W-:Y:S02]  /*2690*/  ISETP.GT.U32.OR P5, PT, R18, 0x1c, P5 ;  /* 0x0000001c1200780c */ /* 0x000fe40002fa4470 */
[----:B------:R-:W-:Y:S02]  /*26a0*/  MOV R18, RZ ;  /* 0x000000ff00127202 */ /* 0x000fe40000000f00 */
[----:B------:R-:W-:-:S13]  /*26b0*/  ISETP.GT.U32.OR P5, PT, R32, 0x1c, P5 ;  /* 0x0000001c2000780c */ /* 0x000fda0002fa4470 */
[----:B------:R-:W-:Y:S05]  /*26c0*/  @P5 BRA `(.L_x_26) ;  /* 0x0000000000245947 */ /* 0x000fea0003800000 */
[----:B------:R-:W-:Y:S01]  /*26d0*/  IMAD R33, R22, 0x1880, R23 ;  /* 0x0000188016217824 */ /* 0x000fe200078e0217 */
[----:B------:R-:W0:Y:S04]  /*26e0*/  LDC.64 R18, c[0x0][0x380] ;  /* 0x0000e000ff127b82 */ /* 0x000e280000000a00 */
[----:B------:R-:W-:-:S05]  /*26f0*/  IADD3 R32, PT, PT, R33, R32, RZ ;  /* 0x0000002021207210 */ /* 0x000fca0007ffe0ff */
[----:B------:R-:W-:-:S04]  /*2700*/  IMAD R31, R31, 0x310, R32 ;  /* 0x000003101f1f7824 */ /* 0x000fc800078e0220 */
[----:B------:R-:W-:-:S04]  /*2710*/  IMAD R31, R38, 0x1c, R31 ;  /* 0x0000001c261f7824 */ /* 0x000fc800078e021f */
[----:B------:R-:W-:-:S05]  /*2720*/  IMAD R31, R12, 0x3100, R31 ;  /* 0x000031000c1f7824 */ /* 0x000fca00078e021f */
[----:B------:R-:W-:-:S05]  /*2730*/  IADD3 R31, PT, PT, R31, -0x1d, RZ ;  /* 0xffffffe31f1f7810 */ /* 0x000fca0007ffe0ff */
[----:B0-----:R-:W-:-:S06]  /*2740*/  IMAD.WIDE R18, R31, 0x4, R18 ;  /* 0x000000041f127825 */ /* 0x001fcc00078e0212 */
[----:B------:R0:W5:Y:S02]  /*2750*/  LDG.E.CONSTANT R18, desc[UR6][R18.64] ;  /* 0x0000000612127981 */ /* 0x000164000c1e9900 */
.L_x_26:
[----:B------:R-:W-:Y:S05]  /*2760*/  BSYNC.RECONVERGENT B1 ;  /* 0x0000000000017941 */ /* 0x000fea0003800200 */
.L_x_25:
[----:B-----5:R2:W-:Y:S02]  /*2770*/  STS [R71+0x48], R18 ;  /* 0x0000481247007388 */ /* 0x0205e40000000800 */
.L_x_24:
[----:B------:R-:W-:Y:S05]  /*2780*/  BSYNC.RECONVERGENT B0 ;  /* 0x0000000000007941 */ /* 0x000fea0003800200 */
.L_x_23:
        /* <DEDUP_REMOVED lines=11> */
[----:B------:R-:W-:Y:S01]  /*2840*/  VIADD R18, R20, 0x13 ;  /* 0x0000001314127836 */ /* 0x000fe20000000000 */
[----:B------:R-:W-:Y:S04]  /*2850*/  BSSY.RECONVERGENT B1, `(.L_x_29) ;  /* 0x0000013000017945 */ /* 0x000fe80003800200 */
[----:B------:R-:W-:-:S04]  /*2860*/  SHF.R.U32.HI R18, RZ, 0x4, R18 ;  /* 0x00000004ff127819 */ /* 0x000fc80000011612 */
[----:B------:R-:W-:-:S04]  /*2870*/  LOP3.LUT R32, R18, 0xf, RZ, 0xc0, !PT ;  /* 0x0000000f12207812 */ /* 0x000fc800078ec0ff */
        /* <DEDUP_REMOVED lines=16> */
.L_x_30:
[----:B------:R-:W-:Y:S05]  /*2980*/  BSYNC.RECONVERGENT B1 ;  /* 0x0000000000017941 */ /* 0x000fea0003800200 */
.L_x_29:
[----:B-----5:R2:W-:Y:S02]  /*2990*/  STS [R71+0x4c], R18 ;  /* 0x00004c1247007388 */ /* 0x0205e40000000800 */
.L_x_28:
[----:B------:R-:W-:Y:S05]  /*29a0*/  BSYNC.RECONVERGENT B0 ;  /* 0x0000000000007941 */ /* 0x000fea0003800200 */
.L_x_27:
[C---:B--2---:R-:W-:Y:S01]  /*29b0*/  IADD3 R18, PT, PT, R27.reuse, 0x14, RZ ;  /* 0x000000141b127810 */ /* 0x044fe20007ffe0ff */
[----:B------:R-:W-:Y:S01]  /*29c0*/  BSSY.RECONVERGENT B0, `(.L_x_31) ;  /* 0x0000022000007945 */ /* 0x000fe20003800200 */
[----:B------:R-:W-:Y:S02]  /*29d0*/  ISETP.GT.U32.AND P3, PT, R27, 0x7eb, PT ;  /* 0x000007eb1b00780c */ /* 0x000fe40003f64070 */
[--C-:B0-----:R-:W-:Y:S02]  /*29e0*/  SHF.R.U32.HI R19, RZ, 0x4, R18.reuse ;  /* 0x00000004ff137819 */ /* 0x101fe40000011612 */
[----:B------:R-:W-:Y:S02]  /*29f0*/  SHF.R.U32.HI R31, RZ, 0x8, R18 ;  /* 0x00000008ff1f7819 */ /* 0x000fe40000011612 */
[C---:B------:R-:W-:Y:S02]  /*2a00*/  LEA R19, R22.reuse, R19, 0x7 ;  /* 0x0000001316137211 */ /* 0x040fe400078e38ff */
[----:B------:R-:W-:-:S02]  /*2a10*/  LEA R18, R22, R31, 0x3 ;  /* 0x0000001f16127211 */ /* 0x000fc400078e18ff */
[----:B------:R-:W-:Y:S02]  /*2a20*/  ISETP.GT.U32.AND P2, PT, R19, 0xff, PT ;  /* 0x000000ff1300780c */ /* 0x000fe40003f44070 */
[----:B------:R-:W-:Y:S02]  /*2a30*/  ISETP.GT.U32.OR P3, PT, R16, 0xc, P3 ;  /* 0x0000000c1000780c */ /* 0x000fe40001f64470 */
[----:B------:R-:W-:-:S04]  /*2a40*/  ISETP.GT.U32.OR P2, PT, R18, 0xf, P2 ;  /* 0x0000000f1200780c */ /* 0x000fc80001744470 */
[----:B------:R-:W-:-:S04]  /*2a50*/  ISETP.GT.U32.OR P2, PT, R48, 0xfeb, P2 ;  /* 0x00000feb3000780c */ /* 0x000fc80001744470 */
[----:B------:R-:W-:-:S13]  /*2a60*/  PLOP3.LUT P2, PT, P2, P3, PT, 0xf8, 0x8f ;  /* 0x00000000008f781c */ /* 0x000fda0001747f70 */
[----:B------:R-:W-:Y:S05]  /*2a70*/  @P2 BRA `(.L_x_32) ;  /* 0x0000000000582947 */ /* 0x000fea0003800000 */
[----:B------:R-:W-:Y:S01]  /*2a80*/  IADD3 R20, PT, PT, R20, 0x14, RZ ;  /* 0x0000001414147810 */ /* 0x000fe20007ffe0ff */
[----:B------:R-:W-:Y:S01]  /*2a90*/  BSSY.RECONVERGENT B1, `(.L_x_33) ;  /* 0x0000013000017945 */ /* 0x000fe20003800200 */
[----:B------:R-:W-:Y:S02]  /*2aa0*/  MOV R18, RZ ;  /* 0x000000ff00127202 */ /* 0x000fe40000000f00 */
[----:B------:R-:W-:-:S04]  /*2ab0*/  SHF.R.U32.HI R20, RZ, 0x4, R20 ;  /* 0x00000004ff147819 */ /* 0x000fc80000011614 */
[----:B------:R-:W-:-:S04]  /*2ac0*/  LOP3.LUT R20, R20, 0xf, RZ, 0xc0, !PT ;  /* 0x0000000f14147812 */ /* 0x000fc800078ec0ff */
[----:B------:R-:W-:Y:S02]  /*2ad0*/  LOP3.LUT P2, RZ, R20, R21, RZ, 0xfc, !PT ;  /* 0x0000001514ff7212 */ /* 0x000fe4000784fcff */
[----:B------:R-:W-:Y:S02]  /*2ae0*/  IADD3 R21, PT, PT, R21, R20, RZ ;  /* 0x0000001415157210 */ /* 0x000fe40007ffe0ff */
[----:B------:R-:W-:-:S04]  /*2af0*/  PLOP3.LUT P2, PT, P2, P4, PT, 0x2f, 0xf2 ;  /* 0x0000000000f2781c */ /* 0x000fc80001748577 */
[----:B------:R-:W-:-:S04]  /*2b00*/  ISETP.GT.U32.OR P2, PT, R21, 0x1c, P2 ;  /* 0x0000001c1500780c */ /* 0x000fc80001744470 */
        /* <DEDUP_REMOVED lines=11> */
.L_x_34:
[----:B------:R-:W-:Y:S05]  /*2bc0*/  BSYNC.RECONVERGENT B1 ;  /* 0x0000000000017941 */ /* 0x000fea0003800200 */
.L_x_33:
[----:B-----5:R2:W-:Y:S02]  /*2bd0*/  STS [R71+0x50], R18 ;  /* 0x0000501247007388 */ /* 0x0205e40000000800 */
.L_x_32:
[----:B------:R-:W-:Y:S05]  /*2be0*/  BSYNC.RECONVERGENT B0 ;  /* 0x0000000000007941 */ /* 0x000fea0003800200 */
.L_x_31:
[----:B0-2---:R-:W0:Y:S01]  /*2bf0*/  LDC.64 R18, c[0x0][0x388] ;  /* 0x0000e200ff127b82 */ /* 0x005e220000000a00 */
[----:B-1----:R-:W-:-:S05]  /*2c00*/  IMAD R59, R12, 0x90, RZ ;  /* 0x000000900c3b7824 */ /* 0x002fca00078e02ff */
[-C--:B------:R-:W-:Y:S02]  /*2c10*/  IADD3 R33, PT, PT, R10, R59.reuse, RZ ;  /* 0x0000003b0a217210 */ /* 0x080fe40007ffe0ff */
[----:B------:R-:W-:-:S03]  /*2c20*/  IADD3 R21, PT, PT, R11, R59, RZ ;  /* 0x0000003b0b157210 */ /* 0x000fc60007ffe0ff */
[----:B0-----:R-:W-:-:S04]  /*2c30*/  IMAD.WIDE.U32 R32, R33, 0x4, R18 ;  /* 0x0000000421207825 */ /* 0x001fc800078e0012 */
[----:B------:R-:W-:Y:S01]  /*2c40*/  IMAD.WIDE.U32 R20, R21, 0x4, R18 ;  /* 0x0000000415147825 */ /* 0x000fe200078e0012 */
[----:B------:R0:W5:Y:S04]  /*2c50*/  LDG.E.CONSTANT R23, desc[UR6][R32.64] ;  /* 0x0000000620177981 */ /* 0x000168000c1e9900 */
[----:B------:R0:W5:Y:S04]  /*2c60*/  LDG.E.CONSTANT R27, desc[UR6][R32.64+0x4] ;  /* 0x00000406201b7981 */ /* 0x000168000c1e9900 */
[----:B------:R0:W5:Y:S04]  /*2c70*/  LDG.E.CONSTANT R31, desc[UR6][R32.64+0x8] ;  /* 0x00000806201f7981 */ /* 0x000168000c1e9900 */
[----:B------:R0:W5:Y:S04]  /*2c80*/  LDG.E.CONSTANT R38, desc[UR6][R20.64] ;  /* 0x0000000614267981 */ /* 0x000168000c1e9900 */
[----:B------:R0:W5:Y:S04]  /*2c90*/  LDG.E.CONSTANT R40, desc[UR6][R20.64+0x4] ;  /* 0x0000040614287981 */ /* 0x000168000c1e9900 */
[----:B------:R0:W5:Y:S01]  /*2ca0*/  LDG.E.CONSTANT R51, desc[UR6][R20.64+0x8] ;  /* 0x0000080614337981 */ /* 0x000162000c1e9900 */
[----:B------:R-:W-:Y:S01]  /*2cb0*/  ISETP.GT.U32.AND P2, PT, R0, 0xf, PT ;  /* 0x0000000f0000780c */ /* 0x000fe20003f44070 */
[----:B------:R-:W-:Y:S01]  /*2cc0*/  IMAD R43, R17, 0xa5, RZ ;  /* 0x000000a5112b7824 */ /* 0x000fe200078e02ff */
[----:B------:R-:W-:Y:S01]  /*2cd0*/  IADD3 R45, PT, PT, R45, 0x4000, RZ ;  /* 0x000040002d2d7810 */ /* 0x000fe20007ffe0ff */
[----:B------:R-:W-:Y:S02]  /*2ce0*/  BSSY.RECONVERGENT B0, `(.L_x_35) ;  /* 0x0000016000007945 */ /* 0x000fe40003800200 */
[----:B------:R-:W-:Y:S01]  /*2cf0*/  IMAD R43, R22, 0x480, R43 ;  /* 0x00000480162b7824 */ /* 0x000fe200078e022b */
[----:B------:R-:W-:-:S03]  /*2d00*/  LEA R45, R36, R45, 0x18 ;  /* 0x0000002d242d7211 */ /* 0x000fc600078ec0ff */
[----:B------:R-:W-:-:S05]  /*2d10*/  IMAD R43, R16, 0xc, R43 ;  /* 0x0000000c102b7824 */ /* 0x000fca00078e022b */
[----:B------:R-:W-:Y:S01]  /*2d20*/  LEA R36, R43, R45, 0x2 ;  /* 0x0000002d2b247211 */ /* 0x000fe200078e10ff */
[----:B0-----:R-:W-:Y:S06]  /*2d30*/  @P2 BRA `(.L_x_36) ;  /* 0x0000000000402947 */ /* 0x001fec0003800000 */
[----:B------:R-:W0:Y:S01]  /*2d40*/  LDCU.64 UR4, c[0x0][0x388] ;  /* 0x00007100ff0477ac */ /* 0x000e220008000a00 */
[----:B------:R-:W-:Y:S02]  /*2d50*/  @!P1 LOP3.LUT R33, R4, 0xffff, RZ, 0xc0, !PT ;  /* 0x0000ffff04219812 */ /* 0x000fe400078ec0ff */
[----:B------:R-:W-:Y:S02]  /*2d60*/  IADD3 R12, P2, PT, R59, R6, RZ ;  /* 0x000000063b0c7210 */ /* 0x000fe40007f5e0ff */
[----:B------:R-:W-:Y:S02]  /*2d70*/  ISETP.NE.AND P4, PT, R68, RZ, PT ;  /* 0x000000ff4400720c */ /* 0x000fe40003f85270 */
[----:B------:R-:W-:Y:S02]  /*2d80*/  ISETP.NE.AND P3, PT, R67, RZ, PT ;  /* 0x000000ff4300720c */ /* 0x000fe40003f65270 */
[----:B------:R-:W-:Y:S02]  /*2d90*/  @!P1 IADD3 R33, PT, PT, R59, R2, R33 ;  /* 0x000000023b219210 */ /* 0x000fe40007ffe021 */
[----:B------:R-:W-:-:S03]  /*2da0*/  IADD3.X R21, PT, PT, RZ, R7, RZ, P2, !PT ;  /* 0x00000007ff157210 */ /* 0x000fc600017fe4ff */
[----:B------:R-:W-:Y:S01]  /*2db0*/  @!P1 IMAD.WIDE.U32 R32, R33, 0x4, R18 ;  /* 0x0000000421209825 */ /* 0x000fe200078e0012 */
[----:B0-----:R-:W-:-:S05]  /*2dc0*/  LEA R20, P2, R12, UR4, 0x2 ;  /* 0x000000040c147c11 */ /* 0x001fca000f8410ff */
[----:B------:R-:W2:Y:S01]  /*2dd0*/  @!P1 LDG.E.CONSTANT R33, desc[UR6][R32.64] ;  /* 0x0000000620219981 */ /* 0x000ea2000c1e9900 */
[----:B------:R-:W-:-:S05]  /*2de0*/  LEA.HI.X R21, R12, UR5, R21, 0x2, P2 ;  /* 0x000000050c157c11 */ /* 0x000fca00090f1415 */
[----:B------:R-:W3:Y:S04]  /*2df0*/  @!P4 LDG.E.CONSTANT R43, desc[UR6][R20.64+0x4] ;  /* 0x00000406142bc981 */ /* 0x000ee8000c1e9900 */
[----:B------:R-:W4:Y:S04]  /*2e00*/  @!P3 LDG.E.CONSTANT R57, desc[UR6][R20.64+0x8] ;  /* 0x000008061439b981 */ /* 0x000f28000c1e9900 */
[----:B--2---:R0:W-:Y:S04]  /*2e10*/  @!P1 STS [R36+0x18], R33 ;  /* 0x0000182124009388 */ /* 0x0041e80000000800 */
[----:B---3--:R0:W-:Y:S04]  /*2e20*/  @!P4 STS [R36+0x1c], R43 ;  /* 0x00001c2b2400c388 */ /* 0x0081e80000000800 */
[----:B----4-:R0:W-:Y:S02]  /*2e30*/  @!P3 STS [R36+0x20], R57 ;  /* 0x000020392400b388 */ /* 0x0101e40000000800 */
.L_x_36:
[----:B------:R-:W-:Y:S05]  /*2e40*/  BSYNC.RECONVERGENT B0 ;  /* 0x0000000000007941 */ /* 0x000fea0003800200 */
.L_x_35:
[----:B------:R-:W-:Y:S01]  /*2e50*/  ISETP.GT.U32.AND P2, PT, R15, 0xf, PT ;  /* 0x0000000f0f00780c */ /* 0x000fe20003f44070 */
[----:B------:R-:W-:-:S12]  /*2e60*/  BSSY.RECONVERGENT B0, `(.L_x_37) ;  /* 0x0000012000007945 */ /* 0x000fd80003800200 */
[----:B------:R-:W-:Y:S05]  /*2e70*/  @P2 BRA `(.L_x_38) ;  /* 0x0000000000402947 */ /* 0x000fea0003800000 */
[----:B------:R-:W1:Y:S01]  /*2e80*/  LDCU.64 UR4, c[0x0][0x388] ;  /* 0x00007100ff0477ac */ /* 0x000e620008000a00 */
[----:B------:R-:W-:Y:S02]  /*2e90*/  IADD3 R12, P2, PT, R59, R8, RZ ;  /* 0x000000083b0c7210 */ /* 0x000fe40007f5e0ff */
[----:B------:R-:W-:Y:S02]  /*2ea0*/  ISETP.NE.AND P4, PT, R66, RZ, PT ;  /* 0x000000ff4200720c */ /* 0x000fe40003f85270 */
[----:B------:R-:W-:Y:S02]  /*2eb0*/  IADD3.X R21, PT, PT, RZ, R9, RZ, P2, !PT ;  /* 0x00000009ff157210 */ /* 0x000fe400017fe4ff */
[----:B------:R-:W-:Y:S02]  /*2ec0*/  ISETP.NE.AND P3, PT, R64, RZ, PT ;  /* 0x000000ff4000720c */ /* 0x000fe40003f65270 */
[----:B-1----:R-:W-:-:S04]  /*2ed0*/  LEA R20, P2, R12, UR4, 0x2 ;  /* 0x000000040c147c11 */ /* 0x002fc8000f8410ff */
[----:B------:R-:W-:Y:S02]  /*2ee0*/  LEA.HI.X R21, R12, UR5, R21, 0x2, P2 ;  /* 0x000000050c157c11 */ /* 0x000fe400090f1415 */
[----:B------:R-:W-:-:S05]  /*2ef0*/  @!P0 LOP3.LUT R12, R5, 0xffff, RZ, 0xc0, !PT ;  /* 0x0000ffff050c8812 */ /* 0x000fca00078ec0ff */
[----:B0-----:R-:W2:Y:S01]  /*2f00*/  @!P3 LDG.E.CONSTANT R43, desc[UR6][R20.64+0x8] ;  /* 0x00000806142bb981 */ /* 0x001ea2000c1e9900 */
[----:B------:R-:W-:-:S05]  /*2f10*/  @!P0 IADD3 R33, PT, PT, R59, R3, R12 ;  /* 0x000000033b218210 */ /* 0x000fca0007ffe00c */
[----:B------:R-:W-:Y:S02]  /*2f20*/  @!P0 IMAD.WIDE.U32 R18, R33, 0x4, R18 ;  /* 0x0000000421128825 */ /* 0x000fe400078e0012 */
[----:B------:R-:W3:Y:S04]  /*2f30*/  @!P4 LDG.E.CONSTANT R33, desc[UR6][R20.64+0x4] ;  /* 0x000004061421c981 */ /* 0x000ee8000c1e9900 */
[----:B------:R-:W4:Y:S04]  /*2f40*/  @!P0 LDG.E.CONSTANT R19, desc[UR6][R18.64] ;  /* 0x0000000612138981 */ /* 0x000f28000c1e9900 */
[----:B--2---:R1:W-:Y:S04]  /*2f50*/  @!P3 STS [R36+0x2c], R43 ;  /* 0x00002c2b2400b388 */ /* 0x0043e80000000800 */
[----:B---3--:R1:W-:Y:S04]  /*2f60*/  @!P4 STS [R36+0x28], R33 ;  /* 0x000028212400c388 */ /* 0x0083e80000000800 */
[----:B----4-:R1:W-:Y:S02]  /*2f70*/  @!P0 STS [R36+0x24], R19 ;  /* 0x0000241324008388 */ /* 0x0103e40000000800 */
.L_x_38:
[----:B------:R-:W-:Y:S05]  /*2f80*/  BSYNC.RECONVERGENT B0 ;  /* 0x0000000000007941 */ /* 0x000fea0003800200 */
.L_x_37:
[----:B-----5:R2:W-:Y:S01]  /*2f90*/  STS [R36], R23 ;  /* 0x0000001724007388 */ /* 0x0205e20000000800 */
[----:B------:R-:W-:Y:S01]  /*2fa0*/  IMAD R12, R22, 0x900, R45 ;  /* 0x00000900160c7824 */ /* 0x000fe200078e022d */
[----:B------:R-:W-:Y:S01]  /*2fb0*/  LEA R16, R17, R16, 0x5 ;  /* 0x0000001011107211 */ /* 0x000fe200078e28ff */
[----:B------:R-:W-:Y:S01]  /*2fc0*/  UMOV UR4, 0x400 ;  /* 0x0000040000047882 */ /* 0x000fe20000000000 */
[----:B------:R2:W-:Y:S02]  /*2fd0*/  STS [R36+0x4], R27 ;  /* 0x0000041b24007388 */ /* 0x0005e40000000800 */
[----:B------:R-:W-:Y:S02]  /*2fe0*/  LEA R65, R16, R65, 0x2 ;  /* 0x0000004110417211 */ /* 0x000fe400078e10ff */
[----:B------:R2:W-:Y:S01]  /*2ff0*/  STS [R36+0x8], R31 ;  /* 0x0000081f24007388 */ /* 0x0005e20000000800 */
[----:B------:R-:W-:-:S03]  /*3000*/  IADD3 R12, PT, PT, R12, 0x1200, RZ ;  /* 0x000012000c0c7810 */ /* 0x000fc60007ffe0ff */
[----:B------:R2:W-:Y:S04]  /*3010*/  STS [R36+0xc], R38 ;  /* 0x00000c2624007388 */ /* 0x0005e80000000800 */
[----:B------:R2:W-:Y:S04]  /*3020*/  STS [R36+0x10], R40 ;  /* 0x0000102824007388 */ /* 0x0005e80000000800 */
[----:B------:R2:W-:Y:S01]  /*3030*/  STS [R36+0x14], R51 ;  /* 0x0000143324007388 */ /* 0x0005e20000000800 */
[----:B------:R-:W-:Y:S06]  /*3040*/  BAR.SYNC.DEFER_BLOCKING 0x0 ;  /* 0x0000000000007b1d */ /* 0x000fec0000010000 */
.L_x_39:
[----:B--2---:R-:W-:Y:S04]  /*3050*/  LDS R31, [R65+UR4+-0x400] ;  /* 0xfffc0004411f7984 */ /* 0x004fe80008000800 */
[----:B------:R-:W2:Y:S04]  /*3060*/  LDS.64 R44, [R12+-0x1200] ;  /* 0xffee00000c2c7984 */ /* 0x000ea80000000a00 */
[----:B------:R-:W3:Y:S04]  /*3070*/  LDS R54, [R65+UR4+-0x3c0] ;  /* 0xfffc400441367984 */ /* 0x000ee80008000800 */
[----:B------:R-:W4:Y:S04]  /*3080*/  LDS.64 R22, [R12+-0xfc0] ;  /* 0xfff040000c167984 */ /* 0x000f280000000a00 */
[----:B------:R-:W5:Y:S04]  /*3090*/  LDS R76, [R65+UR4+-0x3fc] ;  /* 0xfffc0404414c7984 */ /* 0x000f680008000800 */
[----:B------:R-:W5:Y:S04]  /*30a0*/  LDS R62, [R65+UR4+-0x3bc] ;  /* 0xfffc4404413e7984 */ /* 0x000f680008000800 */
[----:B01----:R-:W0:Y:S04]  /*30b0*/  LDS.64 R32, [R12] ;  /* 0x000000000c207984 */ /* 0x003e280000000a00 */
[----:B------:R-:W1:Y:S04]  /*30c0*/  LDS.64 R18, [R12+0x240] ;  /* 0x000240000c127984 */ /* 0x000e680000000a00 */
[----:B------:R-:W1:Y:S04]  /*30d0*/  LDS.64 R16, [R12+-0xd80] ;  /* 0xfff280000c107984 */ /* 0x000e680000000a00 */
[----:B------:R-:W1:Y:S04]  /*30e0*/  LDS.64 R20, [R12+0x480] ;  /* 0x000480000c147984 */ /* 0x000e680000000a00 */
[----:B------:R-:W-:Y:S01]  /*30f0*/  LDS R61, [R65+UR4+-0x3b8] ;  /* 0xfffc4804413d7984 */ /* 0x000fe20008000800 */
[----:B--2---:R-:W-:-:S03]  /*3100*/  FFMA R43, R31, R44, R28 ;  /* 0x0000002c1f2b7223 */ /* 0x004fc6000000001c */
[----:B------:R-:W-:Y:S01]  /*3110*/  LDS R56, [R65+UR4] ;  /* 0x0000000441387984 */ /* 0x000fe20008000800 */
[----:B---3--:R-:W-:-:S03]  /*3120*/  FFMA R27, R54, R44, R29 ;  /* 0x0000002c361b7223 */ /* 0x008fc6000000001d */
[----:B------:R-:W-:Y:S01]  /*3130*/  LDS R60, [R65+UR4+0x40] ;  /* 0x00004004413c7984 */ /* 0x000fe20008000800 */
[----:B----4-:R-:W-:-:S03]  /*3140*/  FFMA R40, R31, R22, R39 ;  /* 0x000000161f287223 */ /* 0x010fc60000000027 */
[----:B------:R-:W2:Y:S01]  /*3150*/  LDS.64 R28, [R12+-0xb40] ;  /* 0xfff4c0000c1c7984 */ /* 0x000ea20000000a00 */
[----:B------:R-:W-:Y:S01]  /*3160*/  FFMA R42, R54, R22, R55 ;  /* 0x00000016362a7223 */ /* 0x000fe20000000037 */
[C---:B-----5:R-:W-:Y:S01]  /*3170*/  FFMA R43, R76.reuse, R45, R43 ;  /* 0x0000002d4c2b7223 */ /* 0x060fe2000000002b */
[----:B------:R-:W-:Y:S01]  /*3180*/  FFMA R40, R76, R23, R40 ;  /* 0x000000174c287223 */ /* 0x000fe20000000028 */
[----:B------:R-:W-:Y:S01]  /*3190*/  LDS R55, [R65+UR4+-0x3f8] ;  /* 0xfffc080441377984 */ /* 0x000fe20008000800 */
[C---:B------:R-:W-:Y:S01]  /*31a0*/  FFMA R45, R62.reuse, R45, R27 ;  /* 0x0000002d3e2d7223 */ /* 0x040fe2000000001b */
[----:B------:R-:W-:Y:S02]  /*31b0*/  FFMA R42, R62, R23, R42 ;  /* 0x000000173e2a7223 */ /* 0x000fe4000000002a */
[----:B------:R-:W-:Y:S01]  /*31c0*/  LDS R59, [R65+UR4+0x44] ;  /* 0x00004404413b7984 */ /* 0x000fe20008000800 */
[-C--:B0-----:R-:W-:Y:S01]  /*31d0*/  FFMA R27, R31, R32.reuse, R34 ;  /* 0x000000201f1b7223 */ /* 0x081fe20000000022 */
[----:B------:R-:W-:-:S02]  /*31e0*/  FFMA R53, R54, R32, R53 ;  /* 0x0000002036357223 */ /* 0x000fc40000000035 */
[----:B------:R-:W-:Y:S01]  /*31f0*/  LDS R58, [R65+UR4+0x48] ;  /* 0x00004804413a7984 */ /* 0x000fe20008000800 */
[CC--:B-1----:R-:W-:Y:S01]  /*3200*/  FFMA R23, R31.reuse, R18.reuse, R30 ;  /* 0x000000121f177223 */ /* 0x0c2fe2000000001e */
[----:B------:R-:W-:Y:S01]  /*3210*/  FFMA R47, R54, R18, R47 ;  /* 0x00000012362f7223 */ /* 0x000fe2000000002f */
[-C--:B------:R-:W-:Y:S01]  /*3220*/  FFMA R44, R76, R33.reuse, R27 ;  /* 0x000000214c2c7223 */ /* 0x080fe2000000001b */
[----:B------:R-:W-:Y:S01]  /*3230*/  FFMA R74, R62, R33, R53 ;  /* 0x000000213e4a7223 */ /* 0x000fe20000000035 */
[CC--:B------:R-:W-:Y:S01]  /*3240*/  FFMA R18, R31.reuse, R16.reuse, R37 ;  /* 0x000000101f127223 */ /* 0x0c0fe20000000025 */
[----:B------:R-:W-:Y:S01]  /*3250*/  FFMA R46, R54, R16, R49 ;  /* 0x00000010362e7223 */ /* 0x000fe20000000031 */
[-C--:B------:R-:W-:Y:S01]  /*3260*/  FFMA R48, R76, R19.reuse, R23 ;  /* 0x000000134c307223 */ /* 0x080fe20000000017 */
[----:B------:R-:W0:Y:S01]  /*3270*/  LDS.64 R32, [R12+-0x11f8] ;  /* 0xffee08000c207984 */ /* 0x000e220000000a00 */
[----:B------:R-:W-:Y:S01]  /*3280*/  FFMA R30, R62, R19, R47 ;  /* 0x000000133e1e7223 */ /* 0x000fe2000000002f */
[-C--:B------:R-:W-:Y:S01]  /*3290*/  FFMA R47, R76, R17.reuse, R18 ;  /* 0x000000114c2f7223 */ /* 0x080fe20000000012 */
[----:B------:R-:W-:Y:S01]  /*32a0*/  FFMA R46, R62, R17, R46 ;  /* 0x000000113e2e7223 */ /* 0x000fe2000000002e */
[----:B------:R-:W1:Y:S01]  /*32b0*/  LDS.64 R22, [R12+0x6c0] ;  /* 0x0006c0000c167984 */ /* 0x000e620000000a00 */
[-C--:B------:R-:W-:Y:S01]  /*32c0*/  FFMA R37, R31, R20.reuse, R26 ;  /* 0x000000141f257223 */ /* 0x080fe2000000001a */
[----:B------:R-:W-:-:S02]  /*32d0*/  FFMA R51, R54, R20, R35 ;  /* 0x0000001436337223 */ /* 0x000fc40000000023 */
[----:B------:R-:W3:Y:S01]  /*32e0*/  LDS.64 R16, [R12+-0x11e0] ;  /* 0xffee20000c107984 */ /* 0x000ee20000000a00 */
[-C--:B------:R-:W-:Y:S01]  /*32f0*/  FFMA R50, R76, R21.reuse, R37 ;  /* 0x000000154c327223 */ /* 0x080fe20000000025 */
[----:B------:R-:W-:Y:S02]  /*3300*/  FFMA R51, R62, R21, R51 ;  /* 0x000000153e337223 */ /* 0x000fe40000000033 */
[----:B------:R-:W4:Y:S04]  /*3310*/  LDS.64 R34, [R12+0x8] ;  /* 0x000008000c227984 */ /* 0x000f280000000a00 */
[----:B------:R-:W-:Y:S01]  /*3320*/  LDS R53, [R65+UR4+0x4] ;  /* 0x0000040441357984 */ /* 0x000fe20008000800 */
[-C--:B--2---:R-:W-:Y:S01]  /*3330*/  FFMA R39, R31, R28.reuse, R24 ;  /* 0x0000001c1f277223 */ /* 0x084fe20000000018 */
[----:B------:R-:W-:-:S02]  /*3340*/  FFMA R49, R54, R28, R25 ;  /* 0x0000001c36317223 */ /* 0x000fc40000000019 */
[----:B------:R-:W2:Y:S01]  /*3350*/  LDS.64 R26, [R12+-0x11d8] ;  /* 0xffee28000c1a7984 */ /* 0x000ea20000000a00 */
[-C--:B------:R-:W-:Y:S01]  /*3360*/  FFMA R70, R76, R29.reuse, R39 ;  /* 0x0000001d4c467223 */ /* 0x080fe20000000027 */
[----:B------:R-:W-:Y:S02]  /*3370*/  FFMA R72, R62, R29, R49 ;  /* 0x0000001d3e487223 */ /* 0x000fe40000000031 */
[----:B------:R-:W5:Y:S04]  /*3380*/  LDS.64 R18, [R12+0x20] ;  /* 0x000020000c127984 */ /* 0x000f680000000a00 */
[----:B------:R-:W5:Y:S04]  /*3390*/  LDS.64 R36, [R12+-0xfb8] ;  /* 0xfff048000c247984 */ /* 0x000f680000000a00 */
[----:B------:R-:W5:Y:S04]  /*33a0*/  LDS.64 R24, [R12+0x28] ;  /* 0x000028000c187984 */ /* 0x000f680000000a00 */
[----:B------:R-:W5:Y:S04]  /*33b0*/  LDS.64 R20, [R12+-0xfa0] ;  /* 0xfff060000c147984 */ /* 0x000f680000000a00 */
[----:B------:R-:W5:Y:S01]  /*33c0*/  LDS R52, [R65+UR4+0x8] ;  /* 0x0000080441347984 */ /* 0x000f620008000800 */
[-C--:B0-----:R-:W-:Y:S01]  /*33d0*/  FFMA R43, R55, R32.reuse, R43 ;  /* 0x00000020372b7223 */ /* 0x081fe2000000002b */
[----:B------:R-:W-:-:S02]  /*33e0*/  FFMA R45, R61, R32, R45 ;  /* 0x000000203d2d7223 */ /* 0x000fc4000000002d */
[----:B------:R-:W0:Y:S01]  /*33f0*/  LDS.64 R28, [R12+-0xf98] ;  /* 0xfff068000c1c7984 */ /* 0x000e220000000a00 */
[-C--:B-1----:R-:W-:Y:S01]  /*3400*/  FFMA R31, R31, R22.reuse, R69 ;  /* 0x000000161f1f7223 */ /* 0x082fe20000000045 */
[----:B------:R-:W-:Y:S02]  /*3410*/  FFMA R63, R54, R22, R41 ;  /* 0x00000016363f7223 */ /* 0x000fe40000000029 */
[----:B------:R-:W1:Y:S01]  /*3420*/  LDS.64 R38, [R12+0x248] ;  /* 0x000248000c267984 */ /* 0x000e620000000a00 */
[-C--:B---3--:R-:W-:Y:S01]  /*3430*/  FFMA R22, R56, R17.reuse, R43 ;  /* 0x0000001138167223 */ /* 0x088fe2000000002b */
[----:B------:R-:W-:Y:S01]  /*3440*/  FFMA R32, R60, R17, R45 ;  /* 0x000000113c207223 */ /* 0x000fe2000000002d */
[-C--:B------:R-:W-:Y:S01]  /*3450*/  FFMA R17, R76, R23.reuse, R31 ;  /* 0x000000174c117223 */ /* 0x080fe2000000001f */
[----:B------:R-:W-:Y:S01]  /*3460*/  FFMA R63, R62, R23, R63 ;  /* 0x000000173e3f7223 */ /* 0x000fe2000000003f */
[-C--:B----4-:R-:W-:Y:S01]  /*3470*/  FFMA R23, R55, R34.reuse, R44 ;  /* 0x0000002237177223 */ /* 0x090fe2000000002c */
[----:B------:R-:W-:Y:S01]  /*3480*/  FFMA R31, R61, R34, R74 ;  /* 0x000000223d1f7223 */ /* 0x000fe2000000004a */
[----:B------:R-:W-:Y:S01]  /*3490*/  LDS.64 R44, [R12+0x268] ;  /* 0x000268000c2c7984 */ /* 0x000fe20000000a00 */
[-C--:B--2---:R-:W-:Y:S01]  /*34a0*/  FFMA R57, R53, R26.reuse, R22 ;  /* 0x0000001a35397223 */ /* 0x084fe20000000016 */
[----:B------:R-:W-:Y:S01]  /*34b0*/  FFMA R41, R59, R26, R32 ;  /* 0x0000001a3b297223 */ /* 0x000fe20000000020 */
[-C--:B-----5:R-:W-:Y:S01]  /*34c0*/  FFMA R26, R56, R19.reuse, R23 ;  /* 0x00000013381a7223 */ /* 0x0a0fe20000000017 */
[----:B------:R-:W-:-:S02]  /*34d0*/  FFMA R34, R60, R19, R31 ;  /* 0x000000133c227223 */ /* 0x000fc4000000001f */
[----:B------:R-:W-:Y:S01]  /*34e0*/  FFMA R32, R58, R27, R41 ;  /* 0x0000001b3a207223 */ /* 0x000fe20000000029 */
[----:B------:R-:W2:Y:S01]  /*34f0*/  LDS.64 R22, [R12+0x260] ;  /* 0x000260000c167984 */ /* 0x000ea20000000a00 */
[----:B------:R-:W-:-:S03]  /*3500*/  FFMA R19, R55, R36, R40 ;  /* 0x0000002437137223 */ /* 0x000fc60000000028 */
[----:B------:R-:W3:Y:S01]  /*3510*/  LDS.64 R40, [R12+-0xd78] ;  /* 0xfff288000c287984 */ /* 0x000ee20000000a00 */
[-C--:B------:R-:W-:Y:S01]  /*3520*/  FFMA R31, R53, R24.reuse, R26 ;  /* 0x00000018351f7223 */ /* 0x080fe2000000001a */
[----:B------:R-:W-:Y:S01]  /*3530*/  FFMA R43, R59, R24, R34 ;  /* 0x000000183b2b7223 */ /* 0x000fe20000000022 */
[----:B------:R-:W-:-:S03]  /*3540*/  FFMA R24, R56, R21, R19 ;  /* 0x0000001538187223 */ /* 0x000fc60000000013 */
[----:B------:R-:W-:Y:S01]  /*3550*/  FFMA R34, R58, R25, R43 ;  /* 0x000000193a227223 */ /* 0x000fe2000000002b */
[C---:B------:R-:W-:Y:S01]  /*3560*/  FFMA R57, R52.reuse, R27, R57 ;  /* 0x0000001b34397223 */ /* 0x040fe20000000039 */
[----:B------:R-:W-:Y:S01]  /*3570*/  FFMA R27, R61, R36, R42 ;  /* 0x000000243d1b7223 */ /* 0x000fe2000000002a */
[----:B------:R-:W-:Y:S01]  /*3580*/  FFMA R74, R52, R25, R31 ;  /* 0x00000019344a7223 */ /* 0x000fe2000000001f */
[----:B------:R-:W4:Y:S01]  /*3590*/  LDS.64 R42, [R12+0x488] ;  /* 0x000488000c2a7984 */ /* 0x000f220000000a00 */
[----:B0-----:R-:W-:Y:S01]  /*35a0*/  FFMA R69, R53, R28, R24 ;  /* 0x0000001c35457223 */ /* 0x001fe20000000018 */
[----:B------:R-:W-:Y:S01]  /*35b0*/  FFMA R26, R60, R21, R27 ;  /* 0x000000153c1a7223 */ /* 0x000fe2000000001b */
[----:B------:R-:W-:Y:S01]  /*35c0*/  FFMA R73, R54, R33, R57 ;  /* 0x0000002136497223 */ /* 0x000fe20000000039 */
[----:B------:R-:W0:Y:S01]  /*35d0*/  LDS.64 R24, [R12+-0xd60] ;  /* 0xfff2a0000c187984 */ /* 0x000e220000000a00 */
[----:B-1----:R-:W-:Y:S01]  /*35e0*/  FFMA R21, R61, R38, R30 ;  /* 0x000000263d157223 */ /* 0x002fe2000000001e */
[----:B------:R-:W-:Y:S01]  /*35f0*/  FFMA R71, R59, R28, R26 ;  /* 0x0000001c3b477223 */ /* 0x000fe2000000001a */
[----:B------:R-:W-:Y:S01]  /*3600*/  FFMA R19, R55, R38, R48 ;  /* 0x0000002637137223 */ /* 0x000fe20000000030 */
[----:B------:R-:W1:Y:S01]  /*3610*/  LDS.64 R30, [R12+-0xd58] ;  /* 0xfff2a8000c1e7984 */ /* 0x000e620000000a00 */
[-C--:B------:R-:W-:Y:S01]  /*3620*/  FFMA R76, R52, R29.reuse, R69 ;  /* 0x0000001d344c7223 */ /* 0x080fe20000000045 */
[----:B------:R-:W-:Y:S01]  /*3630*/  FFMA R36, R58, R29, R71 ;  /* 0x0000001d3a247223 */ /* 0x000fe20000000047 */
[C---:B------:R-:W-:Y:S01]  /*3640*/  FFMA R71, R54.reuse, R35, R74 ;  /* 0x0000002336477223 */ /* 0x040fe2000000004a */
[----:B------:R-:W5:Y:S01]  /*3650*/  LDS.64 R26, [R12+0x4a0] ;  /* 0x0004a0000c1a7984 */ /* 0x000f620000000a00 */
[----:B------:R-:W-:-:S03]  /*3660*/  FFMA R69, R54, R37, R76 ;  /* 0x0000002536457223 */ /* 0x000fc6000000004c */
[----:B------:R-:W5:Y:S01]  /*3670*/  LDS.64 R48, [R12+0x4a8] ;  /* 0x0004a8000c307984 */ /* 0x000f620000000a00 */
[-C--:B--2---:R-:W-:Y:S01]  /*3680*/  FFMA R28, R56, R23.reuse, R19 ;  /* 0x00000017381c7223 */ /* 0x084fe20000000013 */
[----:B------:R-:W-:Y:S01]  /*3690*/  FFMA R38, R60, R23, R21 ;  /* 0x000000173c267223 */ /* 0x000fe20000000015 */
[----:B---3--:R-:W-:Y:S02]  /*36a0*/  FFMA R19, R61, R40, R46 ;  /* 0x000000283d137223 */ /* 0x008fe4000000002e */
[-C--:B------:R-:W-:Y:S01]  /*36b0*/  FFMA R21, R53, R44.reuse, R28 ;  /* 0x0000002c35157223 */ /* 0x080fe2000000001c */
[----:B------:R-:W-:Y:S01]  /*36c0*/  FFMA R23, R59, R44, R38 ;  /* 0x0000002c3b177223 */ /* 0x000fe20000000026 */
[----:B------:R-:W-:Y:S02]  /*36d0*/  FFMA R47, R55, R40, R47 ;  /* 0x00000028372f7223 */ /* 0x000fe4000000002f */
[-C--:B------:R-:W-:Y:S01]  /*36e0*/  FFMA R40, R52, R45.reuse, R21 ;  /* 0x0000002d34287223 */ /* 0x080fe20000000015 */
[----:B------:R-:W-:Y:S01]  /*36f0*/  FFMA R38, R58, R45, R23 ;  /* 0x0000002d3a267223 */ /* 0x000fe20000000017 */
[-C--:B----4-:R-:W-:Y:S01]  /*3700*/  FFMA R51, R61, R42.reuse, R51 ;  /* 0x0000002a3d337223 */ /* 0x090fe20000000033 */
[-C--:B0-----:R-:W-:Y:S01]  /*3710*/  FFMA R44, R60, R25.reuse, R19 ;  /* 0x000000193c2c7223 */ /* 0x081fe20000000013 */
[----:B------:R-:W-:Y:S01]  /*3720*/  FFMA R28, R56, R25, R47 ;  /* 0x00000019381c7223 */ /* 0x000fe2000000002f */
[----:B------:R-:W-:Y:S01]  /*3730*/  FFMA R19, R55, R42, R50 ;  /* 0x0000002a37137223 */ /* 0x000fe20000000032 */
[----:B------:R-:W0:Y:S01]  /*3740*/  LDS.64 R46, [R12+0x6c8] ;  /* 0x0006c8000c2e7984 */ /* 0x000e220000000a00 */
[-C--:B-1----:R-:W-:Y:S01]  /*3750*/  FFMA R23, R59, R30.reuse, R44 ;  /* 0x0000001e3b177223 */ /* 0x082fe2000000002c */
[----:B------:R-:W-:-:S02]  /*3760*/  FFMA R25, R53, R30, R28 ;  /* 0x0000001e35197223 */ /* 0x000fc4000000001c */
[----:B------:R-:W1:Y:S01]  /*3770*/  LDS.64 R44, [R12+-0xb38] ;  /* 0xfff4c8000c2c7984 */ /* 0x000e620000000a00 */
[-C--:B-----5:R-:W-:Y:S01]  /*3780*/  FFMA R28, R56, R27.reuse, R19 ;  /* 0x0000001b381c7223 */ /* 0x0a0fe20000000013 */
[----:B------:R-:W-:Y:S01]  /*3790*/  FFMA R30, R60, R27, R51 ;  /* 0x0000001b3c1e7223 */ /* 0x000fe20000000033 */
[-C--:B------:R-:W-:Y:S01]  /*37a0*/  FFMA R25, R52, R31.reuse, R25 ;  /* 0x0000001f34197223 */ /* 0x080fe20000000019 */
[----:B------:R-:W-:Y:S01]  /*37b0*/  FFMA R23, R58, R31, R23 ;  /* 0x0000001f3a177223 */ /* 0x000fe20000000017 */
[-C--:B------:R-:W-:Y:S01]  /*37c0*/  FFMA R42, R53, R48.reuse, R28 ;  /* 0x00000030352a7223 */ /* 0x080fe2000000001c */
[----:B------:R-:W-:Y:S01]  /*37d0*/  FFMA R30, R59, R48, R30 ;  /* 0x000000303b1e7223 */ /* 0x000fe2000000001e */
[----:B------:R-:W2:Y:S02]  /*37e0*/  LDS.64 R28, [R12+-0xb20] ;  /* 0xfff4e0000c1c7984 */ /* 0x000ea40000000a00 */
[-C--:B------:R-:W-:Y:S01]  /*37f0*/  FFMA R27, R52, R49.reuse, R42 ;  /* 0x00000031341b7223 */ /* 0x080fe2000000002a */
[----:B------:R-:W-:Y:S01]  /*3800*/  FFMA R42, R58, R49, R30 ;  /* 0x000000313a2a7223 */ /* 0x000fe2000000001e */
[----:B------:R-:W-:Y:S04]  /*3810*/  LDS.64 R50, [R12+0x6e8] ;  /* 0x0006e8000c327984 */ /* 0x000fe80000000a00 */
[----:B------:R-:W3:Y:S04]  /*3820*/  LDS.64 R48, [R12+-0xb18] ;  /* 0xfff4e8000c307984 */ /* 0x000ee80000000a00 */
[----:B------:R-:W4:Y:S01]  /*3830*/  LDS.64 R30, [R12+0x6e0] ;  /* 0x0006e0000c1e7984 */ /* 0x000f220000000a00 */
[----:B0-----:R-:W-:Y:S01]  /*3840*/  FFMA R63, R61, R46, R63 ;  /* 0x0000002e3d3f7223 */ /* 0x001fe2000000003f */
[-C--:B-1----:R-:W-:Y:S01]  /*3850*/  FFMA R19, R55, R44.reuse, R70 ;  /* 0x0000002c37137223 */ /* 0x082fe20000000046 */
[----:B------:R-:W-:Y:S01]  /*3860*/  FFMA R21, R61, R44, R72 ;  /* 0x0000002c3d157223 */ /* 0x000fe20000000048 */
[----:B------:R-:W-:-:S02]  /*3870*/  FFMA R44, R55, R46, R17 ;  /* 0x0000002e372c7223 */ /* 0x000fc40000000011 */
[----:B------:R-:W0:Y:S01]  /*3880*/  LDS R17, [R65+UR4+-0x380] ;  /* 0xfffc800441117984 */ /* 0x000e220008000800 */
[-C--:B--2---:R-:W-:Y:S01]  /*3890*/  FFMA R46, R56, R29.reuse, R19 ;  /* 0x0000001d382e7223 */ /* 0x084fe20000000013 */
[----:B------:R-:W-:-:S03]  /*38a0*/  FFMA R70, R60, R29, R21 ;  /* 0x0000001d3c467223 */ /* 0x000fc60000000015 */
[-C--:B---3--:R-:W-:Y:S01]  /*38b0*/  FFMA R21, R53, R48.reuse, R46 ;  /* 0x0000003035157223 */ /* 0x088fe2000000002e */
[----:B------:R-:W-:Y:S01]  /*38c0*/  FFMA R29, R59, R48, R70 ;  /* 0x000000303b1d7223 */ /* 0x000fe20000000046 */
[-C--:B----4-:R-:W-:Y:S01]  /*38d0*/  FFMA R19, R56, R31.reuse, R44 ;  /* 0x0000001f38137223 */ /* 0x090fe2000000002c */
[----:B------:R-:W-:Y:S01]  /*38e0*/  FFMA R46, R60, R31, R63 ;  /* 0x0000001f3c2e7223 */ /* 0x000fe2000000003f */
[-C--:B------:R-:W-:Y:S01]  /*38f0*/  FFMA R56, R52, R49.reuse, R21 ;  /* 0x0000003134387223 */ /* 0x080fe20000000015 */
[----:B------:R-:W-:Y:S01]  /*3900*/  FFMA R44, R58, R49, R29 ;  /* 0x000000313a2c7223 */ /* 0x000fe2000000001d */
[-C--:B------:R-:W-:Y:S01]  /*3910*/  FFMA R48, R53, R50.reuse, R19 ;  /* 0x0000003235307223 */ /* 0x080fe20000000013 */
[----:B------:R-:W-:Y:S01]  /*3920*/  FFMA R21, R59, R50, R46 ;  /* 0x000000323b157223 */ /* 0x000fe2000000002e */
[----:B------:R-:W-:Y:S01]  /*3930*/  LDS R19, [R65+UR4+-0x37c] ;  /* 0xfffc840441137984 */ /* 0x000fe20008000800 */
[----:B------:R-:W-:Y:S01]  /*3940*/  FFMA R31, R54, R41, R25 ;  /* 0x00000029361f7223 */ /* 0x000fe20000000019 */
[-C--:B------:R-:W-:Y:S01]  /*3950*/  FFMA R70, R52, R51.reuse, R48 ;  /* 0x0000003334467223 */ /* 0x080fe20000000030 */
[----:B------:R-:W-:Y:S01]  /*3960*/  FFMA R46, R58, R51, R21 ;  /* 0x000000333a2e7223 */ /* 0x000fe20000000015 */
[----:B------:R-:W1:Y:S01]  /*3970*/  LDS.64 R48, [R12+-0x11f0] ;  /* 0xffee10000c307984 */ /* 0x000e620000000a00 */
[C---:B------:R-:W-:Y:S01]  /*3980*/  FFMA R63, R54.reuse, R43, R27 ;  /* 0x0000002b363f7223 */ /* 0x040fe2000000001b */
[C---:B------:R-:W-:Y:S01]  /*3990*/  FFMA R29, R54.reuse, R39, R40 ;  /* 0x00000027361d7223 */ /* 0x040fe20000000028 */
[C---:B------:R-:W-:Y:S01]  /*39a0*/  FFMA R25, R54.reuse, R45, R56 ;  /* 0x0000002d36197223 */ /* 0x040fe20000000038 */
[----:B------:R-:W2:Y:S01]  /*39b0*/  LDS.64 R50, [R12+0x10] ;  /* 0x000010000c327984 */ /* 0x000ea20000000a00 */
[----:B------:R-:W-:-:S03]  /*39c0*/  FFMA R27, R54, R47, R70 ;  /* 0x0000002f361b7223 */ /* 0x000fc60000000046 */
[----:B------:R-:W3:Y:S04]  /*39d0*/  LDS.64 R52, [R12+-0xfb0] ;  /* 0xfff050000c347984 */ /* 0x000ee80000000a00 */
[----:B------:R-:W4:Y:S01]  /*39e0*/  LDS.64 R54, [R12+0x250] ;  /* 0x000250000c367984 */ /* 0x000f220000000a00 */
[----:B0-----:R-:W-:-:S03]  /*39f0*/  FFMA R70, R17, R33, R32 ;  /* 0x0000002111467223 */ /* 0x001fc60000000020 */
[----:B------:R-:W0:Y:S01]  /*3a00*/  LDS R21, [R65+UR4+-0x378] ;  /* 0xfffc880441157984 */ /* 0x000e220008000800 */
[C---:B------:R-:W-:Y:S01]  /*3a10*/  FFMA R74, R17.reuse, R35, R34 ;  /* 0x00000023114a7223 */ /* 0x040fe20000000022 */
[C---:B------:R-:W-:Y:S01]  /*3a20*/  FFMA R40, R17.reuse, R39, R38 ;  /* 0x0000002711287223 */ /* 0x040fe20000000026 */
[C---:B------:R-:W-:Y:S01]  /*3a30*/  FFMA R72, R17.reuse, R47, R46 ;  /* 0x0000002f11487223 */ /* 0x040fe2000000002e */
[----:B------:R-:W5:Y:S01]  /*3a40*/  LDS.64 R56, [R12+-0xd70] ;  /* 0xfff290000c387984 */ /* 0x000f620000000a00 */
[C---:B------:R-:W-:Y:S01]  /*3a50*/  FFMA R38, R17.reuse, R43, R42 ;  /* 0x0000002b11267223 */ /* 0x040fe2000000002a */
[C---:B------:R-:W-:Y:S01]  /*3a60*/  FFMA R36, R17.reuse, R37, R36 ;  /* 0x0000002511247223 */ /* 0x040fe20000000024 */
[C---:B------:R-:W-:Y:S01]  /*3a70*/  FFMA R41, R17.reuse, R41, R23 ;  /* 0x0000002911297223 */ /* 0x040fe20000000017 */
[----:B------:R-:W5:Y:S01]  /*3a80*/  LDS.64 R32, [R12+0x490] ;  /* 0x000490000c207984 */ /* 0x000f620000000a00 */
[----:B------:R-:W-:-:S03]  /*3a90*/  FFMA R44, R17, R45, R44 ;  /* 0x0000002d112c7223 */ /* 0x000fc6000000002c */
[----:B------:R-:W5:Y:S01]  /*3aa0*/  LDS.64 R34, [R12+-0xb30] ;  /* 0xfff4d0000c227984 */ /* 0x000f620000000a00 */
[CC--:B-1----:R-:W-:Y:S01]  /*3ab0*/  FFMA R42, R62.reuse, R48.reuse, R73 ;  /* 0x000000303e2a7223 */ /* 0x0c2fe20000000049 */
[----:B------:R-:W-:Y:S01]  /*3ac0*/  FFMA R70, R19, R48, R70 ;  /* 0x0000003013467223 */ /* 0x000fe20000000046 */
[CC--:B--2---:R-:W-:Y:S02]  /*3ad0*/  FFMA R46, R62.reuse, R50.reuse, R71 ;  /* 0x000000323e2e7223 */ /* 0x0c4fe40000000047 */
[----:B------:R-:W-:Y:S01]  /*3ae0*/  FFMA R23, R61, R49, R42 ;  /* 0x000000313d177223 */ /* 0x000fe2000000002a */
[----:B------:R-:W-:Y:S01]  /*3af0*/  FFMA R74, R19, R50, R74 ;  /* 0x00000032134a7223 */ /* 0x000fe2000000004a */
[----:B------:R-:W1:Y:S01]  /*3b00*/  LDS.64 R42, [R12+0x6d0] ;  /* 0x0006d0000c2a7984 */ /* 0x000e620000000a00 */
[CC--:B---3--:R-:W-:Y:S01]  /*3b10*/  FFMA R48, R62.reuse, R52.reuse, R69 ;  /* 0x000000343e307223 */ /* 0x0c8fe20000000045 */
[----:B------:R-:W-:Y:S01]  /*3b20*/  FFMA R69, R61, R51, R46 ;  /* 0x000000333d457223 */ /* 0x000fe2000000002e */
[C---:B------:R-:W-:Y:S01]  /*3b30*/  FFMA R36, R19.reuse, R52, R36 ;  /* 0x0000003413247223 */ /* 0x040fe20000000024 */
[CC--:B----4-:R-:W-:Y:S01]  /*3b40*/  FFMA R46, R62.reuse, R54.reuse, R29 ;  /* 0x000000363e2e7223 */ /* 0x0d0fe2000000001d */
[----:B------:R-:W-:Y:S01]  /*3b50*/  FFMA R40, R19, R54, R40 ;  /* 0x0000003613287223 */ /* 0x000fe20000000028 */
[----:B------:R-:W-:Y:S01]  /*3b60*/  LDS R29, [R65+UR4+0x80] ;  /* 0x00008004411d7984 */ /* 0x000fe20008000800 */
[----:B------:R-:W-:Y:S01]  /*3b70*/  FFMA R71, R61, R53, R48 ;  /* 0x000000353d477223 */ /* 0x000fe20000000030 */
[----:B0-----:R-:W-:Y:S01]  /*3b80*/  FFMA R73, R21, R51, R74 ;  /* 0x0000003315497223 */ /* 0x001fe2000000004a */
[----:B------:R-:W-:Y:S01]  /*3b90*/  FFMA R75, R61, R55, R46 ;  /* 0x000000373d4b7223 */ /* 0x000fe2000000002e */
[----:B------:R-:W-:Y:S01]  /*3ba0*/  FFMA R74, R21, R53, R36 ;  /* 0x00000035154a7223 */ /* 0x000fe20000000024 */
[----:B------:R-:W0:Y:S01]  /*3bb0*/  LDS.64 R46, [R12+0x30] ;  /* 0x000030000c2e7984 */ /* 0x000e220000000a00 */
[CC--:B-----5:R-:W-:Y:S01]  /*3bc0*/  FFMA R48, R62.reuse, R56.reuse, R31 ;  /* 0x000000383e307223 */ /* 0x0e0fe2000000001f */
[----:B------:R-:W-:Y:S01]  /*3bd0*/  FFMA R50, R19, R56, R41 ;  /* 0x0000003813327223 */ /* 0x000fe20000000029 */
[----:B------:R-:W-:Y:S01]  /*3be0*/  FFMA R56, R21, R55, R40 ;  /* 0x0000003715387223 */ /* 0x000fe20000000028 */
[----:B------:R-:W2:Y:S01]  /*3bf0*/  LDS.64 R36, [R12+-0x11d0] ;  /* 0xffee30000c247984 */ /* 0x000ea20000000a00 */
[-C--:B------:R-:W-:Y:S01]  /*3c00*/  FFMA R76, R19, R32.reuse, R38 ;  /* 0x00000020134c7223 */ /* 0x080fe20000000026 */
[----:B------:R-:W-:Y:S01]  /*3c10*/  FFMA R77, R61, R57, R48 ;  /* 0x000000393d4d7223 */ /* 0x000fe20000000030 */
[C---:B------:R-:W-:Y:S01]  /*3c20*/  FFMA R48, R62.reuse, R32, R63 ;  /* 0x000000203e307223 */ /* 0x040fe2000000003f */
[----:B------:R-:W3:Y:S01]  /*3c30*/  LDS R31, [R65+UR4+0x84] ;  /* 0x00008404411f7984 */ /* 0x000ee20008000800 */
[-C--:B------:R-:W-:Y:S01]  /*3c40*/  FFMA R44, R19, R34.reuse, R44 ;  /* 0x00000022132c7223 */ /* 0x080fe2000000002c */
[----:B------:R-:W-:Y:S01]  /*3c50*/  FFMA R70, R21, R49, R70 ;  /* 0x0000003115467223 */ /* 0x000fe20000000046 */
[----:B------:R-:W-:Y:S01]  /*3c60*/  FFMA R55, R61, R33, R48 ;  /* 0x000000213d377223 */ /* 0x000fe20000000030 */
[----:B------:R-:W4:Y:S01]  /*3c70*/  LDS.64 R40, [R12+0x270] ;  /* 0x000270000c287984 */ /* 0x000f220000000a00 */
[C---:B------:R-:W-:Y:S01]  /*3c80*/  FFMA R54, R21.reuse, R35, R44 ;  /* 0x0000002315367223 */ /* 0x040fe2000000002c */
[C---:B------:R-:W-:Y:S01]  /*3c90*/  FFMA R57, R21.reuse, R57, R50 ;  /* 0x0000003915397223 */ /* 0x040fe20000000032 */
[----:B------:R-:W-:Y:S01]  /*3ca0*/  FFMA R32, R62, R34, R25 ;  /* 0x000000223e207223 */ /* 0x000fe20000000019 */
[----:B------:R-:W5:Y:S01]  /*3cb0*/  LDS.64 R38, [R12+-0xd50] ;  /* 0xfff2b0000c267984 */ /* 0x000f620000000a00 */
[----:B------:R-:W-:-:S02]  /*3cc0*/  FFMA R76, R21, R33, R76 ;  /* 0x00000021154c7223 */ /* 0x000fc4000000004c */
[----:B------:R-:W-:Y:S01]  /*3cd0*/  FFMA R25, R61, R35, R32 ;  /* 0x000000233d197223 */ /* 0x000fe20000000020 */
[----:B------:R-:W5:Y:S04]  /*3ce0*/  LDS.64 R52, [R12+-0xf90] ;  /* 0xfff070000c347984 */ /* 0x000f680000000a00 */
[----:B------:R-:W5:Y:S04]  /*3cf0*/  LDS.64 R44, [R12+0x4b0] ;  /* 0x0004b0000c2c7984 */ /* 0x000f680000000a00 */
[----:B------:R-:W5:Y:S01]  /*3d00*/  LDS.64 R48, [R12+-0xb10] ;  /* 0xfff4f0000c307984 */ /* 0x000f620000000a00 */
[-C--:B-1----:R-:W-:Y:S01]  /*3d10*/  FFMA R62, R62, R42.reuse, R27 ;  /* 0x0000002a3e3e7223 */ /* 0x082fe2000000001b */
[----:B------:R-:W-:-:S02]  /*3d20*/  FFMA R72, R19, R42, R72 ;  /* 0x0000002a13487223 */ /* 0x000fc40000000048 */
[----:B------:R-:W1:Y:S01]  /*3d30*/  LDS.64 R50, [R12+0x6f0] ;  /* 0x0006f0000c327984 */ /* 0x000e620000000a00 */
[-C--:B------:R-:W-:Y:S01]  /*3d40*/  FFMA R61, R61, R43.reuse, R62 ;  /* 0x0000002b3d3d7223 */ /* 0x080fe2000000003e */
[----:B------:R-:W-:Y:S01]  /*3d50*/  FFMA R43, R21, R43, R72 ;  /* 0x0000002b152b7223 */ /* 0x000fe20000000048 */
[CC--:B0-----:R-:W-:Y:S01]  /*3d60*/  FFMA R34, R60.reuse, R46.reuse, R69 ;  /* 0x0000002e3c227223 */ /* 0x0c1fe20000000045 */
[C---:B------:R-:W-:Y:S01]  /*3d70*/  FFMA R46, R29.reuse, R46, R73 ;  /* 0x0000002e1d2e7223 */ /* 0x040fe20000000049 */
[----:B------:R-:W-:Y:S01]  /*3d80*/  LDS R69, [R65+UR4+0x88] ;  /* 0x0000880441457984 */ /* 0x000fe20008000800 */
[CC--:B--2---:R-:W-:Y:S01]  /*3d90*/  FFMA R32, R60.reuse, R36.reuse, R23 ;  /* 0x000000243c207223 */ /* 0x0c4fe20000000017 */
[----:B------:R-:W-:Y:S01]  /*3da0*/  FFMA R62, R29, R36, R70 ;  /* 0x000000241d3e7223 */ /* 0x000fe20000000046 */
[C---:B------:R-:W-:Y:S02]  /*3db0*/  FFMA R27, R59.reuse, R47, R34 ;  /* 0x0000002f3b1b7223 */ /* 0x040fe40000000022 */
[-C--:B------:R-:W-:Y:S01]  /*3dc0*/  FFMA R23, R59, R37.reuse, R32 ;  /* 0x000000253b177223 */ /* 0x080fe20000000020 */
[----:B---3--:R-:W-:Y:S01]  /*3dd0*/  FFMA R62, R31, R37, R62 ;  /* 0x000000251f3e7223 */ /* 0x008fe2000000003e */
[----:B------:R-:W0:Y:S01]  /*3de0*/  LDS.64 R34, [R12+0x38] ;  /* 0x000038000c227984 */ /* 0x000e220000000a00 */
[-C--:B----4-:R-:W-:Y:S01]  /*3df0*/  FFMA R42, R60, R40.reuse, R75 ;  /* 0x000000283c2a7223 */ /* 0x090fe2000000004b */
[----:B------:R-:W-:-:S02]  /*3e00*/  FFMA R56, R29, R40, R56 ;  /* 0x000000281d387223 */ /* 0x000fc40000000038 */
[----:B------:R-:W2:Y:S01]  /*3e10*/  LDS.64 R36, [R12+-0xf88] ;  /* 0xfff078000c247984 */ /* 0x000ea20000000a00 */
[CC--:B-----5:R-:W-:Y:S01]  /*3e20*/  FFMA R40, R60.reuse, R38.reuse, R77 ;  /* 0x000000263c287223 */ /* 0x0e0fe2000000004d */
[----:B------:R-:W-:Y:S01]  /*3e30*/  FFMA R38, R29, R38, R57 ;  /* 0x000000261d267223 */ /* 0x000fe20000000039 */
[----:B------:R-:W-:Y:S01]  /*3e40*/  FFMA R70, R31, R41, R56 ;  /* 0x000000291f467223 */ /* 0x000fe20000000038 */
[CC--:B------:R-:W-:Y:S01]  /*3e50*/  FFMA R32, R60.reuse, R52.reuse, R71 ;  /* 0x000000343c207223 */ /* 0x0c0fe20000000047 */
[----:B------:R-:W-:Y:S01]  /*3e60*/  FFMA R74, R29, R52, R74 ;  /* 0x000000341d4a7223 */ /* 0x000fe2000000004a */
[C---:B------:R-:W-:Y:S01]  /*3e70*/  FFMA R57, R59.reuse, R39, R40 ;  /* 0x000000273b397223 */ /* 0x040fe20000000028 */
[----:B------:R-:W-:Y:S01]  /*3e80*/  FFMA R71, R59, R41, R42 ;  /* 0x000000293b477223 */ /* 0x000fe2000000002a */
[CC--:B------:R-:W-:Y:S01]  /*3e90*/  FFMA R40, R60.reuse, R44.reuse, R55 ;  /* 0x0000002c3c287223 */ /* 0x0c0fe20000000037 */
[----:B------:R-:W-:Y:S01]  /*3ea0*/  FFMA R72, R29, R44, R76 ;  /* 0x0000002c1d487223 */ /* 0x000fe2000000004c */
[-C--:B------:R-:W-:Y:S01]  /*3eb0*/  FFMA R63, R59, R53.reuse, R32 ;  /* 0x000000353b3f7223 */ /* 0x080fe20000000020 */
[----:B------:R-:W-:Y:S01]  /*3ec0*/  FFMA R53, R31, R53, R74 ;  /* 0x000000351f357223 */ /* 0x000fe2000000004a */
[C---:B------:R-:W-:Y:S01]  /*3ed0*/  FFMA R74, R60.reuse, R48, R25 ;  /* 0x000000303c4a7223 */ /* 0x040fe20000000019 */
[-C--:B------:R-:W-:Y:S01]  /*3ee0*/  FFMA R55, R59, R45.reuse, R40 ;  /* 0x0000002d3b377223 */ /* 0x080fe20000000028 */
[C---:B------:R-:W-:Y:S01]  /*3ef0*/  FFMA R72, R31.reuse, R45, R72 ;  /* 0x0000002d1f487223 */ /* 0x040fe20000000048 */
[----:B------:R-:W-:Y:S01]  /*3f00*/  FFMA R52, R31, R47, R46 ;  /* 0x0000002f1f347223 */ /* 0x000fe2000000002e */
[-C--:B-1----:R-:W-:Y:S01]  /*3f10*/  FFMA R60, R60, R50.reuse, R61 ;  /* 0x000000323c3c7223 */ /* 0x082fe2000000003d */
[----:B------:R-:W-:Y:S01]  /*3f20*/  FFMA R50, R29, R50, R43 ;  /* 0x000000321d327223 */ /* 0x000fe2000000002b */
[----:B------:R-:W1:Y:S01]  /*3f30*/  LDS.64 R44, [R12+-0xb08] ;  /* 0xfff4f8000c2c7984 */ /* 0x000e620000000a00 */
[C---:B------:R-:W-:Y:S01]  /*3f40*/  FFMA R25, R59.reuse, R49, R74 ;  /* 0x000000313b197223 */ /* 0x040fe2000000004a */
[-C--:B------:R-:W-:Y:S01]  /*3f50*/  FFMA R59, R59, R51.reuse, R60 ;  /* 0x000000333b3b7223 */ /* 0x080fe2000000003c */
[C---:B------:R-:W-:Y:S01]  /*3f60*/  FFMA R60, R31.reuse, R51, R50 ;  /* 0x000000331f3c7223 */ /* 0x040fe20000000032 */
[----:B------:R-:W3:Y:S01]  /*3f70*/  LDS.64 R42, [R12+0x4b8] ;  /* 0x0004b8000c2a7984 */ /* 0x000ee20000000a00 */
[----:B------:R-:W-:Y:S01]  /*3f80*/  FFMA R56, R31, R39, R38 ;  /* 0x000000271f387223 */ /* 0x000fe20000000026 */
[----:B------:R-:W-:-:S02]  /*3f90*/  FFMA R54, R29, R48, R54 ;  /* 0x000000301d367223 */ /* 0x000fc40000000036 */
[----:B------:R-:W4:Y:S02]  /*3fa0*/  LDS.64 R32, [R12+-0x11c8] ;  /* 0xffee38000c207984 */ /* 0x000f240000000a00 */
[----:B------:R-:W-:Y:S02]  /*3fb0*/  FFMA R54, R31, R49, R54 ;  /* 0x000000311f367223 */ /* 0x000fe40000000036 */
[----:B------:R-:W5:Y:S04]  /*3fc0*/  LDS.64 R40, [R12+-0xd48] ;  /* 0xfff2b8000c287984 */ /* 0x000f680000000a00 */
[----:B------:R-:W5:Y:S01]  /*3fd0*/  LDS.64 R46, [R12+0x6f8] ;  /* 0x0006f8000c2e7984 */ /* 0x000f620000000a00 */
[CC--:B0-----:R-:W-:Y:S01]  /*3fe0*/  FFMA R61, R58.reuse, R34.reuse, R27 ;  /* 0x000000223a3d7223 */ /* 0x0c1fe2000000001b */
[C---:B------:R-:W-:Y:S01]  /*3ff0*/  FFMA R34, R69.reuse, R34, R52 ;  /* 0x0000002245227223 */ /* 0x040fe20000000034 */
[-C--:B--2---:R-:W-:Y:S01]  /*4000*/  FFMA R63, R58, R36.reuse, R63 ;  /* 0x000000243a3f7223 */ /* 0x084fe2000000003f */
[----:B------:R-:W0:Y:S01]  /*4010*/  LDS.64 R50, [R12+0x18] ;  /* 0x000018000c327984 */ /* 0x000e220000000a00 */
[----:B------:R-:W-:-:S03]  /*4020*/  FFMA R36, R69, R36, R53 ;  /* 0x0000002445247223 */ /* 0x000fc60000000035 */
[----:B------:R-:W2:Y:S04]  /*4030*/  LDS.64 R38, [R12+0x278] ;  /* 0x000278000c267984 */ /* 0x000ea80000000a00 */
[----:B------:R-:W2:Y:S04]  /*4040*/  LDS.64 R52, [R12+-0xfa8] ;  /* 0xfff058000c347984 */ /* 0x000ea80000000a00 */
[----:B------:R-:W2:Y:S04]  /*4050*/  LDS.64 R48, [R12+-0x11e8] ;  /* 0xffee18000c307984 */ /* 0x000ea80000000a00 */
[----:B------:R-:W2:Y:S01]  /*4060*/  LDS R27, [R65+UR4+-0x340] ;  /* 0xfffcc004411b7984 */ /* 0x000ea20008000800 */
[CC--:B-1----:R-:W-:Y:S01]  /*4070*/  FFMA R25, R58.reuse, R44.reuse, R25 ;  /* 0x0000002c3a197223 */ /* 0x0c2fe20000000019 */
[C---:B------:R-:W-:Y:S01]  /*4080*/  FFMA R44, R69.reuse, R44, R54 ;  /* 0x0000002c452c7223 */ /* 0x040fe20000000036 */
[CC--:B---3--:R-:W-:Y:S01]  /*4090*/  FFMA R75, R58.reuse, R42.reuse, R55 ;  /* 0x0000002a3a4b7223 */ /* 0x0c8fe20000000037 */
[C---:B------:R-:W-:Y:S01]  /*40a0*/  FFMA R72, R69.reuse, R42, R72 ;  /* 0x0000002a45487223 */ /* 0x040fe20000000048 */
[----:B------:R-:W1:Y:S01]  /*40b0*/  LDS.64 R54, [R12+0x258] ;  /* 0x000258000c367984 */ /* 0x000e620000000a00 */
[CC--:B----4-:R-:W-:Y:S01]  /*40c0*/  FFMA R74, R58.reuse, R32.reuse, R23 ;  /* 0x000000203a4a7223 */ /* 0x0d0fe20000000017 */
[C---:B------:R-:W-:Y:S01]  /*40d0*/  FFMA R23, R69.reuse, R32, R62 ;  /* 0x0000002045177223 */ /* 0x040fe2000000003e */
[-C--:B-----5:R-:W-:Y:S01]  /*40e0*/  FFMA R73, R58, R40.reuse, R57 ;  /* 0x000000283a497223 */ /* 0x0a0fe20000000039 */
[----:B------:R-:W-:-:S02]  /*40f0*/  FFMA R40, R69, R40, R56 ;  /* 0x0000002845287223 */ /* 0x000fc40000000038 */
[----:B------:R-:W3:Y:S01]  /*4100*/  LDS.64 R56, [R12+-0xd68] ;  /* 0xfff298000c387984 */ /* 0x000ee20000000a00 */
[CC--:B------:R-:W-:Y:S01]  /*4110*/  FFMA R77, R58.reuse, R46.reuse, R59 ;  /* 0x0000002e3a4d7223 */ /* 0x0c0fe2000000003b */
[----:B------:R-:W-:Y:S01]  /*4120*/  FFMA R46, R69, R46, R60 ;  /* 0x0000002e452e7223 */ /* 0x000fe2000000003c */
[----:B0-----:R-:W-:Y:S02]  /*4130*/  FFMA R32, R17, R50, R61 ;  /* 0x0000003211207223 */ /* 0x001fe4000000003d */
[----:B------:R-:W0:Y:S01]  /*4140*/  LDS.64 R60, [R12+-0xb28] ;  /* 0xfff4d8000c3c7984 */ /* 0x000e220000000a00 */
[-C--:B--2---:R-:W-:Y:S01]  /*4150*/  FFMA R71, R58, R38.reuse, R71 ;  /* 0x000000263a477223 */ /* 0x084fe20000000047 */
[----:B------:R-:W-:Y:S02]  /*4160*/  FFMA R70, R69, R38, R70 ;  /* 0x0000002645467223 */ /* 0x000fe40000000046 */
[----:B------:R-:W2:Y:S01]  /*4170*/  LDS.64 R58, [R12+0x498] ;  /* 0x000498000c3a7984 */ /* 0x000ea20000000a00 */
[----:B------:R-:W-:-:S03]  /*4180*/  FFMA R38, R17, R52, R63 ;  /* 0x0000003411267223 */ /* 0x000fc6000000003f */
[----:B------:R-:W4:Y:S01]  /*4190*/  LDS.64 R62, [R12+0x6d8] ;  /* 0x0006d8000c3e7984 */ /* 0x000f220000000a00 */
[-C--:B------:R-:W-:Y:S01]  /*41a0*/  FFMA R74, R17, R48.reuse, R74 ;  /* 0x00000030114a7223 */ /* 0x080fe2000000004a */
[C---:B------:R-:W-:Y:S01]  /*41b0*/  FFMA R48, R27.reuse, R48, R23 ;  /* 0x000000301b307223 */ /* 0x040fe20000000017 */
[C---:B------:R-:W-:Y:S01]  /*41c0*/  FFMA R34, R27.reuse, R50, R34 ;  /* 0x000000321b227223 */ /* 0x040fe20000000022 */
[----:B------:R-:W5:Y:S01]  /*41d0*/  LDS R23, [R65+UR4+-0x33c] ;  /* 0xfffcc40441177984 */ /* 0x000f620008000800 */
[----:B------:R-:W-:Y:S01]  /*41e0*/  FFMA R36, R27, R52, R36 ;  /* 0x000000341b247223 */ /* 0x000fe20000000024 */
[----:B------:R-:W-:Y:S01]  /*41f0*/  FFMA R74, R19, R49, R74 ;  /* 0x00000031134a7223 */ /* 0x000fe2000000004a */
[-C--:B-1----:R-:W-:Y:S01]  /*4200*/  FFMA R42, R17, R54.reuse, R71 ;  /* 0x00000036112a7223 */ /* 0x082fe20000000047 */
[----:B------:R-:W-:Y:S01]  /*4210*/  FFMA R70, R27, R54, R70 ;  /* 0x000000361b467223 */ /* 0x000fe20000000046 */
[----:B------:R-:W1:Y:S01]  /*4220*/  LDS R71, [R65+UR4+-0x338] ;  /* 0xfffcc80441477984 */ /* 0x000e620008000800 */
[-C--:B---3--:R-:W-:Y:S01]  /*4230*/  FFMA R50, R17, R56.reuse, R73 ;  /* 0x0000003811327223 */ /* 0x088fe20000000049 */
[----:B------:R-:W-:-:S03]  /*4240*/  FFMA R56, R27, R56, R40 ;  /* 0x000000381b387223 */ /* 0x000fc60000000028 */
[----:B------:R-:W-:Y:S01]  /*4250*/  FFMA R73, R19, R57, R50 ;  /* 0x0000003913497223 */ /* 0x000fe20000000032 */
[-C--:B0-----:R-:W-:Y:S01]  /*4260*/  FFMA R52, R17, R60.reuse, R25 ;  /* 0x0000003c11347223 */ /* 0x081fe20000000019 */
[----:B------:R-:W-:Y:S01]  /*4270*/  FFMA R60, R27, R60, R44 ;  /* 0x0000003c1b3c7223 */ /* 0x000fe2000000002c */
[----:B------:R-:W-:Y:S01]  /*4280*/  FFMA R25, R19, R53, R38 ;  /* 0x0000003513197223 */ /* 0x000fe20000000026 */
[----:B------:R-:W-:Y:S01]  /*4290*/  FFMA R38, R21, R16, R74 ;  /* 0x0000001015267223 */ /* 0x000fe2000000004a */
[-C--:B--2---:R-:W-:Y:S01]  /*42a0*/  FFMA R40, R17, R58.reuse, R75 ;  /* 0x0000003a11287223 */ /* 0x084fe2000000004b */
[----:B------:R-:W-:Y:S02]  /*42b0*/  FFMA R72, R27, R58, R72 ;  /* 0x0000003a1b487223 */ /* 0x000fe40000000048 */
[----:B------:R-:W-:Y:S01]  /*42c0*/  FFMA R38, R29, R33, R38 ;  /* 0x000000211d267223 */ /* 0x000fe20000000026 */
[-C--:B----4-:R-:W-:Y:S01]  /*42d0*/  FFMA R44, R17, R62.reuse, R77 ;  /* 0x0000003e112c7223 */ /* 0x090fe2000000004d */
[----:B------:R-:W-:Y:S01]  /*42e0*/  FFMA R62, R27, R62, R46 ;  /* 0x0000003e1b3e7223 */ /* 0x000fe2000000002e */
[C---:B------:R-:W-:Y:S01]  /*42f0*/  FFMA R17, R19.reuse, R51, R32 ;  /* 0x0000003313117223 */ /* 0x040fe20000000020 */
[C---:B------:R-:W-:Y:S01]  /*4300*/  FFMA R27, R19.reuse, R55, R42 ;  /* 0x00000037131b7223 */ /* 0x040fe2000000002a */
[C---:B------:R-:W-:Y:S01]  /*4310*/  FFMA R75, R19.reuse, R59, R40 ;  /* 0x0000003b134b7223 */ /* 0x040fe20000000028 */
[C---:B------:R-:W-:Y:S01]  /*4320*/  FFMA R77, R19.reuse, R61, R52 ;  /* 0x0000003d134d7223 */ /* 0x040fe20000000034 */
[----:B------:R-:W-:Y:S01]  /*4330*/  FFMA R19, R19, R63, R44 ;  /* 0x0000003f13137223 */ /* 0x000fe2000000002c */
[C---:B------:R-:W-:Y:S01]  /*4340*/  FFMA R52, R21.reuse, R18, R17 ;  /* 0x0000001215347223 */ /* 0x040fe20000000011 */
[C---:B------:R-:W-:Y:S01]  /*4350*/  FFMA R32, R21.reuse, R20, R25 ;  /* 0x0000001415207223 */ /* 0x040fe20000000019 */
[C---:B------:R-:W-:Y:S01]  /*4360*/  FFMA R46, R21.reuse, R22, R27 ;  /* 0x00000016152e7223 */ /* 0x040fe2000000001b */
[C---:B------:R-:W-:Y:S01]  /*4370*/  FFMA R42, R21.reuse, R24, R73 ;  /* 0x00000018152a7223 */ /* 0x040fe20000000049 */
[C---:B------:R-:W-:Y:S01]  /*4380*/  FFMA R44, R21.reuse, R26, R75 ;  /* 0x0000001a152c7223 */ /* 0x040fe2000000004b */
[C---:B------:R-:W-:Y:S01]  /*4390*/  FFMA R40, R21.reuse, R28, R77 ;  /* 0x0000001c15287223 */ /* 0x040fe2000000004d */
[----:B------:R-:W-:Y:S01]  /*43a0*/  FFMA R54, R21, R30, R19 ;  /* 0x0000001e15367223 */ /* 0x000fe20000000013 */
[C---:B-----5:R-:W-:Y:S01]  /*43b0*/  FFMA R48, R23.reuse, R49, R48 ;  /* 0x0000003117307223 */ /* 0x060fe20000000030 */
[C---:B------:R-:W-:Y:S01]  /*43c0*/  FFMA R50, R23.reuse, R51, R34 ;  /* 0x0000003317327223 */ /* 0x040fe20000000022 */
[C---:B------:R-:W-:Y:S01]  /*43d0*/  FFMA R21, R23.reuse, R53, R36 ;  /* 0x0000003517157223 */ /* 0x040fe20000000024 */
[----:B------:R-:W0:Y:S01]  /*43e0*/  LDS R34, [R65+UR4+0xc0] ;  /* 0x0000c00441227984 */ /* 0x000e220008000800 */
[C---:B------:R-:W-:Y:S01]  /*43f0*/  FFMA R25, R23.reuse, R55, R70 ;  /* 0x0000003717197223 */ /* 0x040fe20000000046 */
[----:B------:R-:W-:Y:S01]  /*4400*/  FFMA R57, R23, R57, R56 ;  /* 0x0000003917397223 */ /* 0x000fe20000000038 */
[----:B-1----:R-:W-:Y:S01]  /*4410*/  FFMA R53, R71, R16, R48 ;  /* 0x0000001047357223 */ /* 0x002fe20000000030 */
[----:B------:R-:W-:Y:S01]  /*4420*/  FFMA R59, R23, R59, R72 ;  /* 0x0000003b173b7223 */ /* 0x000fe20000000048 */
[----:B------:R-:W-:Y:S01]  /*4430*/  LDS R55, [R65+UR4+0xc4] ;  /* 0x0000c40441377984 */ /* 0x000fe20008000800 */
[----:B------:R-:W-:Y:S01]  /*4440*/  FFMA R56, R71, R18, R50 ;  /* 0x0000001247387223 */ /* 0x000fe20000000032 */
[----:B------:R-:W-:Y:S01]  /*4450*/  FFMA R61, R23, R61, R60 ;  /* 0x0000003d173d7223 */ /* 0x000fe2000000003c */
[----:B------:R-:W-:Y:S01]  /*4460*/  FFMA R58, R71, R20, R21 ;  /* 0x00000014473a7223 */ /* 0x000fe20000000015 */
[----:B------:R-:W1:Y:S01]  /*4470*/  LDS.64 R16, [R12+0x40] ;  /* 0x000040000c107984 */ /* 0x000e620000000a00 */
[----:B------:R-:W-:Y:S01]  /*4480*/  FFMA R63, R23, R63, R62 ;  /* 0x0000003f173f7223 */ /* 0x000fe2000000003e */
[C---:B------:R-:W-:Y:S01]  /*4490*/  FFMA R60, R71.reuse, R22, R25 ;  /* 0x00000016473c7223 */ /* 0x040fe20000000019 */
[C---:B------:R-:W-:Y:S01]  /*44a0*/  FFMA R62, R71.reuse, R24, R57 ;  /* 0x00000018473e7223 */ /* 0x040fe20000000039 */
[----:B------:R-:W2:Y:S01]  /*44b0*/  LDS.64 R18, [R12+-0xf80] ;  /* 0xfff080000c127984 */ /* 0x000ea20000000a00 */
[C---:B------:R-:W-:Y:S01]  /*44c0*/  FFMA R70, R71.reuse, R26, R59 ;  /* 0x0000001a47467223 */ /* 0x040fe2000000003b */
[C---:B------:R-:W-:Y:S01]  /*44d0*/  FFMA R28, R71.reuse, R28, R61 ;  /* 0x0000001c471c7223 */ /* 0x040fe2000000003d */
[----:B------:R-:W-:Y:S01]  /*44e0*/  FFMA R30, R71, R30, R63 ;  /* 0x0000001e471e7223 */ /* 0x000fe2000000003f */
[----:B------:R-:W3:Y:S01]  /*44f0*/  LDS.64 R20, [R12+0x280] ;  /* 0x000280000c147984 */ /* 0x000ee20000000a00 */
[C---:B------:R-:W-:Y:S01]  /*4500*/  FFMA R57, R29.reuse, R35, R52 ;  /* 0x000000231d397223 */ /* 0x040fe20000000034 */
[C---:B------:R-:W-:Y:S01]  /*4510*/  FFMA R59, R29.reuse, R37, R32 ;  /* 0x000000251d3b7223 */ /* 0x040fe20000000020 */
[C---:B------:R-:W-:Y:S01]  /*4520*/  FFMA R61, R29.reuse, R39, R46 ;  /* 0x000000271d3d7223 */ /* 0x040fe2000000002e */
[----:B------:R-:W4:Y:S01]  /*4530*/  LDS.64 R22, [R12+-0xd40] ;  /* 0xfff2c0000c167984 */ /* 0x000f220000000a00 */
[C---:B------:R-:W-:Y:S01]  /*4540*/  FFMA R63, R29.reuse, R41, R42 ;  /* 0x000000291d3f7223 */ /* 0x040fe2000000002a */
[C---:B------:R-:W-:Y:S01]  /*4550*/  FFMA R71, R29.reuse, R43, R44 ;  /* 0x0000002b1d477223 */ /* 0x040fe2000000002c */
[C---:B------:R-:W-:Y:S01]  /*4560*/  FFMA R73, R29.reuse, R45, R40 ;  /* 0x0000002d1d497223 */ /* 0x040fe20000000028 */
[----:B------:R-:W5:Y:S01]  /*4570*/  LDS.64 R48, [R12+-0x11c0] ;  /* 0xffee40000c307984 */ /* 0x000f620000000a00 */
[----:B------:R-:W-:-:S03]  /*4580*/  FFMA R29, R29, R47, R54 ;  /* 0x0000002f1d1d7223 */ /* 0x000fc60000000036 */
[----:B------:R-:W5:Y:S04]  /*4590*/  LDS.64 R24, [R12+0x4c0] ;  /* 0x0004c0000c187984 */ /* 0x000f680000000a00 */
[----:B------:R-:W5:Y:S04]  /*45a0*/  LDS.64 R26, [R12+-0xb00] ;  /* 0xfff500000c1a7984 */ /* 0x000f680000000a00 */
[----:B------:R2:W5:Y:S01]  /*45b0*/  LDS.64 R50, [R12+0x700] ;  /* 0x000700000c327984 */ /* 0x0005620000000a00 */
[----:B0-----:R-:W-:-:S03]  /*45c0*/  FFMA R56, R34, R35, R56 ;  /* 0x0000002322387223 */ /* 0x001fc60000000038 */
[----:B------:R-:W0:Y:S01]  /*45d0*/  LDS R36, [R65+UR4+0xc8] ;  /* 0x0000c80441247984 */ /* 0x000e220008000800 */
[----:B------:R-:W-:Y:S01]  /*45e0*/  UIADD3 UR4, UPT, UPT, UR4, 0x800, URZ ;  /* 0x0000080004047890 */ /* 0x000fe2000fffe0ff */
[C---:B------:R-:W-:Y:S01]  /*45f0*/  FFMA R58, R34.reuse, R37, R58 ;  /* 0x00000025223a7223 */ /* 0x040fe2000000003a */
[C---:B------:R-:W-:Y:S01]  /*4600*/  FFMA R60, R34.reuse, R39, R60 ;  /* 0x00000027223c7223 */ /* 0x040fe2000000003c */
[C---:B------:R-:W-:Y:S01]  /*4610*/  FFMA R32, R34.reuse, R33, R53 ;  /* 0x0000002122207223 */ /* 0x040fe20000000035 */
[C---:B------:R-:W-:Y:S01]  /*4620*/  FFMA R62, R34.reuse, R41, R62 ;  /* 0x00000029223e7223 */ /* 0x040fe2000000003e */
[C---:B------:R-:W-:Y:S01]  /*4630*/  FFMA R70, R34.reuse, R43, R70 ;  /* 0x0000002b22467223 */ /* 0x040fe20000000046 */
[C---:B------:R-:W-:Y:S01]  /*4640*/  FFMA R28, R34.reuse, R45, R28 ;  /* 0x0000002d221c7223 */ /* 0x040fe2000000001c */
[----:B------:R-:W-:Y:S01]  /*4650*/  FFMA R30, R34, R47, R30 ;  /* 0x0000002f221e7223 */ /* 0x000fe2000000001e */
[----:B------:R-:W-:Y:S01]  /*4660*/  UISETP.NE.AND UP0, UPT, UR4, 0x4400, UPT ;  /* 0x000044000400788c */ /* 0x000fe2000bf05270 */
[-C--:B-1----:R-:W-:Y:S01]  /*4670*/  FFMA R34, R31, R16.reuse, R57 ;  /* 0x000000101f227223 */ /* 0x082fe20000000039 */
[----:B------:R-:W-:Y:S01]  /*4680*/  FFMA R56, R55, R16, R56 ;  /* 0x0000001037387223 */ /* 0x000fe20000000038 */
[-C--:B--2---:R-:W-:Y:S01]  /*4690*/  FFMA R16, R31, R18.reuse, R59 ;  /* 0x000000121f107223 */ /* 0x084fe2000000003b */
[----:B------:R-:W-:Y:S01]  /*46a0*/  FFMA R58, R55, R18, R58 ;  /* 0x00000012373a7223 */ /* 0x000fe2000000003a */
[----:B------:R-:W-:Y:S01]  /*46b0*/  FFMA R34, R69, R17, R34 ;  /* 0x0000001145227223 */ /* 0x000fe20000000022 */
[----:B------:R-:W-:Y:S01]  /*46c0*/  IADD3 R12, PT, PT, R12, 0x48, RZ ;  /* 0x000000480c0c7810 */ /* 0x000fe20007ffe0ff */
[-C--:B---3--:R-:W-:Y:S01]  /*46d0*/  FFMA R18, R31, R20.reuse, R61 ;  /* 0x000000141f127223 */ /* 0x088fe2000000003d */
[----:B------:R-:W-:Y:S01]  /*46e0*/  FFMA R60, R55, R20, R60 ;  /* 0x00000014373c7223 */ /* 0x000fe2000000003c */
[----:B------:R-:W-:Y:S01]  /*46f0*/  FFMA R39, R69, R19, R16 ;  /* 0x0000001345277223 */ /* 0x000fe20000000010 */
[-C--:B----4-:R-:W-:Y:S01]  /*4700*/  FFMA R20, R31, R22.reuse, R63 ;  /* 0x000000161f147223 */ /* 0x090fe2000000003f */
[C---:B------:R-:W-:Y:S01]  /*4710*/  FFMA R62, R55.reuse, R22, R62 ;  /* 0x00000016373e7223 */ /* 0x040fe2000000003e */
[-C--:B-----5:R-:W-:Y:S01]  /*4720*/  FFMA R33, R55, R48.reuse, R32 ;  /* 0x0000003037217223 */ /* 0x0a0fe20000000020 */
[----:B------:R-:W-:Y:S01]  /*4730*/  FFMA R38, R31, R48, R38 ;  /* 0x000000301f267223 */ /* 0x000fe20000000026 */
[----:B------:R-:W-:Y:S01]  /*4740*/  FFMA R37, R69, R23, R20 ;  /* 0x0000001745257223 */ /* 0x000fe20000000014 */
[-C--:B------:R-:W-:Y:S01]  /*4750*/  FFMA R22, R31, R24.reuse, R71 ;  /* 0x000000181f167223 */ /* 0x080fe20000000047 */
[----:B------:R-:W-:Y:S01]  /*4760*/  FFMA R70, R55, R24, R70 ;  /* 0x0000001837467223 */ /* 0x000fe20000000046 */
[-C--:B------:R-:W-:Y:S01]  /*4770*/  FFMA R24, R31, R26.reuse, R73 ;  /* 0x0000001a1f187223 */ /* 0x080fe20000000049 */
[----:B------:R-:W-:Y:S01]  /*4780*/  FFMA R40, R55, R26, R28 ;  /* 0x0000001a37287223 */ /* 0x000fe2000000001c */
[C---:B------:R-:W-:Y:S01]  /*4790*/  FFMA R28, R69.reuse, R49, R38 ;  /* 0x00000031451c7223 */ /* 0x040fe20000000026 */
[----:B------:R-:W-:Y:S01]  /*47a0*/  FFMA R26, R69, R25, R22 ;  /* 0x00000019451a7223 */ /* 0x000fe20000000016 */
[-C--:B------:R-:W-:Y:S01]  /*47b0*/  FFMA R32, R31, R50.reuse, R29 ;  /* 0x000000321f207223 */ /* 0x080fe2000000001d */
[----:B------:R-:W-:Y:S01]  /*47c0*/  FFMA R50, R55, R50, R30 ;  /* 0x0000003237327223 */ /* 0x000fe2000000001e */
[C---:B------:R-:W-:Y:S01]  /*47d0*/  FFMA R30, R69.reuse, R21, R18 ;  /* 0x00000015451e7223 */ /* 0x040fe20000000012 */
[C---:B------:R-:W-:Y:S01]  /*47e0*/  FFMA R24, R69.reuse, R27, R24 ;  /* 0x0000001b45187223 */ /* 0x040fe20000000018 */
[C---:B0-----:R-:W-:Y:S01]  /*47f0*/  FFMA R29, R36.reuse, R49, R33 ;  /* 0x00000031241d7223 */ /* 0x041fe20000000021 */
[C---:B------:R-:W-:Y:S01]  /*4800*/  FFMA R35, R36.reuse, R25, R70 ;  /* 0x0000001924237223 */ /* 0x040fe20000000046 */
[----:B------:R-:W-:Y:S01]  /*4810*/  FFMA R69, R69, R51, R32 ;  /* 0x0000003345457223 */ /* 0x000fe20000000020 */
[C---:B------:R-:W-:Y:S01]  /*4820*/  FFMA R53, R36.reuse, R17, R56 ;  /* 0x0000001124357223 */ /* 0x040fe20000000038 */
[C---:B------:R-:W-:Y:S01]  /*4830*/  FFMA R55, R36.reuse, R19, R58 ;  /* 0x0000001324377223 */ /* 0x040fe2000000003a */
[C---:B------:R-:W-:Y:S01]  /*4840*/  FFMA R47, R36.reuse, R21, R60 ;  /* 0x00000015242f7223 */ /* 0x040fe2000000003c */
[C---:B------:R-:W-:Y:S01]  /*4850*/  FFMA R49, R36.reuse, R23, R62 ;  /* 0x0000001724317223 */ /* 0x040fe2000000003e */
[C---:B------:R-:W-:Y:S01]  /*4860*/  FFMA R25, R36.reuse, R27, R40 ;  /* 0x0000001b24197223 */ /* 0x040fe20000000028 */
[----:B------:R-:W-:Y:S01]  /*4870*/  FFMA R41, R36, R51, R50 ;  /* 0x0000003324297223 */ /* 0x000fe20000000032 */
[----:B------:R-:W-:Y:S06]  /*4880*/  BRA.U UP0, `(.L_x_39) ;  /* 0xffffffe500f07547 */ /* 0x000fec000b83ffff */
[----:B------:R-:W-:Y:S01]  /*4890*/  HFMA2 R12, -RZ, RZ, 0, 5.9604644775390625e-08 ;  /* 0x00000001ff0c7431 */ /* 0x000fe200000001ff */
[----:B------:R-:W-:Y:S01]  /*48a0*/  UPLOP3.LUT UP0, UPT, UPT, UPT, UPT, 0x40, 0x4 ;  /* 0x000000000004789c */ /* 0x000fe20003f0e870 */
[----:B------:R-:W-:Y:S10]  /*48b0*/  BRA.U UP1, `(.L_x_40) ;  /* 0xffffffbd01c87547 */ /* 0x000ff4000b83ffff */
[----:B------:R-:W0:Y:S01]  /*48c0*/  S2R R0, SR_TID.Z ;  /* 0x0000000000007919 */ /* 0x000e220000002300 */
[----:B------:R-:W1:Y:S01]  /*48d0*/  LDC.64 R2, c[0x0][0x390] ;  /* 0x0000e400ff027b82 */ /* 0x000e620000000a00 */
[----:B------:R-:W0:Y:S01]  /*48e0*/  S2R R9, SR_TID.X ;  /* 0x0000000000097919 */ /* 0x000e220000002100 */
[----:B------:R-:W2:Y:S01]  /*48f0*/  S2R R5, SR_CTAID.Z ;  /* 0x0000000000057919 */ /* 0x000ea20000002700 */
[----:B------:R-:W3:Y:S01]  /*4900*/  S2R R7, SR_TID.Y ;  /* 0x0000000000077919 */ /* 0x000ee20000002200 */
[----:B0-----:R-:W-:-:S04]  /*4910*/  IMAD R0, R0, 0xc40, R9 ;  /* 0x00000c4000007824 */ /* 0x001fc800078e0209 */
[----:B--2---:R-:W-:-:S04]  /*4920*/  IMAD R0, R5, 0x3100, R0 ;  /* 0x0000310005007824 */ /* 0x004fc800078e0200 */
[----:B------:R-:W-:-:S04]  /*4930*/  IMAD R0, R13, 0x188, R0 ;  /* 0x000001880d007824 */ /* 0x000fc800078e0200 */
[----:B---3--:R-:W-:-:S04]  /*4940*/  IMAD R5, R7, 0x38, R0 ;  /* 0x0000003807057824 */ /* 0x008fc800078e0200 */
[----:B------:R-:W-:-:S04]  /*4950*/  IMAD R5, R14, 0xe, R5 ;  /* 0x0000000e0e057824 */ /* 0x000fc800078e0205 */
[----:B-1----:R-:W-:-:S05]  /*4960*/  IMAD.WIDE.U32 R2, R5, 0x4, R2 ;  /* 0x0000000405027825 */ /* 0x002fca00078e0002 */
[----:B------:R-:W-:Y:S04]  /*4970*/  STG.E desc[UR6][R2.64], R28 ;  /* 0x0000001c02007986 */ /* 0x000fe8000c101906 */
        /* <DEDUP_REMOVED lines=14> */
[----:B------:R-:W-:Y:S01]  /*4a60*/  STG.E desc[UR6][R2.64+0x8730], R41 ;  /* 0x0087302902007986 */ /* 0x000fe2000c101906 */
[----:B------:R-:W-:Y:S05]  /*4a70*/  EXIT ;  /* 0x000000000000794d */ /* 0x000fea0003800000 */
.L_x_41:
        /* <DEDUP_REMOVED lines=16> */
.L_x_44:


//--------------------- .nv.shared._Z6conv2dPfPKfS_ --------------------------
	.section	.nv.shared._Z6conv2dPfPKfS_,"aw",@nobits
	.sectionflags	@""
	.align	4
.nv.shared._Z6conv2dPfPKfS_:
	.zero		2144


//--------------------- .nv.shared.reserved.0     --------------------------
	.section	.nv.shared.reserved.0,"aw",@nobits
	.weak		__nv_reservedSMEM_offset_0_alias
	.size		__nv_reservedSMEM_offset_0_alias, 0, 64
	.other		__nv_reservedSMEM_offset_0_alias,@"STO_CUDA_RESERVED_SHARED STV_DEFAULT"
__nv_reservedSMEM_offset_0_alias:
	.zero		0
	.zero		64


//--------------------- .nv.shared.default_function_kernel0 --------------------------
	.section	.nv.shared.default_function_kernel0,"aw",@nobits
	.sectionflags	@""
	.align	4
.nv.shared.default_function_kernel0:
	.zero		26624


//--------------------- .nv.constant0._Z6conv2dPfPKfS_ --------------------------
	.section	.nv.constant0._Z6conv2dPfPKfS_,"a",@progbits
	.sectionflags	@""
	.align	4
.nv.constant0._Z6conv2dPfPKfS_:
	.zero		920


//--------------------- .nv.constant0._Z9transformPfS_ --------------------------
	.section	.nv.constant0._Z9transformPfS_,"a",@progbits
	.sectionflags	@""
	.align	4
.nv.constant0._Z9transformPfS_:
	.zero		912


//--------------------- .nv.constant0.default_function_kernel0 --------------------------
	.section	.nv.constant0.default_function_kernel0,"a",@progbits
	.sectionflags	@""
	.align	4
.nv.constant0.default_function_kernel0:
	.zero		920


//--------------------- SYMBOLS --------------------------

	.type		.nv.reservedSmem.offset0,@object
	.size		.nv.reservedSmem.offset0,0x4
	.type		.nv.reservedSmem.cap,@object
	.size		.nv.reservedSmem.cap,0x4
